//
// Generated by NVIDIA NVVM Compiler
//
// Compiler Build ID: CL-36424714
// Cuda compilation tools, release 13.0, V13.0.88
// Based on NVVM 20.0.0
//

.version 9.0
.target sm_100
.address_size 64

	// .globl	_Z12setup_kernelP24curandStatePhilox4_32_10m
.extern .func  (.param .b32 func_retval0) vprintf
(
	.param .b64 vprintf_param_0,
	.param .b64 vprintf_param_1
)
;
.func  (.param .align 16 .b8 func_retval0[16]) __internal_trig_reduction_slowpathd
(
	.param .b64 __internal_trig_reduction_slowpathd_param_0
)
;
.global .align 4 .b8 precalc_xorwow_matrix[102400];
.global .align 4 .b8 precalc_xorwow_offset_matrix[102400];
.global .align 4 .b8 mrg32k3aM1[2304];
.global .align 4 .b8 mrg32k3aM2[2304];
.global .align 4 .b8 mrg32k3aM1SubSeq[2016];
.global .align 4 .b8 mrg32k3aM2SubSeq[2016];
.global .align 4 .b8 mrg32k3aM1Seq[2304];
.global .align 4 .b8 mrg32k3aM2Seq[2304];
.const .align 8 .b8 __cr_lgamma_table[72];
.global .align 1 .b8 _ZN34_INTERNAL_260e4391_4_k_cu_7f1e8bdc4cuda3std3__45__cpo5beginE[1];
.global .align 1 .b8 _ZN34_INTERNAL_260e4391_4_k_cu_7f1e8bdc4cuda3std3__45__cpo3endE[1];
.global .align 1 .b8 _ZN34_INTERNAL_260e4391_4_k_cu_7f1e8bdc4cuda3std3__45__cpo6cbeginE[1];
.global .align 1 .b8 _ZN34_INTERNAL_260e4391_4_k_cu_7f1e8bdc4cuda3std3__45__cpo4cendE[1];
.global .align 1 .b8 _ZN34_INTERNAL_260e4391_4_k_cu_7f1e8bdc4cuda3std3__45__cpo6rbeginE[1];
.global .align 1 .b8 _ZN34_INTERNAL_260e4391_4_k_cu_7f1e8bdc4cuda3std3__45__cpo4rendE[1];
.global .align 1 .b8 _ZN34_INTERNAL_260e4391_4_k_cu_7f1e8bdc4cuda3std3__45__cpo7crbeginE[1];
.global .align 1 .b8 _ZN34_INTERNAL_260e4391_4_k_cu_7f1e8bdc4cuda3std3__45__cpo5crendE[1];
.global .align 1 .b8 _ZN34_INTERNAL_260e4391_4_k_cu_7f1e8bdc4cuda3std3__436_GLOBAL__N__260e4391_4_k_cu_7f1e8bdc6ignoreE[1];
.global .align 1 .b8 _ZN34_INTERNAL_260e4391_4_k_cu_7f1e8bdc4cuda3std3__419piecewise_constructE[1];
.global .align 1 .b8 _ZN34_INTERNAL_260e4391_4_k_cu_7f1e8bdc4cuda3std3__48in_placeE[1];
.global .align 1 .b8 _ZN34_INTERNAL_260e4391_4_k_cu_7f1e8bdc4cuda3std3__420unreachable_sentinelE[1];
.global .align 1 .b8 _ZN34_INTERNAL_260e4391_4_k_cu_7f1e8bdc4cuda3std3__47nulloptE[1];
.global .align 1 .b8 _ZN34_INTERNAL_260e4391_4_k_cu_7f1e8bdc4cuda3std3__48unexpectE[1];
.global .align 1 .b8 _ZN34_INTERNAL_260e4391_4_k_cu_7f1e8bdc4cuda3std6ranges3__45__cpo4swapE[1];
.global .align 1 .b8 _ZN34_INTERNAL_260e4391_4_k_cu_7f1e8bdc4cuda3std6ranges3__45__cpo9iter_moveE[1];
.global .align 1 .b8 _ZN34_INTERNAL_260e4391_4_k_cu_7f1e8bdc4cuda3std6ranges3__45__cpo5beginE[1];
.global .align 1 .b8 _ZN34_INTERNAL_260e4391_4_k_cu_7f1e8bdc4cuda3std6ranges3__45__cpo3endE[1];
.global .align 1 .b8 _ZN34_INTERNAL_260e4391_4_k_cu_7f1e8bdc4cuda3std6ranges3__45__cpo6cbeginE[1];
.global .align 1 .b8 _ZN34_INTERNAL_260e4391_4_k_cu_7f1e8bdc4cuda3std6ranges3__45__cpo4cendE[1];
.global .align 1 .b8 _ZN34_INTERNAL_260e4391_4_k_cu_7f1e8bdc4cuda3std6ranges3__45__cpo7advanceE[1];
.global .align 1 .b8 _ZN34_INTERNAL_260e4391_4_k_cu_7f1e8bdc4cuda3std6ranges3__45__cpo9iter_swapE[1];
.global .align 1 .b8 _ZN34_INTERNAL_260e4391_4_k_cu_7f1e8bdc4cuda3std6ranges3__45__cpo4nextE[1];
.global .align 1 .b8 _ZN34_INTERNAL_260e4391_4_k_cu_7f1e8bdc4cuda3std6ranges3__45__cpo4prevE[1];
.global .align 1 .b8 _ZN34_INTERNAL_260e4391_4_k_cu_7f1e8bdc4cuda3std6ranges3__45__cpo4dataE[1];
.global .align 1 .b8 _ZN34_INTERNAL_260e4391_4_k_cu_7f1e8bdc4cuda3std6ranges3__45__cpo5cdataE[1];
.global .align 1 .b8 _ZN34_INTERNAL_260e4391_4_k_cu_7f1e8bdc4cuda3std6ranges3__45__cpo4sizeE[1];
.global .align 1 .b8 _ZN34_INTERNAL_260e4391_4_k_cu_7f1e8bdc4cuda3std6ranges3__45__cpo5ssizeE[1];
.global .align 1 .b8 _ZN34_INTERNAL_260e4391_4_k_cu_7f1e8bdc4cuda3std6ranges3__45__cpo8distanceE[1];
.global .align 1 .b8 _ZN34_INTERNAL_260e4391_4_k_cu_7f1e8bdc6thrust24THRUST_300001_SM_1000_NS8cuda_cub3parE[1];
.global .align 1 .b8 _ZN34_INTERNAL_260e4391_4_k_cu_7f1e8bdc6thrust24THRUST_300001_SM_1000_NS8cuda_cub10par_nosyncE[1];
.global .align 1 .b8 _ZN34_INTERNAL_260e4391_4_k_cu_7f1e8bdc6thrust24THRUST_300001_SM_1000_NS6system6detail10sequential3seqE[1];
.global .align 1 .b8 _ZN34_INTERNAL_260e4391_4_k_cu_7f1e8bdc6thrust24THRUST_300001_SM_1000_NS12placeholders2_1E[1];
.global .align 1 .b8 _ZN34_INTERNAL_260e4391_4_k_cu_7f1e8bdc6thrust24THRUST_300001_SM_1000_NS12placeholders2_2E[1];
.global .align 1 .b8 _ZN34_INTERNAL_260e4391_4_k_cu_7f1e8bdc6thrust24THRUST_300001_SM_1000_NS12placeholders2_3E[1];
.global .align 1 .b8 _ZN34_INTERNAL_260e4391_4_k_cu_7f1e8bdc6thrust24THRUST_300001_SM_1000_NS12placeholders2_4E[1];
.global .align 1 .b8 _ZN34_INTERNAL_260e4391_4_k_cu_7f1e8bdc6thrust24THRUST_300001_SM_1000_NS12placeholders2_5E[1];
.global .align 1 .b8 _ZN34_INTERNAL_260e4391_4_k_cu_7f1e8bdc6thrust24THRUST_300001_SM_1000_NS12placeholders2_6E[1];
.global .align 1 .b8 _ZN34_INTERNAL_260e4391_4_k_cu_7f1e8bdc6thrust24THRUST_300001_SM_1000_NS12placeholders2_7E[1];
.global .align 1 .b8 _ZN34_INTERNAL_260e4391_4_k_cu_7f1e8bdc6thrust24THRUST_300001_SM_1000_NS12placeholders2_8E[1];
.global .align 1 .b8 _ZN34_INTERNAL_260e4391_4_k_cu_7f1e8bdc6thrust24THRUST_300001_SM_1000_NS12placeholders2_9E[1];
.global .align 1 .b8 _ZN34_INTERNAL_260e4391_4_k_cu_7f1e8bdc6thrust24THRUST_300001_SM_1000_NS12placeholders3_10E[1];
.global .align 1 .b8 _ZN34_INTERNAL_260e4391_4_k_cu_7f1e8bdc6thrust24THRUST_300001_SM_1000_NS3seqE[1];
.global .align 1 .b8 $str[60] = {101, 114, 114, 111, 114, 58, 32, 87, 97, 108, 107, 101, 114, 32, 105, 110, 32, 69, 67, 83, 32, 100, 111, 101, 115, 32, 110, 111, 116, 32, 101, 110, 99, 111, 117, 110, 116, 101, 114, 32, 116, 104, 101, 32, 99, 101, 108, 108, 32, 109, 101, 109, 98, 114, 97, 110, 101, 46, 10};
.global .align 1 .b8 $str$1[13] = {37, 100, 32, 37, 100, 32, 37, 100, 32, 37, 100, 10};
.global .align 1 .b8 $str$2[5] = {116, 114, 117, 101};
.global .align 1 .b8 $str$3[6] = {102, 97, 108, 115, 101};
.global .align 1 .b8 $str$4[13] = {37, 115, 32, 37, 115, 32, 37, 115, 32, 37, 115, 10};
.global .align 1 .b8 $str$5[21] = {37, 46, 52, 102, 32, 37, 46, 52, 102, 32, 37, 46, 52, 102, 32, 37, 46, 52, 102, 10};
.global .align 1 .b8 $str$6[41] = {101, 114, 114, 111, 114, 58, 32, 87, 97, 108, 107, 101, 114, 32, 105, 110, 32, 73, 67, 83, 32, 104, 97, 115, 32, 110, 111, 32, 99, 101, 108, 108, 32, 108, 97, 98, 101, 108, 46, 10};
.global .align 1 .b8 $str$7[24] = {82, 117, 110, 32, 111, 117, 116, 32, 111, 102, 32, 105, 116, 101, 114, 97, 116, 105, 111, 110, 115, 46, 10};
.global .align 8 .b8 __cudart_i2opi_d[144] = {8, 93, 141, 31, 177, 95, 251, 107, 234, 146, 82, 138, 247, 57, 7, 61, 123, 241, 229, 235, 199, 186, 39, 117, 45, 234, 95, 158, 102, 63, 70, 79, 183, 9, 203, 39, 207, 126, 54, 109, 31, 109, 10, 90, 139, 17, 47, 239, 15, 152, 5, 222, 255, 151, 248, 31, 59, 40, 249, 189, 139, 95, 132, 156, 244, 57, 83, 131, 57, 214, 145, 57, 65, 126, 95, 180, 38, 112, 156, 233, 132, 68, 187, 46, 245, 53, 130, 232, 62, 167, 41, 177, 28, 235, 29, 254, 28, 146, 209, 9, 234, 46, 73, 6, 224, 210, 77, 66, 58, 110, 36, 183, 97, 197, 187, 222, 171, 99, 81, 254, 65, 144, 67, 60, 153, 149, 98, 219, 192, 221, 52, 245, 209, 87, 39, 252, 41, 21, 68, 78, 110, 131, 249, 162};
.global .align 16 .b8 __cudart_sin_cos_coeffs[128] = {70, 210, 176, 44, 241, 229, 90, 190, 146, 227, 172, 105, 227, 29, 199, 62, 161, 98, 219, 25, 160, 1, 42, 191, 24, 8, 17, 17, 17, 17, 129, 63, 84, 85, 85, 85, 85, 85, 197, 191, 0, 0, 0, 0, 0, 0, 0, 0, 0, 0, 0, 0, 0, 0, 0, 0, 100, 129, 253, 32, 131, 255, 168, 189, 40, 133, 239, 193, 167, 238, 33, 62, 217, 230, 6, 142, 79, 126, 146, 190, 233, 188, 221, 25, 160, 1, 250, 62, 71, 93, 193, 22, 108, 193, 86, 191, 81, 85, 85, 85, 85, 85, 165, 63, 0, 0, 0, 0, 0, 0, 224, 191, 0, 0, 0, 0, 0, 0, 240, 63};

.visible .entry _Z12setup_kernelP24curandStatePhilox4_32_10m(
	.param .u64 .ptr .align 1 _Z12setup_kernelP24curandStatePhilox4_32_10m_param_0,
	.param .u64 _Z12setup_kernelP24curandStatePhilox4_32_10m_param_1
)
{
	.reg .b32 	%r<108>;
	.reg .b64 	%rd<7>;

	ld.param.u64 	%rd1, [_Z12setup_kernelP24curandStatePhilox4_32_10m_param_0];
	ld.param.u64 	%rd2, [_Z12setup_kernelP24curandStatePhilox4_32_10m_param_1];
	cvta.to.global.u64 	%rd3, %rd1;
	mov.u32 	%r1, %tid.x;
	mov.u32 	%r2, %ntid.x;
	mov.u32 	%r3, %ctaid.x;
	mad.lo.s32 	%r4, %r2, %r3, %r1;
	mul.wide.s32 	%rd4, %r4, 64;
	add.s64 	%rd5, %rd3, %rd4;
	cvt.u32.u64 	%r5, %rd2;
	{ .reg .b32 tmp; mov.b64 {tmp, %r6}, %rd2; }
	mov.b64 	{%r7, %r8}, %rd2;
	mov.b32 	%r9, 0;
	st.global.v4.u32 	[%rd5+32], {%r7, %r8, %r9, %r9};
	st.global.v2.u32 	[%rd5+48], {%r9, %r9};
	mov.b64 	%rd6, 0;
	st.global.u64 	[%rd5+56], %rd6;
	shr.s32 	%r10, %r4, 31;
	mov.b32 	%r11, -766435501;
	mul.hi.u32 	%r12, %r11, %r9;
	mov.b32 	%r13, -845247145;
	mul.hi.u32 	%r14, %r13, %r4;
	mul.lo.s32 	%r15, %r4, -845247145;
	xor.b32  	%r16, %r14, %r5;
	xor.b32  	%r17, %r12, %r10;
	xor.b32  	%r18, %r17, %r6;
	add.s32 	%r19, %r5, -1640531527;
	add.s32 	%r20, %r6, -1150833019;
	mul.hi.u32 	%r21, %r11, %r16;
	mul.lo.s32 	%r22, %r16, -766435501;
	mul.hi.u32 	%r23, %r13, %r18;
	mul.lo.s32 	%r24, %r18, -845247145;
	xor.b32  	%r25, %r15, %r23;
	xor.b32  	%r26, %r25, %r19;
	xor.b32  	%r27, %r20, %r21;
	add.s32 	%r28, %r5, 1013904242;
	add.s32 	%r29, %r6, 1993301258;
	mul.hi.u32 	%r30, %r11, %r26;
	mul.lo.s32 	%r31, %r26, -766435501;
	mul.hi.u32 	%r32, %r13, %r27;
	mul.lo.s32 	%r33, %r27, -845247145;
	xor.b32  	%r34, %r24, %r28;
	xor.b32  	%r35, %r34, %r32;
	xor.b32  	%r36, %r22, %r29;
	xor.b32  	%r37, %r36, %r30;
	add.s32 	%r38, %r5, -626627285;
	add.s32 	%r39, %r6, 842468239;
	mul.hi.u32 	%r40, %r11, %r35;
	mul.lo.s32 	%r41, %r35, -766435501;
	mul.hi.u32 	%r42, %r13, %r37;
	mul.lo.s32 	%r43, %r37, -845247145;
	xor.b32  	%r44, %r33, %r38;
	xor.b32  	%r45, %r44, %r42;
	xor.b32  	%r46, %r31, %r39;
	xor.b32  	%r47, %r46, %r40;
	add.s32 	%r48, %r5, 2027808484;
	add.s32 	%r49, %r6, -308364780;
	mul.hi.u32 	%r50, %r11, %r45;
	mul.lo.s32 	%r51, %r45, -766435501;
	mul.hi.u32 	%r52, %r13, %r47;
	mul.lo.s32 	%r53, %r47, -845247145;
	xor.b32  	%r54, %r43, %r48;
	xor.b32  	%r55, %r54, %r52;
	xor.b32  	%r56, %r41, %r49;
	xor.b32  	%r57, %r56, %r50;
	add.s32 	%r58, %r5, 387276957;
	add.s32 	%r59, %r6, -1459197799;
	mul.hi.u32 	%r60, %r11, %r55;
	mul.lo.s32 	%r61, %r55, -766435501;
	mul.hi.u32 	%r62, %r13, %r57;
	mul.lo.s32 	%r63, %r57, -845247145;
	xor.b32  	%r64, %r53, %r58;
	xor.b32  	%r65, %r64, %r62;
	xor.b32  	%r66, %r51, %r59;
	xor.b32  	%r67, %r66, %r60;
	add.s32 	%r68, %r5, -1253254570;
	add.s32 	%r69, %r6, 1684936478;
	mul.hi.u32 	%r70, %r11, %r65;
	mul.lo.s32 	%r71, %r65, -766435501;
	mul.hi.u32 	%r72, %r13, %r67;
	mul.lo.s32 	%r73, %r67, -845247145;
	xor.b32  	%r74, %r63, %r68;
	xor.b32  	%r75, %r74, %r72;
	xor.b32  	%r76, %r61, %r69;
	xor.b32  	%r77, %r76, %r70;
	add.s32 	%r78, %r5, 1401181199;
	add.s32 	%r79, %r6, 534103459;
	mul.hi.u32 	%r80, %r11, %r75;
	mul.lo.s32 	%r81, %r75, -766435501;
	mul.hi.u32 	%r82, %r13, %r77;
	mul.lo.s32 	%r83, %r77, -845247145;
	xor.b32  	%r84, %r73, %r78;
	xor.b32  	%r85, %r84, %r82;
	xor.b32  	%r86, %r71, %r79;
	xor.b32  	%r87, %r86, %r80;
	add.s32 	%r88, %r5, -239350328;
	add.s32 	%r89, %r6, -616729560;
	mul.hi.u32 	%r90, %r11, %r85;
	mul.lo.s32 	%r91, %r85, -766435501;
	mul.hi.u32 	%r92, %r13, %r87;
	mul.lo.s32 	%r93, %r87, -845247145;
	xor.b32  	%r94, %r83, %r88;
	xor.b32  	%r95, %r94, %r92;
	xor.b32  	%r96, %r81, %r89;
	xor.b32  	%r97, %r96, %r90;
	add.s32 	%r98, %r5, -1879881855;
	add.s32 	%r99, %r6, -1767562579;
	mul.hi.u32 	%r100, %r11, %r95;
	mul.lo.s32 	%r101, %r95, -766435501;
	mul.hi.u32 	%r102, %r13, %r97;
	mul.lo.s32 	%r103, %r97, -845247145;
	xor.b32  	%r104, %r93, %r98;
	xor.b32  	%r105, %r104, %r102;
	xor.b32  	%r106, %r91, %r99;
	xor.b32  	%r107, %r106, %r100;
	st.global.v4.u32 	[%rd5], {%r9, %r9, %r4, %r10};
	st.global.v4.u32 	[%rd5+16], {%r105, %r103, %r107, %r101};
	ret;

}
	// .globl	_Z9propagateP24curandStatePhilox4_32_10PdS1_S1_S1_S1_iiidddddddjjiPKdS3_S3_PKbPKjS3_S3_
.visible .entry _Z9propagateP24curandStatePhilox4_32_10PdS1_S1_S1_S1_iiidddddddjjiPKdS3_S3_PKbPKjS3_S3_(
	.param .u64 .ptr .align 1 _Z9propagateP24curandStatePhilox4_32_10PdS1_S1_S1_S1_iiidddddddjjiPKdS3_S3_PKbPKjS3_S3__param_0,
	.param .u64 .ptr .align 1 _Z9propagateP24curandStatePhilox4_32_10PdS1_S1_S1_S1_iiidddddddjjiPKdS3_S3_PKbPKjS3_S3__param_1,
	.param .u64 .ptr .align 1 _Z9propagateP24curandStatePhilox4_32_10PdS1_S1_S1_S1_iiidddddddjjiPKdS3_S3_PKbPKjS3_S3__param_2,
	.param .u64 .ptr .align 1 _Z9propagateP24curandStatePhilox4_32_10PdS1_S1_S1_S1_iiidddddddjjiPKdS3_S3_PKbPKjS3_S3__param_3,
	.param .u64 .ptr .align 1 _Z9propagateP24curandStatePhilox4_32_10PdS1_S1_S1_S1_iiidddddddjjiPKdS3_S3_PKbPKjS3_S3__param_4,
	.param .u64 .ptr .align 1 _Z9propagateP24curandStatePhilox4_32_10PdS1_S1_S1_S1_iiidddddddjjiPKdS3_S3_PKbPKjS3_S3__param_5,
	.param .u32 _Z9propagateP24curandStatePhilox4_32_10PdS1_S1_S1_S1_iiidddddddjjiPKdS3_S3_PKbPKjS3_S3__param_6,
	.param .u32 _Z9propagateP24curandStatePhilox4_32_10PdS1_S1_S1_S1_iiidddddddjjiPKdS3_S3_PKbPKjS3_S3__param_7,
	.param .u32 _Z9propagateP24curandStatePhilox4_32_10PdS1_S1_S1_S1_iiidddddddjjiPKdS3_S3_PKbPKjS3_S3__param_8,
	.param .f64 _Z9propagateP24curandStatePhilox4_32_10PdS1_S1_S1_S1_iiidddddddjjiPKdS3_S3_PKbPKjS3_S3__param_9,
	.param .f64 _Z9propagateP24curandStatePhilox4_32_10PdS1_S1_S1_S1_iiidddddddjjiPKdS3_S3_PKbPKjS3_S3__param_10,
	.param .f64 _Z9propagateP24curandStatePhilox4_32_10PdS1_S1_S1_S1_iiidddddddjjiPKdS3_S3_PKbPKjS3_S3__param_11,
	.param .f64 _Z9propagateP24curandStatePhilox4_32_10PdS1_S1_S1_S1_iiidddddddjjiPKdS3_S3_PKbPKjS3_S3__param_12,
	.param .f64 _Z9propagateP24curandStatePhilox4_32_10PdS1_S1_S1_S1_iiidddddddjjiPKdS3_S3_PKbPKjS3_S3__param_13,
	.param .f64 _Z9propagateP24curandStatePhilox4_32_10PdS1_S1_S1_S1_iiidddddddjjiPKdS3_S3_PKbPKjS3_S3__param_14,
	.param .f64 _Z9propagateP24curandStatePhilox4_32_10PdS1_S1_S1_S1_iiidddddddjjiPKdS3_S3_PKbPKjS3_S3__param_15,
	.param .u32 _Z9propagateP24curandStatePhilox4_32_10PdS1_S1_S1_S1_iiidddddddjjiPKdS3_S3_PKbPKjS3_S3__param_16,
	.param .u32 _Z9propagateP24curandStatePhilox4_32_10PdS1_S1_S1_S1_iiidddddddjjiPKdS3_S3_PKbPKjS3_S3__param_17,
	.param .u32 _Z9propagateP24curandStatePhilox4_32_10PdS1_S1_S1_S1_iiidddddddjjiPKdS3_S3_PKbPKjS3_S3__param_18,
	.param .u64 .ptr .align 1 _Z9propagateP24curandStatePhilox4_32_10PdS1_S1_S1_S1_iiidddddddjjiPKdS3_S3_PKbPKjS3_S3__param_19,
	.param .u64 .ptr .align 1 _Z9propagateP24curandStatePhilox4_32_10PdS1_S1_S1_S1_iiidddddddjjiPKdS3_S3_PKbPKjS3_S3__param_20,
	.param .u64 .ptr .align 1 _Z9propagateP24curandStatePhilox4_32_10PdS1_S1_S1_S1_iiidddddddjjiPKdS3_S3_PKbPKjS3_S3__param_21,
	.param .u64 .ptr .align 1 _Z9propagateP24curandStatePhilox4_32_10PdS1_S1_S1_S1_iiidddddddjjiPKdS3_S3_PKbPKjS3_S3__param_22,
	.param .u64 .ptr .align 1 _Z9propagateP24curandStatePhilox4_32_10PdS1_S1_S1_S1_iiidddddddjjiPKdS3_S3_PKbPKjS3_S3__param_23,
	.param .u64 .ptr .align 1 _Z9propagateP24curandStatePhilox4_32_10PdS1_S1_S1_S1_iiidddddddjjiPKdS3_S3_PKbPKjS3_S3__param_24,
	.param .u64 .ptr .align 1 _Z9propagateP24curandStatePhilox4_32_10PdS1_S1_S1_S1_iiidddddddjjiPKdS3_S3_PKbPKjS3_S3__param_25
)
{
	.local .align 16 .b8 	__local_depot1[32];
	.reg .b64 	%SP;
	.reg .b64 	%SPL;
	.reg .pred 	%p<402>;
	.reg .b16 	%rs<97>;
	.reg .b32 	%r<1439>;
	.reg .b64 	%rd<340>;
	.reg .b64 	%fd<1351>;

	mov.u64 	%SPL, __local_depot1;
	cvta.local.u64 	%SP, %SPL;
	ld.param.u64 	%rd105, [_Z9propagateP24curandStatePhilox4_32_10PdS1_S1_S1_S1_iiidddddddjjiPKdS3_S3_PKbPKjS3_S3__param_0];
	ld.param.u64 	%rd110, [_Z9propagateP24curandStatePhilox4_32_10PdS1_S1_S1_S1_iiidddddddjjiPKdS3_S3_PKbPKjS3_S3__param_5];
	ld.param.u32 	%r377, [_Z9propagateP24curandStatePhilox4_32_10PdS1_S1_S1_S1_iiidddddddjjiPKdS3_S3_PKbPKjS3_S3__param_6];
	ld.param.u32 	%r378, [_Z9propagateP24curandStatePhilox4_32_10PdS1_S1_S1_S1_iiidddddddjjiPKdS3_S3_PKbPKjS3_S3__param_7];
	ld.param.u32 	%r379, [_Z9propagateP24curandStatePhilox4_32_10PdS1_S1_S1_S1_iiidddddddjjiPKdS3_S3_PKbPKjS3_S3__param_8];
	ld.param.f64 	%fd274, [_Z9propagateP24curandStatePhilox4_32_10PdS1_S1_S1_S1_iiidddddddjjiPKdS3_S3_PKbPKjS3_S3__param_10];
	ld.param.f64 	%fd275, [_Z9propagateP24curandStatePhilox4_32_10PdS1_S1_S1_S1_iiidddddddjjiPKdS3_S3_PKbPKjS3_S3__param_11];
	ld.param.f64 	%fd276, [_Z9propagateP24curandStatePhilox4_32_10PdS1_S1_S1_S1_iiidddddddjjiPKdS3_S3_PKbPKjS3_S3__param_12];
	ld.param.f64 	%fd277, [_Z9propagateP24curandStatePhilox4_32_10PdS1_S1_S1_S1_iiidddddddjjiPKdS3_S3_PKbPKjS3_S3__param_13];
	ld.param.f64 	%fd278, [_Z9propagateP24curandStatePhilox4_32_10PdS1_S1_S1_S1_iiidddddddjjiPKdS3_S3_PKbPKjS3_S3__param_14];
	ld.param.f64 	%fd279, [_Z9propagateP24curandStatePhilox4_32_10PdS1_S1_S1_S1_iiidddddddjjiPKdS3_S3_PKbPKjS3_S3__param_15];
	ld.param.u32 	%r380, [_Z9propagateP24curandStatePhilox4_32_10PdS1_S1_S1_S1_iiidddddddjjiPKdS3_S3_PKbPKjS3_S3__param_16];
	ld.param.u32 	%r381, [_Z9propagateP24curandStatePhilox4_32_10PdS1_S1_S1_S1_iiidddddddjjiPKdS3_S3_PKbPKjS3_S3__param_17];
	ld.param.u64 	%rd113, [_Z9propagateP24curandStatePhilox4_32_10PdS1_S1_S1_S1_iiidddddddjjiPKdS3_S3_PKbPKjS3_S3__param_19];
	ld.param.u64 	%rd114, [_Z9propagateP24curandStatePhilox4_32_10PdS1_S1_S1_S1_iiidddddddjjiPKdS3_S3_PKbPKjS3_S3__param_20];
	ld.param.u64 	%rd115, [_Z9propagateP24curandStatePhilox4_32_10PdS1_S1_S1_S1_iiidddddddjjiPKdS3_S3_PKbPKjS3_S3__param_21];
	ld.param.u64 	%rd116, [_Z9propagateP24curandStatePhilox4_32_10PdS1_S1_S1_S1_iiidddddddjjiPKdS3_S3_PKbPKjS3_S3__param_22];
	ld.param.u64 	%rd117, [_Z9propagateP24curandStatePhilox4_32_10PdS1_S1_S1_S1_iiidddddddjjiPKdS3_S3_PKbPKjS3_S3__param_23];
	ld.param.u64 	%rd111, [_Z9propagateP24curandStatePhilox4_32_10PdS1_S1_S1_S1_iiidddddddjjiPKdS3_S3_PKbPKjS3_S3__param_24];
	cvta.to.global.u64 	%rd1, %rd115;
	cvta.to.global.u64 	%rd2, %rd116;
	cvta.to.global.u64 	%rd3, %rd114;
	cvta.to.global.u64 	%rd4, %rd113;
	cvta.to.global.u64 	%rd5, %rd117;
	cvta.to.global.u64 	%rd118, %rd105;
	mov.u32 	%r383, %tid.x;
	mov.u32 	%r384, %ntid.x;
	mov.u32 	%r385, %ctaid.x;
	mad.lo.s32 	%r1248, %r384, %r385, %r383;
	mul.wide.s32 	%rd119, %r1248, 64;
	add.s64 	%rd120, %rd118, %rd119;
	ld.global.v4.u32 	{%r1412, %r1411, %r1410, %r1409}, [%rd120];
	ld.global.v4.u32 	{%r1408, %r1407, %r1406, %r1405}, [%rd120+16];
	ld.global.v4.u32 	{%r14, %r11, %r1404, %r13}, [%rd120+32];
	ld.global.v2.u32 	{%r16, %r17}, [%rd120+48];
	ld.global.f64 	%fd1, [%rd120+56];
	mul.hi.s32 	%r386, %r377, 274877907;
	shr.u32 	%r387, %r386, 31;
	shr.s32 	%r388, %r386, 6;
	add.s32 	%r18, %r388, %r387;
	setp.ge.s32 	%p13, %r1248, %r378;
	@%p13 bra 	$L__BB1_281;
	add.s32 	%r19, %r14, -1640531527;
	add.s32 	%r20, %r14, -1879881855;
	cvt.rn.f64.u32 	%fd2, %r380;
	mov.f64 	%fd280, 0d0000000000000000;
	mov.f64 	%fd281, 0d7FF0000000000000;
	mul.rn.f64 	%fd3, %fd281, %fd280;
	cvta.to.global.u64 	%rd6, %rd111;
	cvta.to.global.u64 	%rd7, %rd110;
$L__BB1_2:
	mov.u32 	%r1258, %r1404;
	mov.u32 	%r1259, %r1405;
	mov.u32 	%r1260, %r1406;
	mov.u32 	%r1261, %r1407;
$L__BB1_3:
	add.s32 	%r40, %r11, -1767562579;
	add.s32 	%r41, %r11, -1150833019;
	add.s32 	%r42, %r11, 1993301258;
	add.s32 	%r43, %r14, 1013904242;
	add.s32 	%r44, %r11, 842468239;
	add.s32 	%r45, %r14, -626627285;
	add.s32 	%r46, %r14, 2027808484;
	add.s32 	%r47, %r11, -308364780;
	add.s32 	%r48, %r11, -1459197799;
	add.s32 	%r49, %r14, 387276957;
	add.s32 	%r50, %r14, -1253254570;
	add.s32 	%r51, %r11, 1684936478;
	add.s32 	%r52, %r14, 1401181199;
	add.s32 	%r53, %r11, 534103459;
	add.s32 	%r54, %r14, -239350328;
	add.s32 	%r55, %r11, -616729560;
	mov.b32 	%r1404, 3;
	setp.gt.s32 	%p14, %r1258, 1;
	@%p14 bra 	$L__BB1_10;
	setp.eq.s32 	%p17, %r1258, 0;
	mov.u32 	%r1276, %r1260;
	mov.u32 	%r1277, %r1408;
	mov.u32 	%r1278, %r1261;
	mov.u32 	%r1405, %r1259;
	mov.u32 	%r1406, %r1260;
	mov.u32 	%r1407, %r1261;
	@%p17 bra 	$L__BB1_21;
	setp.eq.s32 	%p18, %r1258, 1;
	@%p18 bra 	$L__BB1_6;
	bra.uni 	$L__BB1_20;
$L__BB1_6:
	add.s32 	%r1412, %r1412, 1;
	setp.eq.s32 	%p25, %r1412, 0;
	@%p25 bra 	$L__BB1_7;
	bra.uni 	$L__BB1_9;
$L__BB1_7:
	add.s32 	%r1411, %r1411, 1;
	setp.ne.s32 	%p26, %r1411, 0;
	@%p26 bra 	$L__BB1_9;
	add.s32 	%r1410, %r1410, 1;
	setp.eq.s32 	%p27, %r1410, 0;
	selp.u32 	%r553, 1, 0, %p27;
	add.s32 	%r1409, %r1409, %r553;
	mov.b32 	%r1411, 0;
$L__BB1_9:
	mov.b32 	%r555, -766435501;
	mul.hi.u32 	%r556, %r555, %r1412;
	mul.lo.s32 	%r557, %r1412, -766435501;
	mov.b32 	%r558, -845247145;
	mul.hi.u32 	%r559, %r558, %r1410;
	mul.lo.s32 	%r560, %r1410, -845247145;
	xor.b32  	%r561, %r14, %r559;
	xor.b32  	%r562, %r561, %r1411;
	xor.b32  	%r563, %r556, %r11;
	xor.b32  	%r564, %r563, %r1409;
	mul.hi.u32 	%r565, %r555, %r562;
	mul.lo.s32 	%r566, %r562, -766435501;
	mul.hi.u32 	%r567, %r558, %r564;
	mul.lo.s32 	%r568, %r564, -845247145;
	xor.b32  	%r569, %r560, %r567;
	xor.b32  	%r570, %r569, %r19;
	xor.b32  	%r571, %r557, %r565;
	xor.b32  	%r572, %r571, %r41;
	mul.hi.u32 	%r573, %r555, %r570;
	mul.lo.s32 	%r574, %r570, -766435501;
	mul.hi.u32 	%r575, %r558, %r572;
	mul.lo.s32 	%r576, %r572, -845247145;
	xor.b32  	%r577, %r568, %r575;
	xor.b32  	%r578, %r577, %r43;
	xor.b32  	%r579, %r566, %r573;
	xor.b32  	%r580, %r579, %r42;
	mul.hi.u32 	%r581, %r555, %r578;
	mul.lo.s32 	%r582, %r578, -766435501;
	mul.hi.u32 	%r583, %r558, %r580;
	mul.lo.s32 	%r584, %r580, -845247145;
	xor.b32  	%r585, %r576, %r583;
	xor.b32  	%r586, %r585, %r45;
	xor.b32  	%r587, %r574, %r581;
	xor.b32  	%r588, %r587, %r44;
	mul.hi.u32 	%r589, %r555, %r586;
	mul.lo.s32 	%r590, %r586, -766435501;
	mul.hi.u32 	%r591, %r558, %r588;
	mul.lo.s32 	%r592, %r588, -845247145;
	xor.b32  	%r593, %r584, %r591;
	xor.b32  	%r594, %r593, %r46;
	xor.b32  	%r595, %r582, %r589;
	xor.b32  	%r596, %r595, %r47;
	mul.hi.u32 	%r597, %r555, %r594;
	mul.lo.s32 	%r598, %r594, -766435501;
	mul.hi.u32 	%r599, %r558, %r596;
	mul.lo.s32 	%r600, %r596, -845247145;
	xor.b32  	%r601, %r592, %r599;
	xor.b32  	%r602, %r601, %r49;
	xor.b32  	%r603, %r590, %r597;
	xor.b32  	%r604, %r603, %r48;
	mul.hi.u32 	%r605, %r555, %r602;
	mul.lo.s32 	%r606, %r602, -766435501;
	mul.hi.u32 	%r607, %r558, %r604;
	mul.lo.s32 	%r608, %r604, -845247145;
	xor.b32  	%r609, %r600, %r607;
	xor.b32  	%r610, %r609, %r50;
	xor.b32  	%r611, %r598, %r605;
	xor.b32  	%r612, %r611, %r51;
	mul.hi.u32 	%r613, %r555, %r610;
	mul.lo.s32 	%r614, %r610, -766435501;
	mul.hi.u32 	%r615, %r558, %r612;
	mul.lo.s32 	%r616, %r612, -845247145;
	xor.b32  	%r617, %r608, %r615;
	xor.b32  	%r618, %r617, %r52;
	xor.b32  	%r619, %r606, %r613;
	xor.b32  	%r620, %r619, %r53;
	mul.hi.u32 	%r621, %r555, %r618;
	mul.lo.s32 	%r622, %r618, -766435501;
	mul.hi.u32 	%r623, %r558, %r620;
	mul.lo.s32 	%r624, %r620, -845247145;
	xor.b32  	%r625, %r616, %r623;
	xor.b32  	%r626, %r625, %r54;
	xor.b32  	%r627, %r614, %r621;
	xor.b32  	%r628, %r627, %r55;
	mul.hi.u32 	%r629, %r555, %r626;
	mul.lo.s32 	%r1405, %r626, -766435501;
	mul.hi.u32 	%r630, %r558, %r628;
	mul.lo.s32 	%r1407, %r628, -845247145;
	xor.b32  	%r631, %r624, %r630;
	xor.b32  	%r1408, %r631, %r20;
	xor.b32  	%r632, %r622, %r629;
	xor.b32  	%r1406, %r632, %r40;
	mov.b32 	%r1404, 0;
	mov.u32 	%r1276, %r1259;
	mov.u32 	%r1277, %r1261;
	mov.u32 	%r1278, %r1260;
	bra.uni 	$L__BB1_21;
$L__BB1_10:
	setp.eq.s32 	%p15, %r1258, 2;
	@%p15 bra 	$L__BB1_16;
	setp.eq.s32 	%p16, %r1258, 3;
	@%p16 bra 	$L__BB1_12;
	bra.uni 	$L__BB1_20;
$L__BB1_12:
	add.s32 	%r1412, %r1412, 1;
	setp.ne.s32 	%p19, %r1412, 0;
	@%p19 bra 	$L__BB1_15;
	add.s32 	%r1411, %r1411, 1;
	setp.ne.s32 	%p20, %r1411, 0;
	@%p20 bra 	$L__BB1_15;
	add.s32 	%r1410, %r1410, 1;
	setp.eq.s32 	%p21, %r1410, 0;
	selp.u32 	%r391, 1, 0, %p21;
	add.s32 	%r1409, %r1409, %r391;
	mov.b32 	%r1411, 0;
$L__BB1_15:
	mov.b32 	%r393, -766435501;
	mul.hi.u32 	%r394, %r393, %r1412;
	mul.lo.s32 	%r395, %r1412, -766435501;
	mov.b32 	%r396, -845247145;
	mul.hi.u32 	%r397, %r396, %r1410;
	mul.lo.s32 	%r398, %r1410, -845247145;
	xor.b32  	%r399, %r14, %r397;
	xor.b32  	%r400, %r399, %r1411;
	xor.b32  	%r401, %r394, %r11;
	xor.b32  	%r402, %r401, %r1409;
	mul.hi.u32 	%r403, %r393, %r400;
	mul.lo.s32 	%r404, %r400, -766435501;
	mul.hi.u32 	%r405, %r396, %r402;
	mul.lo.s32 	%r406, %r402, -845247145;
	xor.b32  	%r407, %r398, %r405;
	xor.b32  	%r408, %r407, %r19;
	xor.b32  	%r409, %r395, %r403;
	xor.b32  	%r410, %r409, %r41;
	mul.hi.u32 	%r411, %r393, %r408;
	mul.lo.s32 	%r412, %r408, -766435501;
	mul.hi.u32 	%r413, %r396, %r410;
	mul.lo.s32 	%r414, %r410, -845247145;
	xor.b32  	%r415, %r406, %r413;
	xor.b32  	%r416, %r415, %r43;
	xor.b32  	%r417, %r404, %r411;
	xor.b32  	%r418, %r417, %r42;
	mul.hi.u32 	%r419, %r393, %r416;
	mul.lo.s32 	%r420, %r416, -766435501;
	mul.hi.u32 	%r421, %r396, %r418;
	mul.lo.s32 	%r422, %r418, -845247145;
	xor.b32  	%r423, %r414, %r421;
	xor.b32  	%r424, %r423, %r45;
	xor.b32  	%r425, %r412, %r419;
	xor.b32  	%r426, %r425, %r44;
	mul.hi.u32 	%r427, %r393, %r424;
	mul.lo.s32 	%r428, %r424, -766435501;
	mul.hi.u32 	%r429, %r396, %r426;
	mul.lo.s32 	%r430, %r426, -845247145;
	xor.b32  	%r431, %r422, %r429;
	xor.b32  	%r432, %r431, %r46;
	xor.b32  	%r433, %r420, %r427;
	xor.b32  	%r434, %r433, %r47;
	mul.hi.u32 	%r435, %r393, %r432;
	mul.lo.s32 	%r436, %r432, -766435501;
	mul.hi.u32 	%r437, %r396, %r434;
	mul.lo.s32 	%r438, %r434, -845247145;
	xor.b32  	%r439, %r430, %r437;
	xor.b32  	%r440, %r439, %r49;
	xor.b32  	%r441, %r428, %r435;
	xor.b32  	%r442, %r441, %r48;
	mul.hi.u32 	%r443, %r393, %r440;
	mul.lo.s32 	%r444, %r440, -766435501;
	mul.hi.u32 	%r445, %r396, %r442;
	mul.lo.s32 	%r446, %r442, -845247145;
	xor.b32  	%r447, %r438, %r445;
	xor.b32  	%r448, %r447, %r50;
	xor.b32  	%r449, %r436, %r443;
	xor.b32  	%r450, %r449, %r51;
	mul.hi.u32 	%r451, %r393, %r448;
	mul.lo.s32 	%r452, %r448, -766435501;
	mul.hi.u32 	%r453, %r396, %r450;
	mul.lo.s32 	%r454, %r450, -845247145;
	xor.b32  	%r455, %r446, %r453;
	xor.b32  	%r456, %r455, %r52;
	xor.b32  	%r457, %r444, %r451;
	xor.b32  	%r458, %r457, %r53;
	mul.hi.u32 	%r459, %r393, %r456;
	mul.lo.s32 	%r460, %r456, -766435501;
	mul.hi.u32 	%r461, %r396, %r458;
	mul.lo.s32 	%r462, %r458, -845247145;
	xor.b32  	%r463, %r454, %r461;
	xor.b32  	%r464, %r463, %r54;
	xor.b32  	%r465, %r452, %r459;
	xor.b32  	%r466, %r465, %r55;
	mul.hi.u32 	%r467, %r393, %r464;
	mul.lo.s32 	%r1405, %r464, -766435501;
	mul.hi.u32 	%r468, %r396, %r466;
	mul.lo.s32 	%r1276, %r466, -845247145;
	xor.b32  	%r469, %r462, %r468;
	xor.b32  	%r1278, %r469, %r20;
	xor.b32  	%r470, %r460, %r467;
	xor.b32  	%r1406, %r470, %r40;
	mov.b32 	%r1404, 2;
	mov.u32 	%r1277, %r1259;
	mov.u32 	%r1407, %r1276;
	mov.u32 	%r1408, %r1278;
	bra.uni 	$L__BB1_21;
$L__BB1_16:
	add.s32 	%r1412, %r1412, 1;
	setp.eq.s32 	%p22, %r1412, 0;
	@%p22 bra 	$L__BB1_17;
	bra.uni 	$L__BB1_19;
$L__BB1_17:
	add.s32 	%r1411, %r1411, 1;
	setp.ne.s32 	%p23, %r1411, 0;
	@%p23 bra 	$L__BB1_19;
	add.s32 	%r1410, %r1410, 1;
	setp.eq.s32 	%p24, %r1410, 0;
	selp.u32 	%r472, 1, 0, %p24;
	add.s32 	%r1409, %r1409, %r472;
	mov.b32 	%r1411, 0;
$L__BB1_19:
	mov.b32 	%r474, -766435501;
	mul.hi.u32 	%r475, %r474, %r1412;
	mul.lo.s32 	%r476, %r1412, -766435501;
	mov.b32 	%r477, -845247145;
	mul.hi.u32 	%r478, %r477, %r1410;
	mul.lo.s32 	%r479, %r1410, -845247145;
	xor.b32  	%r480, %r14, %r478;
	xor.b32  	%r481, %r480, %r1411;
	xor.b32  	%r482, %r475, %r11;
	xor.b32  	%r483, %r482, %r1409;
	mul.hi.u32 	%r484, %r474, %r481;
	mul.lo.s32 	%r485, %r481, -766435501;
	mul.hi.u32 	%r486, %r477, %r483;
	mul.lo.s32 	%r487, %r483, -845247145;
	xor.b32  	%r488, %r479, %r486;
	xor.b32  	%r489, %r488, %r19;
	xor.b32  	%r490, %r476, %r484;
	xor.b32  	%r491, %r490, %r41;
	mul.hi.u32 	%r492, %r474, %r489;
	mul.lo.s32 	%r493, %r489, -766435501;
	mul.hi.u32 	%r494, %r477, %r491;
	mul.lo.s32 	%r495, %r491, -845247145;
	xor.b32  	%r496, %r487, %r494;
	xor.b32  	%r497, %r496, %r43;
	xor.b32  	%r498, %r485, %r492;
	xor.b32  	%r499, %r498, %r42;
	mul.hi.u32 	%r500, %r474, %r497;
	mul.lo.s32 	%r501, %r497, -766435501;
	mul.hi.u32 	%r502, %r477, %r499;
	mul.lo.s32 	%r503, %r499, -845247145;
	xor.b32  	%r504, %r495, %r502;
	xor.b32  	%r505, %r504, %r45;
	xor.b32  	%r506, %r493, %r500;
	xor.b32  	%r507, %r506, %r44;
	mul.hi.u32 	%r508, %r474, %r505;
	mul.lo.s32 	%r509, %r505, -766435501;
	mul.hi.u32 	%r510, %r477, %r507;
	mul.lo.s32 	%r511, %r507, -845247145;
	xor.b32  	%r512, %r503, %r510;
	xor.b32  	%r513, %r512, %r46;
	xor.b32  	%r514, %r501, %r508;
	xor.b32  	%r515, %r514, %r47;
	mul.hi.u32 	%r516, %r474, %r513;
	mul.lo.s32 	%r517, %r513, -766435501;
	mul.hi.u32 	%r518, %r477, %r515;
	mul.lo.s32 	%r519, %r515, -845247145;
	xor.b32  	%r520, %r511, %r518;
	xor.b32  	%r521, %r520, %r49;
	xor.b32  	%r522, %r509, %r516;
	xor.b32  	%r523, %r522, %r48;
	mul.hi.u32 	%r524, %r474, %r521;
	mul.lo.s32 	%r525, %r521, -766435501;
	mul.hi.u32 	%r526, %r477, %r523;
	mul.lo.s32 	%r527, %r523, -845247145;
	xor.b32  	%r528, %r519, %r526;
	xor.b32  	%r529, %r528, %r50;
	xor.b32  	%r530, %r517, %r524;
	xor.b32  	%r531, %r530, %r51;
	mul.hi.u32 	%r532, %r474, %r529;
	mul.lo.s32 	%r533, %r529, -766435501;
	mul.hi.u32 	%r534, %r477, %r531;
	mul.lo.s32 	%r535, %r531, -845247145;
	xor.b32  	%r536, %r527, %r534;
	xor.b32  	%r537, %r536, %r52;
	xor.b32  	%r538, %r525, %r532;
	xor.b32  	%r539, %r538, %r53;
	mul.hi.u32 	%r540, %r474, %r537;
	mul.lo.s32 	%r541, %r537, -766435501;
	mul.hi.u32 	%r542, %r477, %r539;
	mul.lo.s32 	%r543, %r539, -845247145;
	xor.b32  	%r544, %r535, %r542;
	xor.b32  	%r545, %r544, %r54;
	xor.b32  	%r546, %r533, %r540;
	xor.b32  	%r547, %r546, %r55;
	mul.hi.u32 	%r548, %r474, %r545;
	mul.lo.s32 	%r1405, %r545, -766435501;
	mul.hi.u32 	%r549, %r477, %r547;
	mul.lo.s32 	%r1407, %r547, -845247145;
	xor.b32  	%r550, %r543, %r549;
	xor.b32  	%r1276, %r550, %r20;
	xor.b32  	%r551, %r541, %r548;
	xor.b32  	%r1406, %r551, %r40;
	mov.b32 	%r1404, 1;
	mov.u32 	%r1277, %r1260;
	mov.u32 	%r1278, %r1259;
	mov.u32 	%r1408, %r1276;
	bra.uni 	$L__BB1_21;
$L__BB1_20:
	add.s32 	%r1404, %r1258, 3;
	setp.eq.s32 	%p28, %r1258, -1;
	selp.b32 	%r1276, %r1261, %r1408, %p28;
	mov.u32 	%r1277, %r1408;
	mov.u32 	%r1278, %r1408;
	mov.u32 	%r1405, %r1259;
	mov.u32 	%r1406, %r1260;
	mov.u32 	%r1407, %r1261;
$L__BB1_21:
	ld.param.u32 	%r1242, [_Z9propagateP24curandStatePhilox4_32_10PdS1_S1_S1_S1_iiidddddddjjiPKdS3_S3_PKbPKjS3_S3__param_18];
	cvt.rn.f64.u32 	%fd282, %r1278;
	fma.rn.f64 	%fd1274, %fd282, 0d3DF0000000000000, 0d3DF0000000000000;
	cvt.rn.f64.u32 	%fd283, %r1277;
	fma.rn.f64 	%fd1275, %fd283, 0d3DF0000000000000, 0d3DF0000000000000;
	setp.gt.s32 	%p29, %r1242, 1;
	@%p29 bra 	$L__BB1_32;
	ld.param.u32 	%r1246, [_Z9propagateP24curandStatePhilox4_32_10PdS1_S1_S1_S1_iiidddddddjjiPKdS3_S3_PKbPKjS3_S3__param_18];
	setp.eq.s32 	%p33, %r1246, 1;
	mov.u32 	%r1258, %r1404;
	mov.u32 	%r1259, %r1405;
	mov.u32 	%r1260, %r1406;
	mov.u32 	%r1261, %r1407;
	@%p33 bra 	$L__BB1_23;
	bra.uni 	$L__BB1_3;
$L__BB1_23:
	setp.gt.f64 	%p59, %fd1275, 0d3FF0000000000000;
	add.f64 	%fd341, %fd1275, 0dBFF0000000000000;
	selp.f64 	%fd342, %fd341, %fd1275, %p59;
	setp.gt.f64 	%p60, %fd1274, 0d3FF0000000000000;
	add.f64 	%fd343, %fd1274, 0dBFF0000000000000;
	selp.f64 	%fd344, %fd343, %fd1274, %p60;
	mul.f64 	%fd345, %fd342, %fd2;
	cvt.rmi.f64.f64 	%fd346, %fd345;
	cvt.rzi.s32.f64 	%r637, %fd346;
	mul.f64 	%fd347, %fd344, %fd2;
	cvt.rmi.f64.f64 	%fd348, %fd347;
	cvt.rzi.s32.f64 	%r638, %fd348;
	mad.lo.s32 	%r639, %r637, %r380, %r638;
	mul.wide.u32 	%rd135, %r639, 4;
	add.s64 	%rd136, %rd5, %rd135;
	ld.global.u32 	%r105, [%rd136];
	rem.u32 	%r106, %r105, %r381;
	setp.eq.s32 	%p61, %r106, 0;
	mov.pred 	%p398, 0;
	@%p61 bra 	$L__BB1_27;
	cvt.s64.s32 	%rd8, %r106;
	mul.wide.s32 	%rd137, %r106, 8;
	add.s64 	%rd138, %rd4, %rd137;
	ld.global.f64 	%fd1265, [%rd138+-8];
	add.s64 	%rd139, %rd3, %rd137;
	ld.global.f64 	%fd1266, [%rd139+-8];
	add.s64 	%rd140, %rd2, %rd8;
	ld.global.u8 	%rs26, [%rd140+-1];
	setp.eq.s16 	%p62, %rs26, 0;
	@%p62 bra 	$L__BB1_26;
	sub.f64 	%fd349, %fd1275, %fd1265;
	sub.f64 	%fd350, %fd1274, %fd1266;
	mul.f64 	%fd351, %fd350, %fd350;
	fma.rn.f64 	%fd352, %fd349, %fd349, %fd351;
	setp.lt.f64 	%p63, %fd1265, 0d3FE0000000000000;
	setp.lt.f64 	%p64, %fd1266, 0d3FE0000000000000;
	selp.f64 	%fd353, 0d3FF0000000000000, 0dBFF0000000000000, %p64;
	sub.f64 	%fd354, %fd350, %fd353;
	mul.f64 	%fd355, %fd354, %fd354;
	fma.rn.f64 	%fd356, %fd349, %fd349, %fd355;
	setp.lt.f64 	%p65, %fd356, %fd352;
	selp.f64 	%fd357, %fd356, %fd352, %p65;
	selp.f64 	%fd358, 0d3FF0000000000000, 0dBFF0000000000000, %p63;
	sub.f64 	%fd359, %fd349, %fd358;
	fma.rn.f64 	%fd360, %fd359, %fd359, %fd351;
	setp.geu.f64 	%p66, %fd360, %fd357;
	selp.f64 	%fd361, %fd357, %fd360, %p66;
	and.pred  	%p67, %p65, %p66;
	fma.rn.f64 	%fd362, %fd359, %fd359, %fd355;
	setp.lt.f64 	%p69, %fd362, %fd361;
	selp.f64 	%fd363, %fd353, 0d0000000000000000, %p67;
	selp.f64 	%fd364, %fd353, %fd363, %p69;
	selp.f64 	%fd365, %fd358, 0d0000000000000000, %p69;
	selp.f64 	%fd366, %fd365, %fd358, %p66;
	add.f64 	%fd1265, %fd1265, %fd366;
	add.f64 	%fd1266, %fd1266, %fd364;
$L__BB1_26:
	sub.f64 	%fd367, %fd1275, %fd1265;
	sub.f64 	%fd368, %fd1274, %fd1266;
	mul.f64 	%fd369, %fd368, %fd368;
	fma.rn.f64 	%fd370, %fd367, %fd367, %fd369;
	shl.b64 	%rd141, %rd8, 3;
	add.s64 	%rd142, %rd1, %rd141;
	ld.global.f64 	%fd371, [%rd142+-8];
	mul.f64 	%fd372, %fd371, %fd371;
	setp.le.f64 	%p398, %fd370, %fd372;
$L__BB1_27:
	setp.gt.u32 	%p71, %r381, %r105;
	mov.pred 	%p399, 0;
	@%p71 bra 	$L__BB1_31;
	div.u32 	%r640, %r105, %r381;
	cvt.s64.s32 	%rd9, %r640;
	mul.wide.s32 	%rd143, %r640, 8;
	add.s64 	%rd144, %rd4, %rd143;
	ld.global.f64 	%fd1267, [%rd144+-8];
	add.s64 	%rd145, %rd3, %rd143;
	ld.global.f64 	%fd1268, [%rd145+-8];
	add.s64 	%rd146, %rd2, %rd9;
	ld.global.u8 	%rs27, [%rd146+-1];
	setp.eq.s16 	%p72, %rs27, 0;
	@%p72 bra 	$L__BB1_30;
	sub.f64 	%fd373, %fd1275, %fd1267;
	sub.f64 	%fd374, %fd1274, %fd1268;
	mul.f64 	%fd375, %fd374, %fd374;
	fma.rn.f64 	%fd376, %fd373, %fd373, %fd375;
	setp.lt.f64 	%p73, %fd1267, 0d3FE0000000000000;
	setp.lt.f64 	%p74, %fd1268, 0d3FE0000000000000;
	selp.f64 	%fd377, 0d3FF0000000000000, 0dBFF0000000000000, %p74;
	sub.f64 	%fd378, %fd374, %fd377;
	mul.f64 	%fd379, %fd378, %fd378;
	fma.rn.f64 	%fd380, %fd373, %fd373, %fd379;
	setp.lt.f64 	%p75, %fd380, %fd376;
	selp.f64 	%fd381, %fd380, %fd376, %p75;
	selp.f64 	%fd382, 0d3FF0000000000000, 0dBFF0000000000000, %p73;
	sub.f64 	%fd383, %fd373, %fd382;
	fma.rn.f64 	%fd384, %fd383, %fd383, %fd375;
	setp.geu.f64 	%p76, %fd384, %fd381;
	selp.f64 	%fd385, %fd381, %fd384, %p76;
	and.pred  	%p77, %p75, %p76;
	fma.rn.f64 	%fd386, %fd383, %fd383, %fd379;
	setp.lt.f64 	%p79, %fd386, %fd385;
	selp.f64 	%fd387, %fd377, 0d0000000000000000, %p77;
	selp.f64 	%fd388, %fd377, %fd387, %p79;
	selp.f64 	%fd389, %fd382, 0d0000000000000000, %p79;
	selp.f64 	%fd390, %fd389, %fd382, %p76;
	add.f64 	%fd1267, %fd1267, %fd390;
	add.f64 	%fd1268, %fd1268, %fd388;
$L__BB1_30:
	sub.f64 	%fd391, %fd1275, %fd1267;
	sub.f64 	%fd392, %fd1274, %fd1268;
	mul.f64 	%fd393, %fd392, %fd392;
	fma.rn.f64 	%fd394, %fd391, %fd391, %fd393;
	shl.b64 	%rd147, %rd9, 3;
	add.s64 	%rd148, %rd1, %rd147;
	ld.global.f64 	%fd395, [%rd148+-8];
	mul.f64 	%fd396, %fd395, %fd395;
	setp.le.f64 	%p399, %fd394, %fd396;
$L__BB1_31:
	or.pred  	%p80, %p398, %p399;
	mov.u32 	%r1258, %r1404;
	mov.u32 	%r1259, %r1405;
	mov.u32 	%r1260, %r1406;
	mov.u32 	%r1261, %r1407;
	@%p80 bra 	$L__BB1_45;
	bra.uni 	$L__BB1_3;
$L__BB1_32:
	ld.param.u32 	%r1243, [_Z9propagateP24curandStatePhilox4_32_10PdS1_S1_S1_S1_iiidddddddjjiPKdS3_S3_PKbPKjS3_S3__param_18];
	setp.eq.s32 	%p30, %r1243, 2;
	@%p30 bra 	$L__BB1_36;
	ld.param.u32 	%r1244, [_Z9propagateP24curandStatePhilox4_32_10PdS1_S1_S1_S1_iiidddddddjjiPKdS3_S3_PKbPKjS3_S3__param_18];
	setp.eq.s32 	%p31, %r1244, 3;
	@%p31 bra 	$L__BB1_45;
	ld.param.u32 	%r1245, [_Z9propagateP24curandStatePhilox4_32_10PdS1_S1_S1_S1_iiidddddddjjiPKdS3_S3_PKbPKjS3_S3__param_18];
	setp.eq.s32 	%p32, %r1245, 4;
	mov.u32 	%r1258, %r1404;
	mov.u32 	%r1259, %r1405;
	mov.u32 	%r1260, %r1406;
	mov.u32 	%r1261, %r1407;
	@%p32 bra 	$L__BB1_35;
	bra.uni 	$L__BB1_3;
$L__BB1_35:
	mov.f64 	%fd1273, 0d3FE0000000000000;
	mov.f64 	%fd1274, %fd1273;
	mov.f64 	%fd1275, %fd1273;
	bra.uni 	$L__BB1_46;
$L__BB1_36:
	setp.gt.f64 	%p35, %fd1275, 0d3FF0000000000000;
	add.f64 	%fd285, %fd1275, 0dBFF0000000000000;
	selp.f64 	%fd286, %fd285, %fd1275, %p35;
	setp.gt.f64 	%p36, %fd1274, 0d3FF0000000000000;
	add.f64 	%fd287, %fd1274, 0dBFF0000000000000;
	selp.f64 	%fd288, %fd287, %fd1274, %p36;
	mul.f64 	%fd289, %fd286, %fd2;
	cvt.rmi.f64.f64 	%fd290, %fd289;
	cvt.rzi.s32.f64 	%r633, %fd290;
	mul.f64 	%fd291, %fd288, %fd2;
	cvt.rmi.f64.f64 	%fd292, %fd291;
	cvt.rzi.s32.f64 	%r634, %fd292;
	mad.lo.s32 	%r635, %r633, %r380, %r634;
	mul.wide.u32 	%rd121, %r635, 4;
	add.s64 	%rd122, %rd5, %rd121;
	ld.global.u32 	%r107, [%rd122];
	rem.u32 	%r108, %r107, %r381;
	setp.eq.s32 	%p37, %r108, 0;
	mov.pred 	%p400, -1;
	@%p37 bra 	$L__BB1_40;
	cvt.s64.s32 	%rd10, %r108;
	mul.wide.s32 	%rd123, %r108, 8;
	add.s64 	%rd124, %rd4, %rd123;
	ld.global.f64 	%fd1269, [%rd124+-8];
	add.s64 	%rd125, %rd3, %rd123;
	ld.global.f64 	%fd1270, [%rd125+-8];
	add.s64 	%rd126, %rd2, %rd10;
	ld.global.u8 	%rs24, [%rd126+-1];
	setp.eq.s16 	%p38, %rs24, 0;
	@%p38 bra 	$L__BB1_39;
	sub.f64 	%fd293, %fd1275, %fd1269;
	sub.f64 	%fd294, %fd1274, %fd1270;
	mul.f64 	%fd295, %fd294, %fd294;
	fma.rn.f64 	%fd296, %fd293, %fd293, %fd295;
	setp.lt.f64 	%p39, %fd1269, 0d3FE0000000000000;
	setp.lt.f64 	%p40, %fd1270, 0d3FE0000000000000;
	selp.f64 	%fd297, 0d3FF0000000000000, 0dBFF0000000000000, %p40;
	sub.f64 	%fd298, %fd294, %fd297;
	mul.f64 	%fd299, %fd298, %fd298;
	fma.rn.f64 	%fd300, %fd293, %fd293, %fd299;
	setp.lt.f64 	%p41, %fd300, %fd296;
	selp.f64 	%fd301, %fd300, %fd296, %p41;
	selp.f64 	%fd302, 0d3FF0000000000000, 0dBFF0000000000000, %p39;
	sub.f64 	%fd303, %fd293, %fd302;
	fma.rn.f64 	%fd304, %fd303, %fd303, %fd295;
	setp.geu.f64 	%p42, %fd304, %fd301;
	selp.f64 	%fd305, %fd301, %fd304, %p42;
	and.pred  	%p43, %p41, %p42;
	fma.rn.f64 	%fd306, %fd303, %fd303, %fd299;
	setp.lt.f64 	%p45, %fd306, %fd305;
	selp.f64 	%fd307, %fd297, 0d0000000000000000, %p43;
	selp.f64 	%fd308, %fd297, %fd307, %p45;
	selp.f64 	%fd309, %fd302, 0d0000000000000000, %p45;
	selp.f64 	%fd310, %fd309, %fd302, %p42;
	add.f64 	%fd1269, %fd1269, %fd310;
	add.f64 	%fd1270, %fd1270, %fd308;
$L__BB1_39:
	sub.f64 	%fd311, %fd1275, %fd1269;
	sub.f64 	%fd312, %fd1274, %fd1270;
	mul.f64 	%fd313, %fd312, %fd312;
	fma.rn.f64 	%fd314, %fd311, %fd311, %fd313;
	shl.b64 	%rd127, %rd10, 3;
	add.s64 	%rd128, %rd1, %rd127;
	ld.global.f64 	%fd315, [%rd128+-8];
	mul.f64 	%fd316, %fd315, %fd315;
	setp.gtu.f64 	%p400, %fd314, %fd316;
$L__BB1_40:
	setp.gt.u32 	%p47, %r381, %r107;
	mov.pred 	%p401, -1;
	@%p47 bra 	$L__BB1_44;
	div.u32 	%r636, %r107, %r381;
	cvt.s64.s32 	%rd11, %r636;
	mul.wide.s32 	%rd129, %r636, 8;
	add.s64 	%rd130, %rd4, %rd129;
	ld.global.f64 	%fd1271, [%rd130+-8];
	add.s64 	%rd131, %rd3, %rd129;
	ld.global.f64 	%fd1272, [%rd131+-8];
	add.s64 	%rd132, %rd2, %rd11;
	ld.global.u8 	%rs25, [%rd132+-1];
	setp.eq.s16 	%p48, %rs25, 0;
	@%p48 bra 	$L__BB1_43;
	sub.f64 	%fd317, %fd1275, %fd1271;
	sub.f64 	%fd318, %fd1274, %fd1272;
	mul.f64 	%fd319, %fd318, %fd318;
	fma.rn.f64 	%fd320, %fd317, %fd317, %fd319;
	setp.lt.f64 	%p49, %fd1271, 0d3FE0000000000000;
	setp.lt.f64 	%p50, %fd1272, 0d3FE0000000000000;
	selp.f64 	%fd321, 0d3FF0000000000000, 0dBFF0000000000000, %p50;
	sub.f64 	%fd322, %fd318, %fd321;
	mul.f64 	%fd323, %fd322, %fd322;
	fma.rn.f64 	%fd324, %fd317, %fd317, %fd323;
	setp.lt.f64 	%p51, %fd324, %fd320;
	selp.f64 	%fd325, %fd324, %fd320, %p51;
	selp.f64 	%fd326, 0d3FF0000000000000, 0dBFF0000000000000, %p49;
	sub.f64 	%fd327, %fd317, %fd326;
	fma.rn.f64 	%fd328, %fd327, %fd327, %fd319;
	setp.geu.f64 	%p52, %fd328, %fd325;
	selp.f64 	%fd329, %fd325, %fd328, %p52;
	and.pred  	%p53, %p51, %p52;
	fma.rn.f64 	%fd330, %fd327, %fd327, %fd323;
	setp.lt.f64 	%p55, %fd330, %fd329;
	selp.f64 	%fd331, %fd321, 0d0000000000000000, %p53;
	selp.f64 	%fd332, %fd321, %fd331, %p55;
	selp.f64 	%fd333, %fd326, 0d0000000000000000, %p55;
	selp.f64 	%fd334, %fd333, %fd326, %p52;
	add.f64 	%fd1271, %fd1271, %fd334;
	add.f64 	%fd1272, %fd1272, %fd332;
$L__BB1_43:
	sub.f64 	%fd335, %fd1275, %fd1271;
	sub.f64 	%fd336, %fd1274, %fd1272;
	mul.f64 	%fd337, %fd336, %fd336;
	fma.rn.f64 	%fd338, %fd335, %fd335, %fd337;
	shl.b64 	%rd133, %rd11, 3;
	add.s64 	%rd134, %rd1, %rd133;
	ld.global.f64 	%fd339, [%rd134+-8];
	mul.f64 	%fd340, %fd339, %fd339;
	setp.gtu.f64 	%p401, %fd338, %fd340;
$L__BB1_44:
	and.pred  	%p56, %p400, %p401;
	not.pred 	%p57, %p56;
	mov.u32 	%r1258, %r1404;
	mov.u32 	%r1259, %r1405;
	mov.u32 	%r1260, %r1406;
	mov.u32 	%r1261, %r1407;
	@%p57 bra 	$L__BB1_3;
$L__BB1_45:
	cvt.rn.f64.u32 	%fd397, %r1276;
	fma.rn.f64 	%fd1273, %fd397, 0d3DF0000000000000, 0d3DF0000000000000;
$L__BB1_46:
	ld.param.u32 	%r1239, [_Z9propagateP24curandStatePhilox4_32_10PdS1_S1_S1_S1_iiidddddddjjiPKdS3_S3_PKbPKjS3_S3__param_6];
	setp.lt.s32 	%p81, %r1239, 1;
	@%p81 bra 	$L__BB1_280;
	add.f64 	%fd398, %fd1274, 0dBFF0000000000000;
	setp.gt.f64 	%p82, %fd1274, 0d3FF0000000000000;
	selp.f64 	%fd399, %fd398, %fd1274, %p82;
	mul.f64 	%fd400, %fd399, %fd2;
	cvt.rmi.f64.f64 	%fd401, %fd400;
	cvt.rzi.s32.f64 	%r1295, %fd401;
	add.f64 	%fd402, %fd1275, 0dBFF0000000000000;
	setp.gt.f64 	%p83, %fd1275, 0d3FF0000000000000;
	selp.f64 	%fd403, %fd402, %fd1275, %p83;
	mul.f64 	%fd404, %fd403, %fd2;
	cvt.rmi.f64.f64 	%fd405, %fd404;
	cvt.rzi.s32.f64 	%r1294, %fd405;
	mov.b32 	%r1288, 0;
	mov.u32 	%r1289, %r1288;
	mov.u32 	%r1417, %r1288;
	mov.u32 	%r1416, %r1288;
	mov.u32 	%r1415, %r1288;
	mov.u32 	%r1413, %r1288;
	mov.f64 	%fd1346, %fd1275;
	mov.f64 	%fd1347, %fd1274;
	mov.f64 	%fd1343, %fd1273;
$L__BB1_48:
	mad.lo.s32 	%r642, %r1294, %r380, %r1295;
	mul.wide.u32 	%rd149, %r642, 4;
	add.s64 	%rd150, %rd5, %rd149;
	ld.global.u32 	%r128, [%rd150];
	div.u32 	%r130, %r128, %r381;
	mul.lo.s32 	%r643, %r130, %r381;
	sub.s32 	%r129, %r128, %r643;
	setp.eq.s32 	%p84, %r129, 0;
	cvt.s64.s32 	%rd151, %r129;
	mul.wide.s32 	%rd152, %r129, 8;
	add.s64 	%rd12, %rd4, %rd152;
	add.s64 	%rd13, %rd3, %rd152;
	add.s64 	%rd14, %rd1, %rd152;
	add.s64 	%rd15, %rd2, %rd151;
	mov.b16 	%rs84, 0;
	@%p84 bra 	$L__BB1_52;
	ld.global.f64 	%fd1279, [%rd12+-8];
	ld.global.f64 	%fd1280, [%rd13+-8];
	ld.global.u8 	%rs29, [%rd15+-1];
	setp.eq.s16 	%p85, %rs29, 0;
	@%p85 bra 	$L__BB1_51;
	sub.f64 	%fd406, %fd1346, %fd1279;
	sub.f64 	%fd407, %fd1347, %fd1280;
	mul.f64 	%fd408, %fd407, %fd407;
	fma.rn.f64 	%fd409, %fd406, %fd406, %fd408;
	setp.lt.f64 	%p86, %fd1279, 0d3FE0000000000000;
	setp.lt.f64 	%p87, %fd1280, 0d3FE0000000000000;
	selp.f64 	%fd410, 0d3FF0000000000000, 0dBFF0000000000000, %p87;
	sub.f64 	%fd411, %fd407, %fd410;
	mul.f64 	%fd412, %fd411, %fd411;
	fma.rn.f64 	%fd413, %fd406, %fd406, %fd412;
	setp.lt.f64 	%p88, %fd413, %fd409;
	selp.f64 	%fd414, %fd413, %fd409, %p88;
	selp.f64 	%fd415, 0d3FF0000000000000, 0dBFF0000000000000, %p86;
	sub.f64 	%fd416, %fd406, %fd415;
	fma.rn.f64 	%fd417, %fd416, %fd416, %fd408;
	setp.geu.f64 	%p89, %fd417, %fd414;
	selp.f64 	%fd418, %fd414, %fd417, %p89;
	and.pred  	%p90, %p88, %p89;
	fma.rn.f64 	%fd419, %fd416, %fd416, %fd412;
	setp.lt.f64 	%p92, %fd419, %fd418;
	selp.f64 	%fd420, %fd410, 0d0000000000000000, %p90;
	selp.f64 	%fd421, %fd410, %fd420, %p92;
	selp.f64 	%fd422, %fd415, 0d0000000000000000, %p92;
	selp.f64 	%fd423, %fd422, %fd415, %p89;
	add.f64 	%fd1279, %fd1279, %fd423;
	add.f64 	%fd1280, %fd1280, %fd421;
$L__BB1_51:
	sub.f64 	%fd424, %fd1346, %fd1279;
	sub.f64 	%fd425, %fd1347, %fd1280;
	mul.f64 	%fd426, %fd425, %fd425;
	fma.rn.f64 	%fd427, %fd424, %fd424, %fd426;
	ld.global.f64 	%fd428, [%rd14+-8];
	mul.f64 	%fd429, %fd428, %fd428;
	setp.le.f64 	%p93, %fd427, %fd429;
	selp.u16 	%rs84, 1, 0, %p93;
$L__BB1_52:
	setp.gt.u32 	%p94, %r381, %r128;
	cvt.s64.s32 	%rd153, %r130;
	mul.wide.s32 	%rd154, %r130, 8;
	add.s64 	%rd16, %rd4, %rd154;
	add.s64 	%rd17, %rd2, %rd153;
	mov.b16 	%rs85, 0;
	@%p94 bra 	$L__BB1_56;
	ld.global.f64 	%fd1281, [%rd16+-8];
	mul.wide.s32 	%rd155, %r130, 8;
	add.s64 	%rd156, %rd3, %rd155;
	ld.global.f64 	%fd1282, [%rd156+-8];
	ld.global.u8 	%rs31, [%rd17+-1];
	setp.eq.s16 	%p95, %rs31, 0;
	@%p95 bra 	$L__BB1_55;
	sub.f64 	%fd430, %fd1346, %fd1281;
	sub.f64 	%fd431, %fd1347, %fd1282;
	mul.f64 	%fd432, %fd431, %fd431;
	fma.rn.f64 	%fd433, %fd430, %fd430, %fd432;
	setp.lt.f64 	%p96, %fd1281, 0d3FE0000000000000;
	setp.lt.f64 	%p97, %fd1282, 0d3FE0000000000000;
	selp.f64 	%fd434, 0d3FF0000000000000, 0dBFF0000000000000, %p97;
	sub.f64 	%fd435, %fd431, %fd434;
	mul.f64 	%fd436, %fd435, %fd435;
	fma.rn.f64 	%fd437, %fd430, %fd430, %fd436;
	setp.lt.f64 	%p98, %fd437, %fd433;
	selp.f64 	%fd438, %fd437, %fd433, %p98;
	selp.f64 	%fd439, 0d3FF0000000000000, 0dBFF0000000000000, %p96;
	sub.f64 	%fd440, %fd430, %fd439;
	fma.rn.f64 	%fd441, %fd440, %fd440, %fd432;
	setp.geu.f64 	%p99, %fd441, %fd438;
	selp.f64 	%fd442, %fd438, %fd441, %p99;
	and.pred  	%p100, %p98, %p99;
	fma.rn.f64 	%fd443, %fd440, %fd440, %fd436;
	setp.lt.f64 	%p102, %fd443, %fd442;
	selp.f64 	%fd444, %fd434, 0d0000000000000000, %p100;
	selp.f64 	%fd445, %fd434, %fd444, %p102;
	selp.f64 	%fd446, %fd439, 0d0000000000000000, %p102;
	selp.f64 	%fd447, %fd446, %fd439, %p99;
	add.f64 	%fd1281, %fd1281, %fd447;
	add.f64 	%fd1282, %fd1282, %fd445;
$L__BB1_55:
	sub.f64 	%fd448, %fd1346, %fd1281;
	sub.f64 	%fd449, %fd1347, %fd1282;
	mul.f64 	%fd450, %fd449, %fd449;
	fma.rn.f64 	%fd451, %fd448, %fd448, %fd450;
	mul.wide.s32 	%rd157, %r130, 8;
	add.s64 	%rd158, %rd1, %rd157;
	ld.global.f64 	%fd452, [%rd158+-8];
	mul.f64 	%fd453, %fd452, %fd452;
	setp.le.f64 	%p103, %fd451, %fd453;
	selp.u16 	%rs85, 1, 0, %p103;
$L__BB1_56:
	or.b16  	%rs5, %rs85, %rs84;
	mov.b32 	%r1414, 0;
	mov.u16 	%rs96, %rs5;
	mov.f64 	%fd1345, %fd1346;
	mov.f64 	%fd1344, %fd1347;
$L__BB1_57:
	mov.f64 	%fd51, %fd1343;
	mov.f64 	%fd50, %fd1344;
	mov.f64 	%fd49, %fd1345;
	mov.u16 	%rs6, %rs96;
	add.s32 	%r142, %r11, -1767562579;
	add.s32 	%r143, %r11, -1150833019;
	add.s32 	%r144, %r11, 1993301258;
	add.s32 	%r145, %r14, 1013904242;
	add.s32 	%r146, %r11, 842468239;
	add.s32 	%r147, %r14, -626627285;
	add.s32 	%r148, %r14, 2027808484;
	add.s32 	%r149, %r11, -308364780;
	add.s32 	%r150, %r11, -1459197799;
	add.s32 	%r151, %r14, 387276957;
	add.s32 	%r152, %r14, -1253254570;
	add.s32 	%r153, %r11, 1684936478;
	add.s32 	%r154, %r14, 1401181199;
	add.s32 	%r155, %r11, 534103459;
	add.s32 	%r156, %r14, -239350328;
	add.s32 	%r157, %r11, -616729560;
	setp.ne.s16 	%p104, %rs5, 0;
	@%p104 bra 	$L__BB1_141;
	mov.b32 	%r1320, 2;
	setp.eq.s32 	%p197, %r1404, 1;
	mov.u32 	%r1319, %r1407;
	@%p197 bra 	$L__BB1_67;
	setp.eq.s32 	%p198, %r1404, 3;
	@%p198 bra 	$L__BB1_63;
	setp.ne.s32 	%p199, %r1404, 2;
	@%p199 bra 	$L__BB1_62;
	mov.b32 	%r1320, 3;
	mov.u32 	%r1319, %r1406;
	bra.uni 	$L__BB1_67;
$L__BB1_62:
	add.s32 	%r1320, %r1404, 1;
	mov.u32 	%r1319, %r1408;
	bra.uni 	$L__BB1_67;
$L__BB1_63:
	add.s32 	%r1412, %r1412, 1;
	setp.ne.s32 	%p200, %r1412, 0;
	@%p200 bra 	$L__BB1_66;
	add.s32 	%r1411, %r1411, 1;
	setp.ne.s32 	%p201, %r1411, 0;
	@%p201 bra 	$L__BB1_66;
	add.s32 	%r1410, %r1410, 1;
	setp.eq.s32 	%p202, %r1410, 0;
	selp.u32 	%r926, 1, 0, %p202;
	add.s32 	%r1409, %r1409, %r926;
	mov.b32 	%r1411, 0;
$L__BB1_66:
	mov.b32 	%r928, -766435501;
	mul.hi.u32 	%r929, %r928, %r1412;
	mul.lo.s32 	%r930, %r1412, -766435501;
	mov.b32 	%r931, -845247145;
	mul.hi.u32 	%r932, %r931, %r1410;
	mul.lo.s32 	%r933, %r1410, -845247145;
	xor.b32  	%r934, %r14, %r932;
	xor.b32  	%r935, %r934, %r1411;
	xor.b32  	%r936, %r929, %r11;
	xor.b32  	%r937, %r936, %r1409;
	mul.hi.u32 	%r938, %r928, %r935;
	mul.lo.s32 	%r939, %r935, -766435501;
	mul.hi.u32 	%r940, %r931, %r937;
	mul.lo.s32 	%r941, %r937, -845247145;
	xor.b32  	%r942, %r933, %r940;
	xor.b32  	%r943, %r942, %r19;
	xor.b32  	%r944, %r930, %r938;
	xor.b32  	%r945, %r944, %r143;
	mul.hi.u32 	%r946, %r928, %r943;
	mul.lo.s32 	%r947, %r943, -766435501;
	mul.hi.u32 	%r948, %r931, %r945;
	mul.lo.s32 	%r949, %r945, -845247145;
	xor.b32  	%r950, %r941, %r948;
	xor.b32  	%r951, %r950, %r145;
	xor.b32  	%r952, %r939, %r946;
	xor.b32  	%r953, %r952, %r144;
	mul.hi.u32 	%r954, %r928, %r951;
	mul.lo.s32 	%r955, %r951, -766435501;
	mul.hi.u32 	%r956, %r931, %r953;
	mul.lo.s32 	%r957, %r953, -845247145;
	xor.b32  	%r958, %r949, %r956;
	xor.b32  	%r959, %r958, %r147;
	xor.b32  	%r960, %r947, %r954;
	xor.b32  	%r961, %r960, %r146;
	mul.hi.u32 	%r962, %r928, %r959;
	mul.lo.s32 	%r963, %r959, -766435501;
	mul.hi.u32 	%r964, %r931, %r961;
	mul.lo.s32 	%r965, %r961, -845247145;
	xor.b32  	%r966, %r957, %r964;
	xor.b32  	%r967, %r966, %r148;
	xor.b32  	%r968, %r955, %r962;
	xor.b32  	%r969, %r968, %r149;
	mul.hi.u32 	%r970, %r928, %r967;
	mul.lo.s32 	%r971, %r967, -766435501;
	mul.hi.u32 	%r972, %r931, %r969;
	mul.lo.s32 	%r973, %r969, -845247145;
	xor.b32  	%r974, %r965, %r972;
	xor.b32  	%r975, %r974, %r151;
	xor.b32  	%r976, %r963, %r970;
	xor.b32  	%r977, %r976, %r150;
	mul.hi.u32 	%r978, %r928, %r975;
	mul.lo.s32 	%r979, %r975, -766435501;
	mul.hi.u32 	%r980, %r931, %r977;
	mul.lo.s32 	%r981, %r977, -845247145;
	xor.b32  	%r982, %r973, %r980;
	xor.b32  	%r983, %r982, %r152;
	xor.b32  	%r984, %r971, %r978;
	xor.b32  	%r985, %r984, %r153;
	mul.hi.u32 	%r986, %r928, %r983;
	mul.lo.s32 	%r987, %r983, -766435501;
	mul.hi.u32 	%r988, %r931, %r985;
	mul.lo.s32 	%r989, %r985, -845247145;
	xor.b32  	%r990, %r981, %r988;
	xor.b32  	%r991, %r990, %r154;
	xor.b32  	%r992, %r979, %r986;
	xor.b32  	%r993, %r992, %r155;
	mul.hi.u32 	%r994, %r928, %r991;
	mul.lo.s32 	%r995, %r991, -766435501;
	mul.hi.u32 	%r996, %r931, %r993;
	mul.lo.s32 	%r997, %r993, -845247145;
	xor.b32  	%r998, %r989, %r996;
	xor.b32  	%r999, %r998, %r156;
	xor.b32  	%r1000, %r987, %r994;
	xor.b32  	%r1001, %r1000, %r157;
	mul.hi.u32 	%r1002, %r928, %r999;
	mul.lo.s32 	%r166, %r999, -766435501;
	mul.hi.u32 	%r1003, %r931, %r1001;
	mul.lo.s32 	%r1407, %r1001, -845247145;
	xor.b32  	%r1004, %r997, %r1003;
	xor.b32  	%r1408, %r1004, %r20;
	xor.b32  	%r1005, %r995, %r1002;
	xor.b32  	%r1406, %r1005, %r142;
	mov.b32 	%r1320, 0;
	mov.u32 	%r1319, %r1405;
	mov.u32 	%r1405, %r166;
$L__BB1_67:
	cvt.rn.f64.u32 	%fd731, %r1319;
	fma.rn.f64 	%fd732, %fd731, 0d3DF0000000000000, 0d3DF0000000000000;
	mul.f64 	%fd52, %fd732, 0d401921FB53C8D4F1;
	setp.eq.f64 	%p203, %fd52, 0d7FF0000000000000;
	mov.b32 	%r1330, 1;
	mov.f64 	%fd1287, %fd3;
	@%p203 bra 	$L__BB1_71;
	mul.f64 	%fd733, %fd52, 0d3FE45F306DC9C883;
	cvt.rni.s32.f64 	%r1329, %fd733;
	cvt.rn.f64.s32 	%fd734, %r1329;
	fma.rn.f64 	%fd735, %fd734, 0dBFF921FB54442D18, %fd52;
	fma.rn.f64 	%fd736, %fd734, 0dBC91A62633145C00, %fd735;
	fma.rn.f64 	%fd1287, %fd734, 0dB97B839A252049C0, %fd736;
	setp.ltu.f64 	%p204, %fd52, 0d41E0000000000000;
	@%p204 bra 	$L__BB1_70;
	{ // callseq 2, 0
	.param .b64 param0;
	st.param.f64 	[param0], %fd52;
	.param .align 16 .b8 retval0[16];
	call.uni (retval0), 
	__internal_trig_reduction_slowpathd, 
	(
	param0
	);
	ld.param.f64 	%fd1287, [retval0];
	ld.param.b32 	%r1329, [retval0+8];
	} // callseq 2
$L__BB1_70:
	add.s32 	%r1330, %r1329, 1;
$L__BB1_71:
	shl.b32 	%r1010, %r1330, 6;
	cvt.u64.u32 	%rd187, %r1010;
	and.b64  	%rd188, %rd187, 64;
	mov.u64 	%rd189, __cudart_sin_cos_coeffs;
	add.s64 	%rd190, %rd189, %rd188;
	mul.rn.f64 	%fd738, %fd1287, %fd1287;
	and.b32  	%r1011, %r1330, 1;
	setp.eq.b32 	%p206, %r1011, 1;
	selp.f64 	%fd739, 0dBDA8FF8320FD8164, 0d3DE5DB65F9785EBA, %p206;
	ld.global.nc.v2.f64 	{%fd740, %fd741}, [%rd190];
	fma.rn.f64 	%fd742, %fd739, %fd738, %fd740;
	fma.rn.f64 	%fd743, %fd742, %fd738, %fd741;
	ld.global.nc.v2.f64 	{%fd744, %fd745}, [%rd190+16];
	fma.rn.f64 	%fd746, %fd743, %fd738, %fd744;
	fma.rn.f64 	%fd747, %fd746, %fd738, %fd745;
	ld.global.nc.v2.f64 	{%fd748, %fd749}, [%rd190+32];
	fma.rn.f64 	%fd750, %fd747, %fd738, %fd748;
	fma.rn.f64 	%fd751, %fd750, %fd738, %fd749;
	fma.rn.f64 	%fd752, %fd751, %fd1287, %fd1287;
	fma.rn.f64 	%fd753, %fd751, %fd738, 0d3FF0000000000000;
	selp.f64 	%fd754, %fd753, %fd752, %p206;
	and.b32  	%r1012, %r1330, 2;
	setp.eq.s32 	%p207, %r1012, 0;
	mov.f64 	%fd755, 0d0000000000000000;
	sub.f64 	%fd756, %fd755, %fd754;
	selp.f64 	%fd57, %fd754, %fd756, %p207;
	mov.b32 	%r1331, 0;
	mov.f64 	%fd1288, %fd3;
	@%p203 bra 	$L__BB1_74;
	mul.f64 	%fd757, %fd52, 0d3FE45F306DC9C883;
	cvt.rni.s32.f64 	%r1331, %fd757;
	cvt.rn.f64.s32 	%fd758, %r1331;
	fma.rn.f64 	%fd759, %fd758, 0dBFF921FB54442D18, %fd52;
	fma.rn.f64 	%fd760, %fd758, 0dBC91A62633145C00, %fd759;
	fma.rn.f64 	%fd1288, %fd758, 0dB97B839A252049C0, %fd760;
	setp.ltu.f64 	%p208, %fd52, 0d41E0000000000000;
	@%p208 bra 	$L__BB1_74;
	{ // callseq 3, 0
	.param .b64 param0;
	st.param.f64 	[param0], %fd52;
	.param .align 16 .b8 retval0[16];
	call.uni (retval0), 
	__internal_trig_reduction_slowpathd, 
	(
	param0
	);
	ld.param.f64 	%fd1288, [retval0];
	ld.param.b32 	%r1331, [retval0+8];
	} // callseq 3
$L__BB1_74:
	shl.b32 	%r1015, %r1331, 6;
	cvt.u64.u32 	%rd191, %r1015;
	and.b64  	%rd192, %rd191, 64;
	mov.u64 	%rd193, __cudart_sin_cos_coeffs;
	add.s64 	%rd194, %rd193, %rd192;
	mul.rn.f64 	%fd762, %fd1288, %fd1288;
	and.b32  	%r1016, %r1331, 1;
	setp.eq.b32 	%p209, %r1016, 1;
	selp.f64 	%fd763, 0dBDA8FF8320FD8164, 0d3DE5DB65F9785EBA, %p209;
	ld.global.nc.v2.f64 	{%fd764, %fd765}, [%rd194];
	fma.rn.f64 	%fd766, %fd763, %fd762, %fd764;
	fma.rn.f64 	%fd767, %fd766, %fd762, %fd765;
	ld.global.nc.v2.f64 	{%fd768, %fd769}, [%rd194+16];
	fma.rn.f64 	%fd770, %fd767, %fd762, %fd768;
	fma.rn.f64 	%fd771, %fd770, %fd762, %fd769;
	ld.global.nc.v2.f64 	{%fd772, %fd773}, [%rd194+32];
	fma.rn.f64 	%fd774, %fd771, %fd762, %fd772;
	fma.rn.f64 	%fd775, %fd774, %fd762, %fd773;
	fma.rn.f64 	%fd776, %fd775, %fd1288, %fd1288;
	fma.rn.f64 	%fd777, %fd775, %fd762, 0d3FF0000000000000;
	selp.f64 	%fd778, %fd777, %fd776, %p209;
	and.b32  	%r1017, %r1331, 2;
	setp.eq.s32 	%p210, %r1017, 0;
	mov.f64 	%fd779, 0d0000000000000000;
	sub.f64 	%fd780, %fd779, %fd778;
	selp.f64 	%fd61, %fd778, %fd780, %p210;
	mov.b32 	%r1404, 2;
	setp.eq.s32 	%p211, %r1320, 1;
	mov.u32 	%r1335, %r1407;
	@%p211 bra 	$L__BB1_83;
	setp.eq.s32 	%p212, %r1320, 3;
	@%p212 bra 	$L__BB1_79;
	setp.ne.s32 	%p213, %r1320, 2;
	@%p213 bra 	$L__BB1_78;
	mov.b32 	%r1404, 3;
	mov.u32 	%r1335, %r1406;
	bra.uni 	$L__BB1_83;
$L__BB1_78:
	add.s32 	%r1404, %r1320, 1;
	mov.u32 	%r1335, %r1408;
	bra.uni 	$L__BB1_83;
$L__BB1_79:
	add.s32 	%r1412, %r1412, 1;
	setp.ne.s32 	%p214, %r1412, 0;
	@%p214 bra 	$L__BB1_82;
	add.s32 	%r1411, %r1411, 1;
	setp.ne.s32 	%p215, %r1411, 0;
	@%p215 bra 	$L__BB1_82;
	add.s32 	%r1410, %r1410, 1;
	setp.eq.s32 	%p216, %r1410, 0;
	selp.u32 	%r1019, 1, 0, %p216;
	add.s32 	%r1409, %r1409, %r1019;
	mov.b32 	%r1411, 0;
$L__BB1_82:
	mov.b32 	%r1021, -766435501;
	mul.hi.u32 	%r1022, %r1021, %r1412;
	mul.lo.s32 	%r1023, %r1412, -766435501;
	mov.b32 	%r1024, -845247145;
	mul.hi.u32 	%r1025, %r1024, %r1410;
	mul.lo.s32 	%r1026, %r1410, -845247145;
	xor.b32  	%r1027, %r14, %r1025;
	xor.b32  	%r1028, %r1027, %r1411;
	xor.b32  	%r1029, %r1022, %r11;
	xor.b32  	%r1030, %r1029, %r1409;
	mul.hi.u32 	%r1031, %r1021, %r1028;
	mul.lo.s32 	%r1032, %r1028, -766435501;
	mul.hi.u32 	%r1033, %r1024, %r1030;
	mul.lo.s32 	%r1034, %r1030, -845247145;
	xor.b32  	%r1035, %r1026, %r1033;
	xor.b32  	%r1036, %r1035, %r19;
	xor.b32  	%r1037, %r1023, %r1031;
	xor.b32  	%r1038, %r1037, %r143;
	mul.hi.u32 	%r1039, %r1021, %r1036;
	mul.lo.s32 	%r1040, %r1036, -766435501;
	mul.hi.u32 	%r1041, %r1024, %r1038;
	mul.lo.s32 	%r1042, %r1038, -845247145;
	xor.b32  	%r1043, %r1034, %r1041;
	xor.b32  	%r1044, %r1043, %r145;
	xor.b32  	%r1045, %r1032, %r1039;
	xor.b32  	%r1046, %r1045, %r144;
	mul.hi.u32 	%r1047, %r1021, %r1044;
	mul.lo.s32 	%r1048, %r1044, -766435501;
	mul.hi.u32 	%r1049, %r1024, %r1046;
	mul.lo.s32 	%r1050, %r1046, -845247145;
	xor.b32  	%r1051, %r1042, %r1049;
	xor.b32  	%r1052, %r1051, %r147;
	xor.b32  	%r1053, %r1040, %r1047;
	xor.b32  	%r1054, %r1053, %r146;
	mul.hi.u32 	%r1055, %r1021, %r1052;
	mul.lo.s32 	%r1056, %r1052, -766435501;
	mul.hi.u32 	%r1057, %r1024, %r1054;
	mul.lo.s32 	%r1058, %r1054, -845247145;
	xor.b32  	%r1059, %r1050, %r1057;
	xor.b32  	%r1060, %r1059, %r148;
	xor.b32  	%r1061, %r1048, %r1055;
	xor.b32  	%r1062, %r1061, %r149;
	mul.hi.u32 	%r1063, %r1021, %r1060;
	mul.lo.s32 	%r1064, %r1060, -766435501;
	mul.hi.u32 	%r1065, %r1024, %r1062;
	mul.lo.s32 	%r1066, %r1062, -845247145;
	xor.b32  	%r1067, %r1058, %r1065;
	xor.b32  	%r1068, %r1067, %r151;
	xor.b32  	%r1069, %r1056, %r1063;
	xor.b32  	%r1070, %r1069, %r150;
	mul.hi.u32 	%r1071, %r1021, %r1068;
	mul.lo.s32 	%r1072, %r1068, -766435501;
	mul.hi.u32 	%r1073, %r1024, %r1070;
	mul.lo.s32 	%r1074, %r1070, -845247145;
	xor.b32  	%r1075, %r1066, %r1073;
	xor.b32  	%r1076, %r1075, %r152;
	xor.b32  	%r1077, %r1064, %r1071;
	xor.b32  	%r1078, %r1077, %r153;
	mul.hi.u32 	%r1079, %r1021, %r1076;
	mul.lo.s32 	%r1080, %r1076, -766435501;
	mul.hi.u32 	%r1081, %r1024, %r1078;
	mul.lo.s32 	%r1082, %r1078, -845247145;
	xor.b32  	%r1083, %r1074, %r1081;
	xor.b32  	%r1084, %r1083, %r154;
	xor.b32  	%r1085, %r1072, %r1079;
	xor.b32  	%r1086, %r1085, %r155;
	mul.hi.u32 	%r1087, %r1021, %r1084;
	mul.lo.s32 	%r1088, %r1084, -766435501;
	mul.hi.u32 	%r1089, %r1024, %r1086;
	mul.lo.s32 	%r1090, %r1086, -845247145;
	xor.b32  	%r1091, %r1082, %r1089;
	xor.b32  	%r1092, %r1091, %r156;
	xor.b32  	%r1093, %r1080, %r1087;
	xor.b32  	%r1094, %r1093, %r157;
	mul.hi.u32 	%r1095, %r1021, %r1092;
	mul.lo.s32 	%r196, %r1092, -766435501;
	mul.hi.u32 	%r1096, %r1024, %r1094;
	mul.lo.s32 	%r1407, %r1094, -845247145;
	xor.b32  	%r1097, %r1090, %r1096;
	xor.b32  	%r1408, %r1097, %r20;
	xor.b32  	%r1098, %r1088, %r1095;
	xor.b32  	%r1406, %r1098, %r142;
	mov.b32 	%r1404, 0;
	mov.u32 	%r1335, %r1405;
	mov.u32 	%r1405, %r196;
$L__BB1_83:
	setp.eq.s32 	%p217, %r129, 0;
	cvt.rn.f64.u32 	%fd782, %r1335;
	fma.rn.f64 	%fd783, %fd782, 0d3DF0000000000000, 0d3DF0000000000000;
	setp.lt.f64 	%p218, %fd783, 0d3FE0000000000000;
	selp.f64 	%fd784, 0d3FF0000000000000, 0d0000000000000000, %p218;
	fma.rn.f64 	%fd62, %fd784, 0d4000000000000000, 0dBFF0000000000000;
	fma.rn.f64 	%fd1345, %fd275, %fd57, %fd49;
	fma.rn.f64 	%fd1344, %fd275, %fd61, %fd50;
	fma.rn.f64 	%fd1343, %fd277, %fd62, %fd51;
	setp.lt.f64 	%p219, %fd1345, 0d0000000000000000;
	add.f64 	%fd785, %fd1345, 0d3FF0000000000000;
	selp.f64 	%fd786, %fd785, %fd1345, %p219;
	setp.gt.f64 	%p220, %fd786, 0d3FF0000000000000;
	add.f64 	%fd787, %fd786, 0dBFF0000000000000;
	selp.f64 	%fd788, %fd787, %fd786, %p220;
	setp.lt.f64 	%p221, %fd1344, 0d0000000000000000;
	add.f64 	%fd789, %fd1344, 0d3FF0000000000000;
	selp.f64 	%fd790, %fd789, %fd1344, %p221;
	setp.gt.f64 	%p222, %fd790, 0d3FF0000000000000;
	add.f64 	%fd791, %fd790, 0dBFF0000000000000;
	selp.f64 	%fd792, %fd791, %fd790, %p222;
	mul.f64 	%fd793, %fd788, %fd2;
	cvt.rmi.f64.f64 	%fd794, %fd793;
	cvt.rzi.s32.f64 	%r1100, %fd794;
	mul.f64 	%fd795, %fd792, %fd2;
	cvt.rmi.f64.f64 	%fd796, %fd795;
	cvt.rzi.s32.f64 	%r1101, %fd796;
	mad.lo.s32 	%r1102, %r1100, %r380, %r1101;
	mul.wide.u32 	%rd195, %r1102, 4;
	add.s64 	%rd196, %rd5, %rd195;
	ld.global.u32 	%r210, [%rd196];
	div.u32 	%r212, %r210, %r381;
	mul.lo.s32 	%r1103, %r212, %r381;
	sub.s32 	%r211, %r210, %r1103;
	sub.f64 	%fd66, %fd1345, %fd49;
	sub.f64 	%fd67, %fd1344, %fd50;
	mov.f64 	%fd1291, 0dBFF0000000000000;
	mov.b16 	%rs43, 0;
	mov.u16 	%rs87, %rs43;
	@%p217 bra 	$L__BB1_89;
	cvt.s64.s32 	%rd197, %r129;
	mul.wide.s32 	%rd198, %r129, 8;
	add.s64 	%rd199, %rd4, %rd198;
	ld.global.f64 	%fd1289, [%rd199+-8];
	add.s64 	%rd200, %rd3, %rd198;
	ld.global.f64 	%fd1290, [%rd200+-8];
	add.s64 	%rd201, %rd2, %rd197;
	ld.global.u8 	%rs44, [%rd201+-1];
	setp.eq.s16 	%p223, %rs44, 0;
	@%p223 bra 	$L__BB1_86;
	sub.f64 	%fd797, %fd1345, %fd1289;
	sub.f64 	%fd798, %fd1344, %fd1290;
	mul.f64 	%fd799, %fd798, %fd798;
	fma.rn.f64 	%fd800, %fd797, %fd797, %fd799;
	setp.lt.f64 	%p224, %fd1289, 0d3FE0000000000000;
	setp.lt.f64 	%p225, %fd1290, 0d3FE0000000000000;
	selp.f64 	%fd801, 0d3FF0000000000000, 0dBFF0000000000000, %p225;
	sub.f64 	%fd802, %fd798, %fd801;
	mul.f64 	%fd803, %fd802, %fd802;
	fma.rn.f64 	%fd804, %fd797, %fd797, %fd803;
	setp.lt.f64 	%p226, %fd804, %fd800;
	selp.f64 	%fd805, %fd804, %fd800, %p226;
	selp.f64 	%fd806, 0d3FF0000000000000, 0dBFF0000000000000, %p224;
	sub.f64 	%fd807, %fd797, %fd806;
	fma.rn.f64 	%fd808, %fd807, %fd807, %fd799;
	setp.geu.f64 	%p227, %fd808, %fd805;
	selp.f64 	%fd809, %fd805, %fd808, %p227;
	and.pred  	%p228, %p226, %p227;
	fma.rn.f64 	%fd810, %fd807, %fd807, %fd803;
	setp.lt.f64 	%p230, %fd810, %fd809;
	selp.f64 	%fd811, %fd801, 0d0000000000000000, %p228;
	selp.f64 	%fd812, %fd801, %fd811, %p230;
	selp.f64 	%fd813, %fd806, 0d0000000000000000, %p230;
	selp.f64 	%fd814, %fd813, %fd806, %p227;
	add.f64 	%fd1289, %fd1289, %fd814;
	add.f64 	%fd1290, %fd1290, %fd812;
$L__BB1_86:
	sub.f64 	%fd815, %fd49, %fd1289;
	sub.f64 	%fd816, %fd50, %fd1290;
	mul.f64 	%fd817, %fd67, %fd816;
	fma.rn.f64 	%fd818, %fd66, %fd815, %fd817;
	neg.f64 	%fd819, %fd818;
	div.rn.f64 	%fd820, %fd819, %fd275;
	div.rn.f64 	%fd1291, %fd820, %fd275;
	sub.f64 	%fd821, %fd1345, %fd1289;
	sub.f64 	%fd822, %fd1344, %fd1290;
	mul.f64 	%fd823, %fd822, %fd822;
	fma.rn.f64 	%fd824, %fd821, %fd821, %fd823;
	mul.wide.s32 	%rd202, %r129, 8;
	add.s64 	%rd203, %rd1, %rd202;
	ld.global.f64 	%fd825, [%rd203+-8];
	mul.f64 	%fd75, %fd825, %fd825;
	setp.le.f64 	%p231, %fd824, %fd75;
	mov.b16 	%rs87, 1;
	@%p231 bra 	$L__BB1_89;
	fma.rn.f64 	%fd76, %fd66, %fd1291, %fd49;
	fma.rn.f64 	%fd77, %fd67, %fd1291, %fd50;
	sub.f64 	%fd826, %fd76, %fd1289;
	sub.f64 	%fd827, %fd77, %fd1290;
	mul.f64 	%fd828, %fd827, %fd827;
	fma.rn.f64 	%fd829, %fd826, %fd826, %fd828;
	setp.gt.f64 	%p232, %fd829, %fd75;
	mov.u16 	%rs87, %rs43;
	@%p232 bra 	$L__BB1_89;
	sub.f64 	%fd830, %fd49, %fd76;
	sub.f64 	%fd831, %fd1345, %fd76;
	sub.f64 	%fd832, %fd50, %fd77;
	sub.f64 	%fd833, %fd1344, %fd77;
	mul.f64 	%fd834, %fd832, %fd833;
	fma.rn.f64 	%fd835, %fd830, %fd831, %fd834;
	setp.le.f64 	%p233, %fd835, 0d0000000000000000;
	selp.u16 	%rs87, 1, 0, %p233;
$L__BB1_89:
	setp.gt.u32 	%p234, %r381, %r128;
	mov.f64 	%fd1294, 0dBFF0000000000000;
	mov.b16 	%rs47, 0;
	mov.u16 	%rs88, %rs47;
	@%p234 bra 	$L__BB1_95;
	cvt.s64.s32 	%rd204, %r130;
	mul.wide.s32 	%rd205, %r130, 8;
	add.s64 	%rd206, %rd4, %rd205;
	ld.global.f64 	%fd1292, [%rd206+-8];
	add.s64 	%rd207, %rd3, %rd205;
	ld.global.f64 	%fd1293, [%rd207+-8];
	add.s64 	%rd208, %rd2, %rd204;
	ld.global.u8 	%rs48, [%rd208+-1];
	setp.eq.s16 	%p235, %rs48, 0;
	@%p235 bra 	$L__BB1_92;
	sub.f64 	%fd837, %fd1345, %fd1292;
	sub.f64 	%fd838, %fd1344, %fd1293;
	mul.f64 	%fd839, %fd838, %fd838;
	fma.rn.f64 	%fd840, %fd837, %fd837, %fd839;
	setp.lt.f64 	%p236, %fd1292, 0d3FE0000000000000;
	setp.lt.f64 	%p237, %fd1293, 0d3FE0000000000000;
	selp.f64 	%fd841, 0d3FF0000000000000, 0dBFF0000000000000, %p237;
	sub.f64 	%fd842, %fd838, %fd841;
	mul.f64 	%fd843, %fd842, %fd842;
	fma.rn.f64 	%fd844, %fd837, %fd837, %fd843;
	setp.lt.f64 	%p238, %fd844, %fd840;
	selp.f64 	%fd845, %fd844, %fd840, %p238;
	selp.f64 	%fd846, 0d3FF0000000000000, 0dBFF0000000000000, %p236;
	sub.f64 	%fd847, %fd837, %fd846;
	fma.rn.f64 	%fd848, %fd847, %fd847, %fd839;
	setp.geu.f64 	%p239, %fd848, %fd845;
	selp.f64 	%fd849, %fd845, %fd848, %p239;
	and.pred  	%p240, %p238, %p239;
	fma.rn.f64 	%fd850, %fd847, %fd847, %fd843;
	setp.lt.f64 	%p242, %fd850, %fd849;
	selp.f64 	%fd851, %fd841, 0d0000000000000000, %p240;
	selp.f64 	%fd852, %fd841, %fd851, %p242;
	selp.f64 	%fd853, %fd846, 0d0000000000000000, %p242;
	selp.f64 	%fd854, %fd853, %fd846, %p239;
	add.f64 	%fd1292, %fd1292, %fd854;
	add.f64 	%fd1293, %fd1293, %fd852;
$L__BB1_92:
	sub.f64 	%fd855, %fd49, %fd1292;
	sub.f64 	%fd856, %fd50, %fd1293;
	mul.f64 	%fd857, %fd67, %fd856;
	fma.rn.f64 	%fd858, %fd66, %fd855, %fd857;
	neg.f64 	%fd859, %fd858;
	div.rn.f64 	%fd860, %fd859, %fd275;
	div.rn.f64 	%fd1294, %fd860, %fd275;
	sub.f64 	%fd861, %fd1345, %fd1292;
	sub.f64 	%fd862, %fd1344, %fd1293;
	mul.f64 	%fd863, %fd862, %fd862;
	fma.rn.f64 	%fd864, %fd861, %fd861, %fd863;
	mul.wide.s32 	%rd209, %r130, 8;
	add.s64 	%rd210, %rd1, %rd209;
	ld.global.f64 	%fd865, [%rd210+-8];
	mul.f64 	%fd86, %fd865, %fd865;
	setp.le.f64 	%p243, %fd864, %fd86;
	mov.b16 	%rs88, 1;
	@%p243 bra 	$L__BB1_95;
	fma.rn.f64 	%fd87, %fd66, %fd1294, %fd49;
	fma.rn.f64 	%fd88, %fd67, %fd1294, %fd50;
	sub.f64 	%fd866, %fd87, %fd1292;
	sub.f64 	%fd867, %fd88, %fd1293;
	mul.f64 	%fd868, %fd867, %fd867;
	fma.rn.f64 	%fd869, %fd866, %fd866, %fd868;
	setp.gt.f64 	%p244, %fd869, %fd86;
	mov.u16 	%rs88, %rs47;
	@%p244 bra 	$L__BB1_95;
	sub.f64 	%fd870, %fd49, %fd87;
	sub.f64 	%fd871, %fd1345, %fd87;
	sub.f64 	%fd872, %fd50, %fd88;
	sub.f64 	%fd873, %fd1344, %fd88;
	mul.f64 	%fd874, %fd872, %fd873;
	fma.rn.f64 	%fd875, %fd870, %fd871, %fd874;
	setp.le.f64 	%p245, %fd875, 0d0000000000000000;
	selp.u16 	%rs88, 1, 0, %p245;
$L__BB1_95:
	setp.eq.s32 	%p246, %r211, 0;
	mov.f64 	%fd1297, 0dBFF0000000000000;
	mov.b16 	%rs51, 0;
	mov.u16 	%rs89, %rs51;
	@%p246 bra 	$L__BB1_101;
	cvt.s64.s32 	%rd18, %r211;
	mul.wide.s32 	%rd211, %r211, 8;
	add.s64 	%rd212, %rd4, %rd211;
	ld.global.f64 	%fd1295, [%rd212+-8];
	add.s64 	%rd213, %rd3, %rd211;
	ld.global.f64 	%fd1296, [%rd213+-8];
	add.s64 	%rd214, %rd2, %rd18;
	ld.global.u8 	%rs52, [%rd214+-1];
	setp.eq.s16 	%p247, %rs52, 0;
	@%p247 bra 	$L__BB1_98;
	sub.f64 	%fd877, %fd1345, %fd1295;
	sub.f64 	%fd878, %fd1344, %fd1296;
	mul.f64 	%fd879, %fd878, %fd878;
	fma.rn.f64 	%fd880, %fd877, %fd877, %fd879;
	setp.lt.f64 	%p248, %fd1295, 0d3FE0000000000000;
	setp.lt.f64 	%p249, %fd1296, 0d3FE0000000000000;
	selp.f64 	%fd881, 0d3FF0000000000000, 0dBFF0000000000000, %p249;
	sub.f64 	%fd882, %fd878, %fd881;
	mul.f64 	%fd883, %fd882, %fd882;
	fma.rn.f64 	%fd884, %fd877, %fd877, %fd883;
	setp.lt.f64 	%p250, %fd884, %fd880;
	selp.f64 	%fd885, %fd884, %fd880, %p250;
	selp.f64 	%fd886, 0d3FF0000000000000, 0dBFF0000000000000, %p248;
	sub.f64 	%fd887, %fd877, %fd886;
	fma.rn.f64 	%fd888, %fd887, %fd887, %fd879;
	setp.geu.f64 	%p251, %fd888, %fd885;
	selp.f64 	%fd889, %fd885, %fd888, %p251;
	and.pred  	%p252, %p250, %p251;
	fma.rn.f64 	%fd890, %fd887, %fd887, %fd883;
	setp.lt.f64 	%p254, %fd890, %fd889;
	selp.f64 	%fd891, %fd881, 0d0000000000000000, %p252;
	selp.f64 	%fd892, %fd881, %fd891, %p254;
	selp.f64 	%fd893, %fd886, 0d0000000000000000, %p254;
	selp.f64 	%fd894, %fd893, %fd886, %p251;
	add.f64 	%fd1295, %fd1295, %fd894;
	add.f64 	%fd1296, %fd1296, %fd892;
$L__BB1_98:
	sub.f64 	%fd895, %fd49, %fd1295;
	sub.f64 	%fd896, %fd50, %fd1296;
	mul.f64 	%fd897, %fd67, %fd896;
	fma.rn.f64 	%fd898, %fd66, %fd895, %fd897;
	neg.f64 	%fd899, %fd898;
	div.rn.f64 	%fd900, %fd899, %fd275;
	div.rn.f64 	%fd1297, %fd900, %fd275;
	sub.f64 	%fd901, %fd1345, %fd1295;
	sub.f64 	%fd902, %fd1344, %fd1296;
	mul.f64 	%fd903, %fd902, %fd902;
	fma.rn.f64 	%fd904, %fd901, %fd901, %fd903;
	shl.b64 	%rd215, %rd18, 3;
	add.s64 	%rd216, %rd1, %rd215;
	ld.global.f64 	%fd905, [%rd216+-8];
	mul.f64 	%fd97, %fd905, %fd905;
	setp.le.f64 	%p255, %fd904, %fd97;
	mov.b16 	%rs89, 1;
	@%p255 bra 	$L__BB1_101;
	fma.rn.f64 	%fd98, %fd66, %fd1297, %fd49;
	fma.rn.f64 	%fd99, %fd67, %fd1297, %fd50;
	sub.f64 	%fd906, %fd98, %fd1295;
	sub.f64 	%fd907, %fd99, %fd1296;
	mul.f64 	%fd908, %fd907, %fd907;
	fma.rn.f64 	%fd909, %fd906, %fd906, %fd908;
	setp.gt.f64 	%p256, %fd909, %fd97;
	mov.u16 	%rs89, %rs51;
	@%p256 bra 	$L__BB1_101;
	sub.f64 	%fd910, %fd49, %fd98;
	sub.f64 	%fd911, %fd1345, %fd98;
	sub.f64 	%fd912, %fd50, %fd99;
	sub.f64 	%fd913, %fd1344, %fd99;
	mul.f64 	%fd914, %fd912, %fd913;
	fma.rn.f64 	%fd915, %fd910, %fd911, %fd914;
	setp.le.f64 	%p257, %fd915, 0d0000000000000000;
	selp.u16 	%rs89, 1, 0, %p257;
$L__BB1_101:
	setp.gt.u32 	%p258, %r381, %r210;
	mov.f64 	%fd1300, 0dBFF0000000000000;
	mov.b16 	%rs55, 0;
	mov.u16 	%rs90, %rs55;
	@%p258 bra 	$L__BB1_107;
	cvt.s64.s32 	%rd19, %r212;
	mul.wide.s32 	%rd217, %r212, 8;
	add.s64 	%rd218, %rd4, %rd217;
	ld.global.f64 	%fd1298, [%rd218+-8];
	add.s64 	%rd219, %rd3, %rd217;
	ld.global.f64 	%fd1299, [%rd219+-8];
	add.s64 	%rd220, %rd2, %rd19;
	ld.global.u8 	%rs56, [%rd220+-1];
	setp.eq.s16 	%p259, %rs56, 0;
	@%p259 bra 	$L__BB1_104;
	sub.f64 	%fd917, %fd1345, %fd1298;
	sub.f64 	%fd918, %fd1344, %fd1299;
	mul.f64 	%fd919, %fd918, %fd918;
	fma.rn.f64 	%fd920, %fd917, %fd917, %fd919;
	setp.lt.f64 	%p260, %fd1298, 0d3FE0000000000000;
	setp.lt.f64 	%p261, %fd1299, 0d3FE0000000000000;
	selp.f64 	%fd921, 0d3FF0000000000000, 0dBFF0000000000000, %p261;
	sub.f64 	%fd922, %fd918, %fd921;
	mul.f64 	%fd923, %fd922, %fd922;
	fma.rn.f64 	%fd924, %fd917, %fd917, %fd923;
	setp.lt.f64 	%p262, %fd924, %fd920;
	selp.f64 	%fd925, %fd924, %fd920, %p262;
	selp.f64 	%fd926, 0d3FF0000000000000, 0dBFF0000000000000, %p260;
	sub.f64 	%fd927, %fd917, %fd926;
	fma.rn.f64 	%fd928, %fd927, %fd927, %fd919;
	setp.geu.f64 	%p263, %fd928, %fd925;
	selp.f64 	%fd929, %fd925, %fd928, %p263;
	and.pred  	%p264, %p262, %p263;
	fma.rn.f64 	%fd930, %fd927, %fd927, %fd923;
	setp.lt.f64 	%p266, %fd930, %fd929;
	selp.f64 	%fd931, %fd921, 0d0000000000000000, %p264;
	selp.f64 	%fd932, %fd921, %fd931, %p266;
	selp.f64 	%fd933, %fd926, 0d0000000000000000, %p266;
	selp.f64 	%fd934, %fd933, %fd926, %p263;
	add.f64 	%fd1298, %fd1298, %fd934;
	add.f64 	%fd1299, %fd1299, %fd932;
$L__BB1_104:
	sub.f64 	%fd935, %fd49, %fd1298;
	sub.f64 	%fd936, %fd50, %fd1299;
	mul.f64 	%fd937, %fd67, %fd936;
	fma.rn.f64 	%fd938, %fd66, %fd935, %fd937;
	neg.f64 	%fd939, %fd938;
	div.rn.f64 	%fd940, %fd939, %fd275;
	div.rn.f64 	%fd1300, %fd940, %fd275;
	sub.f64 	%fd941, %fd1345, %fd1298;
	sub.f64 	%fd942, %fd1344, %fd1299;
	mul.f64 	%fd943, %fd942, %fd942;
	fma.rn.f64 	%fd944, %fd941, %fd941, %fd943;
	shl.b64 	%rd221, %rd19, 3;
	add.s64 	%rd222, %rd1, %rd221;
	ld.global.f64 	%fd945, [%rd222+-8];
	mul.f64 	%fd108, %fd945, %fd945;
	setp.le.f64 	%p267, %fd944, %fd108;
	mov.b16 	%rs90, 1;
	@%p267 bra 	$L__BB1_107;
	fma.rn.f64 	%fd109, %fd66, %fd1300, %fd49;
	fma.rn.f64 	%fd110, %fd67, %fd1300, %fd50;
	sub.f64 	%fd946, %fd109, %fd1298;
	sub.f64 	%fd947, %fd110, %fd1299;
	mul.f64 	%fd948, %fd947, %fd947;
	fma.rn.f64 	%fd949, %fd946, %fd946, %fd948;
	setp.gt.f64 	%p268, %fd949, %fd108;
	mov.u16 	%rs90, %rs55;
	@%p268 bra 	$L__BB1_107;
	sub.f64 	%fd950, %fd49, %fd109;
	sub.f64 	%fd951, %fd1345, %fd109;
	sub.f64 	%fd952, %fd50, %fd110;
	sub.f64 	%fd953, %fd1344, %fd110;
	mul.f64 	%fd954, %fd952, %fd953;
	fma.rn.f64 	%fd955, %fd950, %fd951, %fd954;
	setp.le.f64 	%p269, %fd955, 0d0000000000000000;
	selp.u16 	%rs90, 1, 0, %p269;
$L__BB1_107:
	or.b16  	%rs60, %rs88, %rs87;
	or.b16  	%rs61, %rs60, %rs89;
	or.b16  	%rs62, %rs61, %rs90;
	setp.eq.s16 	%p270, %rs62, 0;
	mov.b16 	%rs95, 0;
	mov.u16 	%rs96, %rs95;
	@%p270 bra 	$L__BB1_204;
	setp.ltu.f64 	%p271, %fd1291, 0d0000000000000000;
	and.b16  	%rs64, %rs87, 255;
	setp.eq.s16 	%p272, %rs64, 0;
	or.pred  	%p9, %p271, %p272;
	selp.f64 	%fd956, 0dBFF0000000000000, %fd1291, %p9;
	setp.ltu.f64 	%p273, %fd1294, 0d0000000000000000;
	and.b16  	%rs66, %rs88, 255;
	setp.eq.s16 	%p274, %rs66, 0;
	or.pred  	%p10, %p273, %p274;
	selp.f64 	%fd957, %fd956, %fd1294, %p10;
	setp.ltu.f64 	%p275, %fd1297, 0d0000000000000000;
	and.b16  	%rs68, %rs89, 255;
	setp.eq.s16 	%p276, %rs68, 0;
	or.pred  	%p11, %p275, %p276;
	selp.f64 	%fd958, %fd957, %fd1297, %p11;
	setp.ltu.f64 	%p277, %fd1300, 0d0000000000000000;
	setp.eq.s16 	%p278, %rs90, 0;
	or.pred  	%p12, %p277, %p278;
	selp.f64 	%fd112, %fd958, %fd1300, %p12;
	setp.geu.f64 	%p279, %fd112, 0d0000000000000000;
	@%p279 bra 	$L__BB1_110;
	setp.eq.s16 	%p280, %rs90, 0;
	setp.eq.s16 	%p281, %rs89, 0;
	setp.eq.s16 	%p282, %rs88, 0;
	setp.eq.s16 	%p283, %rs87, 0;
	mov.u64 	%rd223, $str;
	cvta.global.u64 	%rd224, %rd223;
	{ // callseq 4, 0
	.param .b64 param0;
	st.param.b64 	[param0], %rd224;
	.param .b64 param1;
	st.param.b64 	[param1], 0;
	.param .b32 retval0;
	call.uni (retval0), 
	vprintf, 
	(
	param0, 
	param1
	);
	ld.param.b32 	%r1104, [retval0];
	} // callseq 4
	add.u64 	%rd225, %SP, 0;
	add.u64 	%rd226, %SPL, 0;
	st.local.v4.u32 	[%rd226], {%r129, %r130, %r211, %r212};
	mov.u64 	%rd227, $str$1;
	cvta.global.u64 	%rd228, %rd227;
	{ // callseq 5, 0
	.param .b64 param0;
	st.param.b64 	[param0], %rd228;
	.param .b64 param1;
	st.param.b64 	[param1], %rd225;
	.param .b32 retval0;
	call.uni (retval0), 
	vprintf, 
	(
	param0, 
	param1
	);
	ld.param.b32 	%r1106, [retval0];
	} // callseq 5
	mov.u64 	%rd229, $str$2;
	cvta.global.u64 	%rd230, %rd229;
	mov.u64 	%rd231, $str$3;
	cvta.global.u64 	%rd232, %rd231;
	selp.b64 	%rd233, %rd232, %rd230, %p283;
	selp.b64 	%rd234, %rd232, %rd230, %p282;
	st.local.v2.u64 	[%rd226], {%rd233, %rd234};
	selp.b64 	%rd235, %rd232, %rd230, %p281;
	selp.b64 	%rd236, %rd232, %rd230, %p280;
	st.local.v2.u64 	[%rd226+16], {%rd235, %rd236};
	mov.u64 	%rd237, $str$4;
	cvta.global.u64 	%rd238, %rd237;
	{ // callseq 6, 0
	.param .b64 param0;
	st.param.b64 	[param0], %rd238;
	.param .b64 param1;
	st.param.b64 	[param1], %rd225;
	.param .b32 retval0;
	call.uni (retval0), 
	vprintf, 
	(
	param0, 
	param1
	);
	ld.param.b32 	%r1108, [retval0];
	} // callseq 6
	st.local.v2.f64 	[%rd226], {%fd1291, %fd1294};
	st.local.v2.f64 	[%rd226+16], {%fd1297, %fd1300};
	mov.u64 	%rd239, $str$5;
	cvta.global.u64 	%rd240, %rd239;
	{ // callseq 7, 0
	.param .b64 param0;
	st.param.b64 	[param0], %rd240;
	.param .b64 param1;
	st.param.b64 	[param1], %rd225;
	.param .b32 retval0;
	call.uni (retval0), 
	vprintf, 
	(
	param0, 
	param1
	);
	ld.param.b32 	%r1110, [retval0];
	} // callseq 7
$L__BB1_110:
	setp.gtu.f64 	%p284, %fd1291, %fd112;
	or.pred  	%p285, %p9, %p284;
	selp.f64 	%fd959, %fd112, %fd1291, %p285;
	selp.b32 	%r1113, %r1413, %r129, %p285;
	setp.gtu.f64 	%p286, %fd1294, %fd959;
	or.pred  	%p287, %p10, %p286;
	selp.f64 	%fd961, %fd959, %fd1294, %p287;
	selp.b32 	%r1114, %r1113, %r130, %p287;
	setp.gtu.f64 	%p288, %fd1297, %fd961;
	or.pred  	%p289, %p11, %p288;
	selp.f64 	%fd963, %fd961, %fd1297, %p289;
	selp.b32 	%r1115, %r1114, %r211, %p289;
	setp.gtu.f64 	%p290, %fd1300, %fd963;
	selp.b32 	%r1116, %r1115, %r212, %p290;
	selp.b32 	%r1413, %r1115, %r1116, %p12;
	mul.wide.s32 	%rd241, %r1413, 8;
	add.s64 	%rd242, %rd4, %rd241;
	ld.global.f64 	%fd1301, [%rd242+-8];
	add.s64 	%rd243, %rd3, %rd241;
	ld.global.f64 	%fd1302, [%rd243+-8];
	mov.b32 	%r1349, 2;
	setp.eq.s32 	%p291, %r1404, 1;
	mov.u32 	%r1348, %r1407;
	@%p291 bra 	$L__BB1_119;
	setp.eq.s32 	%p292, %r1404, 3;
	@%p292 bra 	$L__BB1_115;
	setp.ne.s32 	%p293, %r1404, 2;
	@%p293 bra 	$L__BB1_114;
	mov.b32 	%r1349, 3;
	mov.u32 	%r1348, %r1406;
	bra.uni 	$L__BB1_119;
$L__BB1_114:
	add.s32 	%r1349, %r1404, 1;
	mov.u32 	%r1348, %r1408;
	bra.uni 	$L__BB1_119;
$L__BB1_115:
	add.s32 	%r1412, %r1412, 1;
	setp.ne.s32 	%p294, %r1412, 0;
	@%p294 bra 	$L__BB1_118;
	add.s32 	%r1411, %r1411, 1;
	setp.ne.s32 	%p295, %r1411, 0;
	@%p295 bra 	$L__BB1_118;
	add.s32 	%r1410, %r1410, 1;
	setp.eq.s32 	%p296, %r1410, 0;
	selp.u32 	%r1118, 1, 0, %p296;
	add.s32 	%r1409, %r1409, %r1118;
	mov.b32 	%r1411, 0;
$L__BB1_118:
	mov.b32 	%r1120, -766435501;
	mul.hi.u32 	%r1121, %r1120, %r1412;
	mul.lo.s32 	%r1122, %r1412, -766435501;
	mov.b32 	%r1123, -845247145;
	mul.hi.u32 	%r1124, %r1123, %r1410;
	mul.lo.s32 	%r1125, %r1410, -845247145;
	xor.b32  	%r1126, %r14, %r1124;
	xor.b32  	%r1127, %r1126, %r1411;
	xor.b32  	%r1128, %r1121, %r11;
	xor.b32  	%r1129, %r1128, %r1409;
	mul.hi.u32 	%r1130, %r1120, %r1127;
	mul.lo.s32 	%r1131, %r1127, -766435501;
	mul.hi.u32 	%r1132, %r1123, %r1129;
	mul.lo.s32 	%r1133, %r1129, -845247145;
	xor.b32  	%r1134, %r1125, %r1132;
	xor.b32  	%r1135, %r1134, %r19;
	xor.b32  	%r1136, %r1122, %r1130;
	add.s32 	%r1137, %r11, -1150833019;
	xor.b32  	%r1138, %r1136, %r1137;
	mul.hi.u32 	%r1139, %r1120, %r1135;
	mul.lo.s32 	%r1140, %r1135, -766435501;
	mul.hi.u32 	%r1141, %r1123, %r1138;
	mul.lo.s32 	%r1142, %r1138, -845247145;
	xor.b32  	%r1143, %r1133, %r1141;
	add.s32 	%r1144, %r14, 1013904242;
	xor.b32  	%r1145, %r1143, %r1144;
	xor.b32  	%r1146, %r1131, %r1139;
	add.s32 	%r1147, %r11, 1993301258;
	xor.b32  	%r1148, %r1146, %r1147;
	mul.hi.u32 	%r1149, %r1120, %r1145;
	mul.lo.s32 	%r1150, %r1145, -766435501;
	mul.hi.u32 	%r1151, %r1123, %r1148;
	mul.lo.s32 	%r1152, %r1148, -845247145;
	xor.b32  	%r1153, %r1142, %r1151;
	add.s32 	%r1154, %r14, -626627285;
	xor.b32  	%r1155, %r1153, %r1154;
	xor.b32  	%r1156, %r1140, %r1149;
	add.s32 	%r1157, %r11, 842468239;
	xor.b32  	%r1158, %r1156, %r1157;
	mul.hi.u32 	%r1159, %r1120, %r1155;
	mul.lo.s32 	%r1160, %r1155, -766435501;
	mul.hi.u32 	%r1161, %r1123, %r1158;
	mul.lo.s32 	%r1162, %r1158, -845247145;
	xor.b32  	%r1163, %r1152, %r1161;
	add.s32 	%r1164, %r14, 2027808484;
	xor.b32  	%r1165, %r1163, %r1164;
	xor.b32  	%r1166, %r1150, %r1159;
	add.s32 	%r1167, %r11, -308364780;
	xor.b32  	%r1168, %r1166, %r1167;
	mul.hi.u32 	%r1169, %r1120, %r1165;
	mul.lo.s32 	%r1170, %r1165, -766435501;
	mul.hi.u32 	%r1171, %r1123, %r1168;
	mul.lo.s32 	%r1172, %r1168, -845247145;
	xor.b32  	%r1173, %r1162, %r1171;
	add.s32 	%r1174, %r14, 387276957;
	xor.b32  	%r1175, %r1173, %r1174;
	xor.b32  	%r1176, %r1160, %r1169;
	add.s32 	%r1177, %r11, -1459197799;
	xor.b32  	%r1178, %r1176, %r1177;
	mul.hi.u32 	%r1179, %r1120, %r1175;
	mul.lo.s32 	%r1180, %r1175, -766435501;
	mul.hi.u32 	%r1181, %r1123, %r1178;
	mul.lo.s32 	%r1182, %r1178, -845247145;
	xor.b32  	%r1183, %r1172, %r1181;
	add.s32 	%r1184, %r14, -1253254570;
	xor.b32  	%r1185, %r1183, %r1184;
	xor.b32  	%r1186, %r1170, %r1179;
	add.s32 	%r1187, %r11, 1684936478;
	xor.b32  	%r1188, %r1186, %r1187;
	mul.hi.u32 	%r1189, %r1120, %r1185;
	mul.lo.s32 	%r1190, %r1185, -766435501;
	mul.hi.u32 	%r1191, %r1123, %r1188;
	mul.lo.s32 	%r1192, %r1188, -845247145;
	xor.b32  	%r1193, %r1182, %r1191;
	add.s32 	%r1194, %r14, 1401181199;
	xor.b32  	%r1195, %r1193, %r1194;
	xor.b32  	%r1196, %r1180, %r1189;
	add.s32 	%r1197, %r11, 534103459;
	xor.b32  	%r1198, %r1196, %r1197;
	mul.hi.u32 	%r1199, %r1120, %r1195;
	mul.lo.s32 	%r1200, %r1195, -766435501;
	mul.hi.u32 	%r1201, %r1123, %r1198;
	mul.lo.s32 	%r1202, %r1198, -845247145;
	xor.b32  	%r1203, %r1192, %r1201;
	add.s32 	%r1204, %r14, -239350328;
	xor.b32  	%r1205, %r1203, %r1204;
	xor.b32  	%r1206, %r1190, %r1199;
	add.s32 	%r1207, %r11, -616729560;
	xor.b32  	%r1208, %r1206, %r1207;
	mul.hi.u32 	%r1209, %r1120, %r1205;
	mul.lo.s32 	%r222, %r1205, -766435501;
	mul.hi.u32 	%r1210, %r1123, %r1208;
	mul.lo.s32 	%r1407, %r1208, -845247145;
	xor.b32  	%r1211, %r1202, %r1210;
	xor.b32  	%r1408, %r1211, %r20;
	xor.b32  	%r1212, %r1200, %r1209;
	add.s32 	%r1213, %r11, -1767562579;
	xor.b32  	%r1406, %r1212, %r1213;
	mov.b32 	%r1349, 0;
	mov.u32 	%r1348, %r1405;
	mov.u32 	%r1405, %r222;
$L__BB1_119:
	cvt.rn.f64.u32 	%fd965, %r1348;
	fma.rn.f64 	%fd966, %fd965, 0d3DF0000000000000, 0d3DF0000000000000;
	setp.geu.f64 	%p297, %fd966, %fd279;
	@%p297 bra 	$L__BB1_125;
	cvt.s64.s32 	%rd20, %r1413;
	add.s64 	%rd261, %rd2, %rd20;
	ld.global.u8 	%rs76, [%rd261+-1];
	setp.eq.s16 	%p335, %rs76, 0;
	@%p335 bra 	$L__BB1_122;
	sub.f64 	%fd1085, %fd1345, %fd1301;
	sub.f64 	%fd1086, %fd1344, %fd1302;
	mul.f64 	%fd1087, %fd1086, %fd1086;
	fma.rn.f64 	%fd1088, %fd1085, %fd1085, %fd1087;
	setp.lt.f64 	%p336, %fd1301, 0d3FE0000000000000;
	setp.lt.f64 	%p337, %fd1302, 0d3FE0000000000000;
	selp.f64 	%fd1089, 0d3FF0000000000000, 0dBFF0000000000000, %p337;
	sub.f64 	%fd1090, %fd1086, %fd1089;
	mul.f64 	%fd1091, %fd1090, %fd1090;
	fma.rn.f64 	%fd1092, %fd1085, %fd1085, %fd1091;
	setp.lt.f64 	%p338, %fd1092, %fd1088;
	selp.f64 	%fd1093, %fd1092, %fd1088, %p338;
	selp.f64 	%fd1094, 0d3FF0000000000000, 0dBFF0000000000000, %p336;
	sub.f64 	%fd1095, %fd1085, %fd1094;
	fma.rn.f64 	%fd1096, %fd1095, %fd1095, %fd1087;
	setp.geu.f64 	%p339, %fd1096, %fd1093;
	selp.f64 	%fd1097, %fd1093, %fd1096, %p339;
	and.pred  	%p340, %p338, %p339;
	fma.rn.f64 	%fd1098, %fd1095, %fd1095, %fd1091;
	setp.lt.f64 	%p342, %fd1098, %fd1097;
	selp.f64 	%fd1099, %fd1089, 0d0000000000000000, %p340;
	selp.f64 	%fd1100, %fd1089, %fd1099, %p342;
	selp.f64 	%fd1101, %fd1094, 0d0000000000000000, %p342;
	selp.f64 	%fd1102, %fd1101, %fd1094, %p339;
	add.f64 	%fd1301, %fd1301, %fd1102;
	add.f64 	%fd1302, %fd1302, %fd1100;
$L__BB1_122:
	mul.f64 	%fd1103, %fd61, %fd61;
	fma.rn.f64 	%fd119, %fd57, %fd57, %fd1103;
	sub.f64 	%fd1104, %fd49, %fd1301;
	add.f64 	%fd1105, %fd1104, %fd1104;
	sub.f64 	%fd1106, %fd50, %fd1302;
	add.f64 	%fd1107, %fd1106, %fd1106;
	mul.f64 	%fd1108, %fd61, %fd1107;
	fma.rn.f64 	%fd120, %fd57, %fd1105, %fd1108;
	mul.f64 	%fd1109, %fd1106, %fd1106;
	fma.rn.f64 	%fd1110, %fd1104, %fd1104, %fd1109;
	shl.b64 	%rd262, %rd20, 3;
	add.s64 	%rd263, %rd1, %rd262;
	ld.global.f64 	%fd1111, [%rd263+-8];
	mul.f64 	%fd1112, %fd1111, %fd1111;
	sub.f64 	%fd1113, %fd1110, %fd1112;
	mul.f64 	%fd1114, %fd119, 0dC010000000000000;
	mul.f64 	%fd1115, %fd1114, %fd1113;
	fma.rn.f64 	%fd121, %fd120, %fd120, %fd1115;
	setp.le.f64 	%p343, %fd121, 0d0000000000000000;
	mov.b16 	%rs96, 1;
	mov.u32 	%r1404, %r1349;
	@%p343 bra 	$L__BB1_204;
	sqrt.rn.f64 	%fd1116, %fd121;
	mov.f64 	%fd1117, 0d3FE0000000000000;
	div.rn.f64 	%fd1118, %fd1117, %fd119;
	sub.f64 	%fd1119, %fd1116, %fd120;
	mul.f64 	%fd1120, %fd1118, %fd1119;
	neg.f64 	%fd1121, %fd120;
	sub.f64 	%fd1122, %fd1121, %fd1116;
	mul.f64 	%fd1123, %fd1118, %fd1122;
	min.f64 	%fd122, %fd1120, %fd1123;
	setp.ge.f64 	%p344, %fd122, %fd275;
	setp.lt.f64 	%p345, %fd122, 0d0000000000000000;
	or.pred  	%p346, %p344, %p345;
	mov.u32 	%r1404, %r1349;
	@%p346 bra 	$L__BB1_204;
	fma.rn.f64 	%fd1124, %fd57, %fd122, %fd49;
	fma.rn.f64 	%fd1125, %fd61, %fd122, %fd50;
	sub.f64 	%fd1126, %fd1301, %fd1124;
	sub.f64 	%fd1127, %fd1302, %fd1125;
	mul.f64 	%fd1128, %fd1127, %fd1127;
	fma.rn.f64 	%fd1129, %fd1126, %fd1126, %fd1128;
	sqrt.rn.f64 	%fd1130, %fd1129;
	div.rn.f64 	%fd1131, %fd1126, %fd1130;
	div.rn.f64 	%fd1132, %fd1127, %fd1130;
	mul.f64 	%fd1133, %fd61, %fd1132;
	fma.rn.f64 	%fd1134, %fd57, %fd1131, %fd1133;
	abs.f64 	%fd1135, %fd1134;
	div.rn.f64 	%fd1136, %fd122, %fd275;
	mov.f64 	%fd1137, 0d3FF0000000000000;
	sub.f64 	%fd1138, %fd1137, %fd1136;
	mul.f64 	%fd1139, %fd1138, %fd1131;
	mul.f64 	%fd1140, %fd274, %fd1139;
	fma.rn.f64 	%fd1345, %fd1140, %fd1135, %fd1124;
	mul.f64 	%fd1141, %fd1138, %fd1132;
	mul.f64 	%fd1142, %fd274, %fd1141;
	fma.rn.f64 	%fd1344, %fd1142, %fd1135, %fd1125;
	mul.f64 	%fd1143, %fd277, %fd1136;
	fma.rn.f64 	%fd1144, %fd62, %fd1143, %fd51;
	mul.f64 	%fd1145, %fd276, %fd1138;
	fma.rn.f64 	%fd1343, %fd62, %fd1145, %fd1144;
	mov.u32 	%r1404, %r1349;
	bra.uni 	$L__BB1_204;
$L__BB1_125:
	cvt.s64.s32 	%rd21, %r1413;
	add.s64 	%rd244, %rd2, %rd21;
	ld.global.u8 	%rs69, [%rd244+-1];
	setp.eq.s16 	%p298, %rs69, 0;
	@%p298 bra 	$L__BB1_127;
	sub.f64 	%fd967, %fd1345, %fd1301;
	sub.f64 	%fd968, %fd1344, %fd1302;
	mul.f64 	%fd969, %fd968, %fd968;
	fma.rn.f64 	%fd970, %fd967, %fd967, %fd969;
	setp.lt.f64 	%p299, %fd1301, 0d3FE0000000000000;
	setp.lt.f64 	%p300, %fd1302, 0d3FE0000000000000;
	selp.f64 	%fd971, 0d3FF0000000000000, 0dBFF0000000000000, %p300;
	sub.f64 	%fd972, %fd968, %fd971;
	mul.f64 	%fd973, %fd972, %fd972;
	fma.rn.f64 	%fd974, %fd967, %fd967, %fd973;
	setp.lt.f64 	%p301, %fd974, %fd970;
	selp.f64 	%fd975, %fd974, %fd970, %p301;
	selp.f64 	%fd976, 0d3FF0000000000000, 0dBFF0000000000000, %p299;
	sub.f64 	%fd977, %fd967, %fd976;
	fma.rn.f64 	%fd978, %fd977, %fd977, %fd969;
	setp.geu.f64 	%p302, %fd978, %fd975;
	selp.f64 	%fd979, %fd975, %fd978, %p302;
	and.pred  	%p303, %p301, %p302;
	fma.rn.f64 	%fd980, %fd977, %fd977, %fd973;
	setp.lt.f64 	%p305, %fd980, %fd979;
	selp.f64 	%fd981, %fd971, 0d0000000000000000, %p303;
	selp.f64 	%fd982, %fd971, %fd981, %p305;
	selp.f64 	%fd983, %fd976, 0d0000000000000000, %p305;
	selp.f64 	%fd984, %fd983, %fd976, %p302;
	add.f64 	%fd1301, %fd1301, %fd984;
	add.f64 	%fd1302, %fd1302, %fd982;
$L__BB1_127:
	mul.f64 	%fd985, %fd61, %fd61;
	fma.rn.f64 	%fd130, %fd57, %fd57, %fd985;
	sub.f64 	%fd986, %fd49, %fd1301;
	add.f64 	%fd987, %fd986, %fd986;
	sub.f64 	%fd988, %fd50, %fd1302;
	add.f64 	%fd989, %fd988, %fd988;
	mul.f64 	%fd990, %fd61, %fd989;
	fma.rn.f64 	%fd131, %fd57, %fd987, %fd990;
	mul.f64 	%fd991, %fd988, %fd988;
	fma.rn.f64 	%fd992, %fd986, %fd986, %fd991;
	shl.b64 	%rd245, %rd21, 3;
	add.s64 	%rd246, %rd1, %rd245;
	ld.global.f64 	%fd993, [%rd246+-8];
	mul.f64 	%fd994, %fd993, %fd993;
	sub.f64 	%fd995, %fd992, %fd994;
	mul.f64 	%fd996, %fd130, 0dC010000000000000;
	mul.f64 	%fd997, %fd996, %fd995;
	fma.rn.f64 	%fd132, %fd131, %fd131, %fd997;
	setp.le.f64 	%p306, %fd132, 0d0000000000000000;
	@%p306 bra 	$L__BB1_130;
	sqrt.rn.f64 	%fd998, %fd132;
	mov.f64 	%fd999, 0d3FE0000000000000;
	div.rn.f64 	%fd1000, %fd999, %fd130;
	sub.f64 	%fd1001, %fd998, %fd131;
	mul.f64 	%fd1002, %fd1000, %fd1001;
	neg.f64 	%fd1003, %fd131;
	sub.f64 	%fd1004, %fd1003, %fd998;
	mul.f64 	%fd1005, %fd1000, %fd1004;
	min.f64 	%fd133, %fd1002, %fd1005;
	setp.ge.f64 	%p307, %fd133, %fd275;
	setp.lt.f64 	%p308, %fd133, 0d0000000000000000;
	or.pred  	%p309, %p307, %p308;
	@%p309 bra 	$L__BB1_130;
	fma.rn.f64 	%fd1006, %fd57, %fd133, %fd49;
	fma.rn.f64 	%fd1007, %fd61, %fd133, %fd50;
	sub.f64 	%fd1008, %fd1301, %fd1006;
	sub.f64 	%fd1009, %fd1302, %fd1007;
	mul.f64 	%fd1010, %fd1009, %fd1009;
	fma.rn.f64 	%fd1011, %fd1008, %fd1008, %fd1010;
	sqrt.rn.f64 	%fd1012, %fd1011;
	sub.f64 	%fd1013, %fd1006, %fd1301;
	div.rn.f64 	%fd1014, %fd1013, %fd1012;
	sub.f64 	%fd1015, %fd1007, %fd1302;
	div.rn.f64 	%fd1016, %fd1015, %fd1012;
	mul.f64 	%fd1017, %fd61, %fd1016;
	fma.rn.f64 	%fd1018, %fd57, %fd1014, %fd1017;
	add.f64 	%fd1019, %fd1018, %fd1018;
	mul.f64 	%fd1020, %fd1014, %fd1019;
	sub.f64 	%fd1021, %fd57, %fd1020;
	mul.f64 	%fd1022, %fd1016, %fd1019;
	sub.f64 	%fd1023, %fd61, %fd1022;
	sub.f64 	%fd1024, %fd275, %fd133;
	fma.rn.f64 	%fd1345, %fd1024, %fd1021, %fd1006;
	fma.rn.f64 	%fd1344, %fd1024, %fd1023, %fd1007;
$L__BB1_130:
	setp.lt.f64 	%p310, %fd1345, 0d0000000000000000;
	add.f64 	%fd1025, %fd1345, 0d3FF0000000000000;
	selp.f64 	%fd1026, %fd1025, %fd1345, %p310;
	setp.gt.f64 	%p311, %fd1026, 0d3FF0000000000000;
	add.f64 	%fd1027, %fd1026, 0dBFF0000000000000;
	selp.f64 	%fd1028, %fd1027, %fd1026, %p311;
	setp.lt.f64 	%p312, %fd1344, 0d0000000000000000;
	add.f64 	%fd1029, %fd1344, 0d3FF0000000000000;
	selp.f64 	%fd1030, %fd1029, %fd1344, %p312;
	setp.gt.f64 	%p313, %fd1030, 0d3FF0000000000000;
	add.f64 	%fd1031, %fd1030, 0dBFF0000000000000;
	selp.f64 	%fd1032, %fd1031, %fd1030, %p313;
	mul.f64 	%fd1033, %fd1028, %fd2;
	cvt.rmi.f64.f64 	%fd1034, %fd1033;
	cvt.rzi.s32.f64 	%r1215, %fd1034;
	mul.f64 	%fd1035, %fd1032, %fd2;
	cvt.rmi.f64.f64 	%fd1036, %fd1035;
	cvt.rzi.s32.f64 	%r1216, %fd1036;
	mad.lo.s32 	%r1217, %r1215, %r380, %r1216;
	mul.wide.u32 	%rd247, %r1217, 4;
	add.s64 	%rd248, %rd5, %rd247;
	ld.global.u32 	%r236, [%rd248];
	rem.u32 	%r237, %r236, %r381;
	setp.eq.s32 	%p314, %r237, 0;
	mov.b16 	%rs95, 0;
	mov.f64 	%fd1315, %fd1344;
	mov.f64 	%fd1316, %fd1345;
	@%p314 bra 	$L__BB1_135;
	cvt.s64.s32 	%rd22, %r237;
	mul.wide.s32 	%rd249, %r237, 8;
	add.s64 	%rd250, %rd4, %rd249;
	ld.global.f64 	%fd1307, [%rd250+-8];
	add.s64 	%rd251, %rd3, %rd249;
	ld.global.f64 	%fd1308, [%rd251+-8];
	add.s64 	%rd252, %rd2, %rd22;
	ld.global.u8 	%rs71, [%rd252+-1];
	setp.eq.s16 	%p315, %rs71, 0;
	@%p315 bra 	$L__BB1_133;
	sub.f64 	%fd1037, %fd1345, %fd1307;
	sub.f64 	%fd1038, %fd1344, %fd1308;
	mul.f64 	%fd1039, %fd1038, %fd1038;
	fma.rn.f64 	%fd1040, %fd1037, %fd1037, %fd1039;
	setp.lt.f64 	%p316, %fd1307, 0d3FE0000000000000;
	setp.lt.f64 	%p317, %fd1308, 0d3FE0000000000000;
	selp.f64 	%fd1041, 0d3FF0000000000000, 0dBFF0000000000000, %p317;
	sub.f64 	%fd1042, %fd1038, %fd1041;
	mul.f64 	%fd1043, %fd1042, %fd1042;
	fma.rn.f64 	%fd1044, %fd1037, %fd1037, %fd1043;
	setp.lt.f64 	%p318, %fd1044, %fd1040;
	selp.f64 	%fd1045, %fd1044, %fd1040, %p318;
	selp.f64 	%fd1046, 0d3FF0000000000000, 0dBFF0000000000000, %p316;
	sub.f64 	%fd1047, %fd1037, %fd1046;
	fma.rn.f64 	%fd1048, %fd1047, %fd1047, %fd1039;
	setp.geu.f64 	%p319, %fd1048, %fd1045;
	selp.f64 	%fd1049, %fd1045, %fd1048, %p319;
	and.pred  	%p320, %p318, %p319;
	fma.rn.f64 	%fd1050, %fd1047, %fd1047, %fd1043;
	setp.lt.f64 	%p322, %fd1050, %fd1049;
	selp.f64 	%fd1051, %fd1041, 0d0000000000000000, %p320;
	selp.f64 	%fd1052, %fd1041, %fd1051, %p322;
	selp.f64 	%fd1053, %fd1046, 0d0000000000000000, %p322;
	selp.f64 	%fd1054, %fd1053, %fd1046, %p319;
	add.f64 	%fd1307, %fd1307, %fd1054;
	add.f64 	%fd1308, %fd1308, %fd1052;
$L__BB1_133:
	sub.f64 	%fd1055, %fd1345, %fd1307;
	sub.f64 	%fd1056, %fd1344, %fd1308;
	mul.f64 	%fd1057, %fd1056, %fd1056;
	fma.rn.f64 	%fd1058, %fd1055, %fd1055, %fd1057;
	shl.b64 	%rd253, %rd22, 3;
	add.s64 	%rd254, %rd1, %rd253;
	ld.global.f64 	%fd1059, [%rd254+-8];
	mul.f64 	%fd1060, %fd1059, %fd1059;
	setp.gtu.f64 	%p323, %fd1058, %fd1060;
	mov.f64 	%fd1315, %fd1344;
	mov.f64 	%fd1316, %fd1345;
	@%p323 bra 	$L__BB1_135;
	add.s32 	%r1414, %r1414, 1;
	mov.b16 	%rs95, 1;
	mov.f64 	%fd1343, %fd51;
	mov.f64 	%fd1315, %fd50;
	mov.f64 	%fd1316, %fd49;
$L__BB1_135:
	setp.gt.u32 	%p324, %r381, %r236;
	@%p324 bra 	$L__BB1_140;
	div.u32 	%r1218, %r236, %r381;
	cvt.s64.s32 	%rd23, %r1218;
	mul.wide.s32 	%rd255, %r1218, 8;
	add.s64 	%rd256, %rd4, %rd255;
	ld.global.f64 	%fd1312, [%rd256+-8];
	add.s64 	%rd257, %rd3, %rd255;
	ld.global.f64 	%fd1313, [%rd257+-8];
	add.s64 	%rd258, %rd2, %rd23;
	ld.global.u8 	%rs74, [%rd258+-1];
	setp.eq.s16 	%p325, %rs74, 0;
	@%p325 bra 	$L__BB1_138;
	sub.f64 	%fd1061, %fd1345, %fd1312;
	sub.f64 	%fd1062, %fd1344, %fd1313;
	mul.f64 	%fd1063, %fd1062, %fd1062;
	fma.rn.f64 	%fd1064, %fd1061, %fd1061, %fd1063;
	setp.lt.f64 	%p326, %fd1312, 0d3FE0000000000000;
	setp.lt.f64 	%p327, %fd1313, 0d3FE0000000000000;
	selp.f64 	%fd1065, 0d3FF0000000000000, 0dBFF0000000000000, %p327;
	sub.f64 	%fd1066, %fd1062, %fd1065;
	mul.f64 	%fd1067, %fd1066, %fd1066;
	fma.rn.f64 	%fd1068, %fd1061, %fd1061, %fd1067;
	setp.lt.f64 	%p328, %fd1068, %fd1064;
	selp.f64 	%fd1069, %fd1068, %fd1064, %p328;
	selp.f64 	%fd1070, 0d3FF0000000000000, 0dBFF0000000000000, %p326;
	sub.f64 	%fd1071, %fd1061, %fd1070;
	fma.rn.f64 	%fd1072, %fd1071, %fd1071, %fd1063;
	setp.geu.f64 	%p329, %fd1072, %fd1069;
	selp.f64 	%fd1073, %fd1069, %fd1072, %p329;
	and.pred  	%p330, %p328, %p329;
	fma.rn.f64 	%fd1074, %fd1071, %fd1071, %fd1067;
	setp.lt.f64 	%p332, %fd1074, %fd1073;
	selp.f64 	%fd1075, %fd1065, 0d0000000000000000, %p330;
	selp.f64 	%fd1076, %fd1065, %fd1075, %p332;
	selp.f64 	%fd1077, %fd1070, 0d0000000000000000, %p332;
	selp.f64 	%fd1078, %fd1077, %fd1070, %p329;
	add.f64 	%fd1312, %fd1312, %fd1078;
	add.f64 	%fd1313, %fd1313, %fd1076;
$L__BB1_138:
	sub.f64 	%fd1079, %fd1345, %fd1312;
	sub.f64 	%fd1080, %fd1344, %fd1313;
	mul.f64 	%fd1081, %fd1080, %fd1080;
	fma.rn.f64 	%fd1082, %fd1079, %fd1079, %fd1081;
	shl.b64 	%rd259, %rd23, 3;
	add.s64 	%rd260, %rd1, %rd259;
	ld.global.f64 	%fd1083, [%rd260+-8];
	mul.f64 	%fd1084, %fd1083, %fd1083;
	setp.gtu.f64 	%p333, %fd1082, %fd1084;
	@%p333 bra 	$L__BB1_140;
	add.s32 	%r1414, %r1414, 1;
	mov.b16 	%rs95, 1;
	mov.f64 	%fd1343, %fd51;
	mov.f64 	%fd1315, %fd50;
	mov.f64 	%fd1316, %fd49;
$L__BB1_140:
	setp.eq.s16 	%p334, %rs95, 0;
	selp.b16 	%rs96, 0, %rs6, %p334;
	mov.u32 	%r1404, %r1349;
	mov.f64 	%fd1344, %fd1315;
	mov.f64 	%fd1345, %fd1316;
	bra.uni 	$L__BB1_204;
$L__BB1_141:
	setp.eq.s16 	%p105, %rs84, 0;
	selp.b32 	%r242, %r130, %r129, %p105;
	mov.b32 	%r1364, 2;
	setp.eq.s32 	%p106, %r1404, 1;
	mov.u32 	%r1363, %r1407;
	mov.u32 	%r1381, %r1405;
	@%p106 bra 	$L__BB1_150;
	setp.eq.s32 	%p107, %r1404, 3;
	@%p107 bra 	$L__BB1_146;
	setp.ne.s32 	%p108, %r1404, 2;
	@%p108 bra 	$L__BB1_145;
	mov.b32 	%r1364, 3;
	mov.u32 	%r1363, %r1406;
	mov.u32 	%r1381, %r1405;
	bra.uni 	$L__BB1_150;
$L__BB1_145:
	add.s32 	%r1364, %r1404, 1;
	mov.u32 	%r1363, %r1408;
	mov.u32 	%r1381, %r1405;
	bra.uni 	$L__BB1_150;
$L__BB1_146:
	add.s32 	%r1412, %r1412, 1;
	setp.ne.s32 	%p109, %r1412, 0;
	@%p109 bra 	$L__BB1_149;
	add.s32 	%r1411, %r1411, 1;
	setp.ne.s32 	%p110, %r1411, 0;
	@%p110 bra 	$L__BB1_149;
	add.s32 	%r1410, %r1410, 1;
	setp.eq.s32 	%p111, %r1410, 0;
	selp.u32 	%r647, 1, 0, %p111;
	add.s32 	%r1409, %r1409, %r647;
	mov.b32 	%r1411, 0;
$L__BB1_149:
	mov.b32 	%r649, -766435501;
	mul.hi.u32 	%r650, %r649, %r1412;
	mul.lo.s32 	%r651, %r1412, -766435501;
	mov.b32 	%r652, -845247145;
	mul.hi.u32 	%r653, %r652, %r1410;
	mul.lo.s32 	%r654, %r1410, -845247145;
	xor.b32  	%r655, %r14, %r653;
	xor.b32  	%r656, %r655, %r1411;
	xor.b32  	%r657, %r650, %r11;
	xor.b32  	%r658, %r657, %r1409;
	mul.hi.u32 	%r659, %r649, %r656;
	mul.lo.s32 	%r660, %r656, -766435501;
	mul.hi.u32 	%r661, %r652, %r658;
	mul.lo.s32 	%r662, %r658, -845247145;
	xor.b32  	%r663, %r654, %r661;
	xor.b32  	%r664, %r663, %r19;
	xor.b32  	%r665, %r651, %r659;
	xor.b32  	%r666, %r665, %r143;
	mul.hi.u32 	%r667, %r649, %r664;
	mul.lo.s32 	%r668, %r664, -766435501;
	mul.hi.u32 	%r669, %r652, %r666;
	mul.lo.s32 	%r670, %r666, -845247145;
	xor.b32  	%r671, %r662, %r669;
	xor.b32  	%r672, %r671, %r145;
	xor.b32  	%r673, %r660, %r667;
	xor.b32  	%r674, %r673, %r144;
	mul.hi.u32 	%r675, %r649, %r672;
	mul.lo.s32 	%r676, %r672, -766435501;
	mul.hi.u32 	%r677, %r652, %r674;
	mul.lo.s32 	%r678, %r674, -845247145;
	xor.b32  	%r679, %r670, %r677;
	xor.b32  	%r680, %r679, %r147;
	xor.b32  	%r681, %r668, %r675;
	xor.b32  	%r682, %r681, %r146;
	mul.hi.u32 	%r683, %r649, %r680;
	mul.lo.s32 	%r684, %r680, -766435501;
	mul.hi.u32 	%r685, %r652, %r682;
	mul.lo.s32 	%r686, %r682, -845247145;
	xor.b32  	%r687, %r678, %r685;
	xor.b32  	%r688, %r687, %r148;
	xor.b32  	%r689, %r676, %r683;
	xor.b32  	%r690, %r689, %r149;
	mul.hi.u32 	%r691, %r649, %r688;
	mul.lo.s32 	%r692, %r688, -766435501;
	mul.hi.u32 	%r693, %r652, %r690;
	mul.lo.s32 	%r694, %r690, -845247145;
	xor.b32  	%r695, %r686, %r693;
	xor.b32  	%r696, %r695, %r151;
	xor.b32  	%r697, %r684, %r691;
	xor.b32  	%r698, %r697, %r150;
	mul.hi.u32 	%r699, %r649, %r696;
	mul.lo.s32 	%r700, %r696, -766435501;
	mul.hi.u32 	%r701, %r652, %r698;
	mul.lo.s32 	%r702, %r698, -845247145;
	xor.b32  	%r703, %r694, %r701;
	xor.b32  	%r704, %r703, %r152;
	xor.b32  	%r705, %r692, %r699;
	xor.b32  	%r706, %r705, %r153;
	mul.hi.u32 	%r707, %r649, %r704;
	mul.lo.s32 	%r708, %r704, -766435501;
	mul.hi.u32 	%r709, %r652, %r706;
	mul.lo.s32 	%r710, %r706, -845247145;
	xor.b32  	%r711, %r702, %r709;
	xor.b32  	%r712, %r711, %r154;
	xor.b32  	%r713, %r700, %r707;
	xor.b32  	%r714, %r713, %r155;
	mul.hi.u32 	%r715, %r649, %r712;
	mul.lo.s32 	%r716, %r712, -766435501;
	mul.hi.u32 	%r717, %r652, %r714;
	mul.lo.s32 	%r718, %r714, -845247145;
	xor.b32  	%r719, %r710, %r717;
	xor.b32  	%r720, %r719, %r156;
	xor.b32  	%r721, %r708, %r715;
	xor.b32  	%r722, %r721, %r157;
	mul.hi.u32 	%r723, %r649, %r720;
	mul.lo.s32 	%r1381, %r720, -766435501;
	mul.hi.u32 	%r724, %r652, %r722;
	mul.lo.s32 	%r1407, %r722, -845247145;
	xor.b32  	%r725, %r718, %r724;
	xor.b32  	%r1408, %r725, %r20;
	xor.b32  	%r726, %r716, %r723;
	xor.b32  	%r1406, %r726, %r142;
	mov.b32 	%r1364, 0;
	mov.u32 	%r1363, %r1405;
$L__BB1_150:
	cvt.rn.f64.u32 	%fd454, %r1363;
	fma.rn.f64 	%fd455, %fd454, 0d3DF0000000000000, 0d3DF0000000000000;
	mul.f64 	%fd156, %fd455, 0d401921FB53C8D4F1;
	setp.eq.f64 	%p112, %fd156, 0d7FF0000000000000;
	mov.b32 	%r1374, 1;
	mov.f64 	%fd1318, %fd3;
	@%p112 bra 	$L__BB1_154;
	mul.f64 	%fd456, %fd156, 0d3FE45F306DC9C883;
	cvt.rni.s32.f64 	%r1373, %fd456;
	cvt.rn.f64.s32 	%fd457, %r1373;
	fma.rn.f64 	%fd458, %fd457, 0dBFF921FB54442D18, %fd156;
	fma.rn.f64 	%fd459, %fd457, 0dBC91A62633145C00, %fd458;
	fma.rn.f64 	%fd1318, %fd457, 0dB97B839A252049C0, %fd459;
	setp.ltu.f64 	%p113, %fd156, 0d41E0000000000000;
	@%p113 bra 	$L__BB1_153;
	{ // callseq 0, 0
	.param .b64 param0;
	st.param.f64 	[param0], %fd156;
	.param .align 16 .b8 retval0[16];
	call.uni (retval0), 
	__internal_trig_reduction_slowpathd, 
	(
	param0
	);
	ld.param.f64 	%fd1318, [retval0];
	ld.param.b32 	%r1373, [retval0+8];
	} // callseq 0
$L__BB1_153:
	add.s32 	%r1374, %r1373, 1;
$L__BB1_154:
	shl.b32 	%r731, %r1374, 6;
	cvt.u64.u32 	%rd159, %r731;
	and.b64  	%rd160, %rd159, 64;
	mov.u64 	%rd161, __cudart_sin_cos_coeffs;
	add.s64 	%rd162, %rd161, %rd160;
	mul.rn.f64 	%fd461, %fd1318, %fd1318;
	and.b32  	%r732, %r1374, 1;
	setp.eq.b32 	%p115, %r732, 1;
	selp.f64 	%fd462, 0dBDA8FF8320FD8164, 0d3DE5DB65F9785EBA, %p115;
	ld.global.nc.v2.f64 	{%fd463, %fd464}, [%rd162];
	fma.rn.f64 	%fd465, %fd462, %fd461, %fd463;
	fma.rn.f64 	%fd466, %fd465, %fd461, %fd464;
	ld.global.nc.v2.f64 	{%fd467, %fd468}, [%rd162+16];
	fma.rn.f64 	%fd469, %fd466, %fd461, %fd467;
	fma.rn.f64 	%fd470, %fd469, %fd461, %fd468;
	ld.global.nc.v2.f64 	{%fd471, %fd472}, [%rd162+32];
	fma.rn.f64 	%fd473, %fd470, %fd461, %fd471;
	fma.rn.f64 	%fd474, %fd473, %fd461, %fd472;
	fma.rn.f64 	%fd475, %fd474, %fd1318, %fd1318;
	fma.rn.f64 	%fd476, %fd474, %fd461, 0d3FF0000000000000;
	selp.f64 	%fd477, %fd476, %fd475, %p115;
	and.b32  	%r733, %r1374, 2;
	setp.eq.s32 	%p116, %r733, 0;
	mov.f64 	%fd478, 0d0000000000000000;
	sub.f64 	%fd479, %fd478, %fd477;
	selp.f64 	%fd161, %fd477, %fd479, %p116;
	mov.b32 	%r1375, 0;
	mov.f64 	%fd1319, %fd3;
	@%p112 bra 	$L__BB1_157;
	mul.f64 	%fd480, %fd156, 0d3FE45F306DC9C883;
	cvt.rni.s32.f64 	%r1375, %fd480;
	cvt.rn.f64.s32 	%fd481, %r1375;
	fma.rn.f64 	%fd482, %fd481, 0dBFF921FB54442D18, %fd156;
	fma.rn.f64 	%fd483, %fd481, 0dBC91A62633145C00, %fd482;
	fma.rn.f64 	%fd1319, %fd481, 0dB97B839A252049C0, %fd483;
	setp.ltu.f64 	%p117, %fd156, 0d41E0000000000000;
	@%p117 bra 	$L__BB1_157;
	{ // callseq 1, 0
	.param .b64 param0;
	st.param.f64 	[param0], %fd156;
	.param .align 16 .b8 retval0[16];
	call.uni (retval0), 
	__internal_trig_reduction_slowpathd, 
	(
	param0
	);
	ld.param.f64 	%fd1319, [retval0];
	ld.param.b32 	%r1375, [retval0+8];
	} // callseq 1
$L__BB1_157:
	shl.b32 	%r736, %r1375, 6;
	cvt.u64.u32 	%rd163, %r736;
	and.b64  	%rd164, %rd163, 64;
	mov.u64 	%rd165, __cudart_sin_cos_coeffs;
	add.s64 	%rd166, %rd165, %rd164;
	mul.rn.f64 	%fd485, %fd1319, %fd1319;
	and.b32  	%r737, %r1375, 1;
	setp.eq.b32 	%p118, %r737, 1;
	selp.f64 	%fd486, 0dBDA8FF8320FD8164, 0d3DE5DB65F9785EBA, %p118;
	ld.global.nc.v2.f64 	{%fd487, %fd488}, [%rd166];
	fma.rn.f64 	%fd489, %fd486, %fd485, %fd487;
	fma.rn.f64 	%fd490, %fd489, %fd485, %fd488;
	ld.global.nc.v2.f64 	{%fd491, %fd492}, [%rd166+16];
	fma.rn.f64 	%fd493, %fd490, %fd485, %fd491;
	fma.rn.f64 	%fd494, %fd493, %fd485, %fd492;
	ld.global.nc.v2.f64 	{%fd495, %fd496}, [%rd166+32];
	fma.rn.f64 	%fd497, %fd494, %fd485, %fd495;
	fma.rn.f64 	%fd498, %fd497, %fd485, %fd496;
	fma.rn.f64 	%fd499, %fd498, %fd1319, %fd1319;
	fma.rn.f64 	%fd500, %fd498, %fd485, 0d3FF0000000000000;
	selp.f64 	%fd501, %fd500, %fd499, %p118;
	and.b32  	%r738, %r1375, 2;
	setp.eq.s32 	%p119, %r738, 0;
	mov.f64 	%fd502, 0d0000000000000000;
	sub.f64 	%fd503, %fd502, %fd501;
	selp.f64 	%fd165, %fd501, %fd503, %p119;
	mov.b32 	%r1404, 2;
	setp.eq.s32 	%p120, %r1364, 1;
	mov.u32 	%r1379, %r1407;
	@%p120 bra 	$L__BB1_166;
	setp.eq.s32 	%p121, %r1364, 3;
	@%p121 bra 	$L__BB1_162;
	setp.ne.s32 	%p122, %r1364, 2;
	@%p122 bra 	$L__BB1_161;
	mov.b32 	%r1404, 3;
	mov.u32 	%r1379, %r1406;
	bra.uni 	$L__BB1_166;
$L__BB1_161:
	add.s32 	%r1404, %r1364, 1;
	mov.u32 	%r1379, %r1408;
	bra.uni 	$L__BB1_166;
$L__BB1_162:
	add.s32 	%r1412, %r1412, 1;
	setp.ne.s32 	%p123, %r1412, 0;
	@%p123 bra 	$L__BB1_165;
	add.s32 	%r1411, %r1411, 1;
	setp.ne.s32 	%p124, %r1411, 0;
	@%p124 bra 	$L__BB1_165;
	add.s32 	%r1410, %r1410, 1;
	setp.eq.s32 	%p125, %r1410, 0;
	selp.u32 	%r740, 1, 0, %p125;
	add.s32 	%r1409, %r1409, %r740;
	mov.b32 	%r1411, 0;
$L__BB1_165:
	mov.b32 	%r742, -766435501;
	mul.hi.u32 	%r743, %r742, %r1412;
	mul.lo.s32 	%r744, %r1412, -766435501;
	mov.b32 	%r745, -845247145;
	mul.hi.u32 	%r746, %r745, %r1410;
	mul.lo.s32 	%r747, %r1410, -845247145;
	xor.b32  	%r748, %r14, %r746;
	xor.b32  	%r749, %r748, %r1411;
	xor.b32  	%r750, %r743, %r11;
	xor.b32  	%r751, %r750, %r1409;
	mul.hi.u32 	%r752, %r742, %r749;
	mul.lo.s32 	%r753, %r749, -766435501;
	mul.hi.u32 	%r754, %r745, %r751;
	mul.lo.s32 	%r755, %r751, -845247145;
	xor.b32  	%r756, %r747, %r754;
	xor.b32  	%r757, %r756, %r19;
	xor.b32  	%r758, %r744, %r752;
	xor.b32  	%r759, %r758, %r143;
	mul.hi.u32 	%r760, %r742, %r757;
	mul.lo.s32 	%r761, %r757, -766435501;
	mul.hi.u32 	%r762, %r745, %r759;
	mul.lo.s32 	%r763, %r759, -845247145;
	xor.b32  	%r764, %r755, %r762;
	xor.b32  	%r765, %r764, %r145;
	xor.b32  	%r766, %r753, %r760;
	xor.b32  	%r767, %r766, %r144;
	mul.hi.u32 	%r768, %r742, %r765;
	mul.lo.s32 	%r769, %r765, -766435501;
	mul.hi.u32 	%r770, %r745, %r767;
	mul.lo.s32 	%r771, %r767, -845247145;
	xor.b32  	%r772, %r763, %r770;
	xor.b32  	%r773, %r772, %r147;
	xor.b32  	%r774, %r761, %r768;
	xor.b32  	%r775, %r774, %r146;
	mul.hi.u32 	%r776, %r742, %r773;
	mul.lo.s32 	%r777, %r773, -766435501;
	mul.hi.u32 	%r778, %r745, %r775;
	mul.lo.s32 	%r779, %r775, -845247145;
	xor.b32  	%r780, %r771, %r778;
	xor.b32  	%r781, %r780, %r148;
	xor.b32  	%r782, %r769, %r776;
	xor.b32  	%r783, %r782, %r149;
	mul.hi.u32 	%r784, %r742, %r781;
	mul.lo.s32 	%r785, %r781, -766435501;
	mul.hi.u32 	%r786, %r745, %r783;
	mul.lo.s32 	%r787, %r783, -845247145;
	xor.b32  	%r788, %r779, %r786;
	xor.b32  	%r789, %r788, %r151;
	xor.b32  	%r790, %r777, %r784;
	xor.b32  	%r791, %r790, %r150;
	mul.hi.u32 	%r792, %r742, %r789;
	mul.lo.s32 	%r793, %r789, -766435501;
	mul.hi.u32 	%r794, %r745, %r791;
	mul.lo.s32 	%r795, %r791, -845247145;
	xor.b32  	%r796, %r787, %r794;
	xor.b32  	%r797, %r796, %r152;
	xor.b32  	%r798, %r785, %r792;
	xor.b32  	%r799, %r798, %r153;
	mul.hi.u32 	%r800, %r742, %r797;
	mul.lo.s32 	%r801, %r797, -766435501;
	mul.hi.u32 	%r802, %r745, %r799;
	mul.lo.s32 	%r803, %r799, -845247145;
	xor.b32  	%r804, %r795, %r802;
	xor.b32  	%r805, %r804, %r154;
	xor.b32  	%r806, %r793, %r800;
	xor.b32  	%r807, %r806, %r155;
	mul.hi.u32 	%r808, %r742, %r805;
	mul.lo.s32 	%r809, %r805, -766435501;
	mul.hi.u32 	%r810, %r745, %r807;
	mul.lo.s32 	%r811, %r807, -845247145;
	xor.b32  	%r812, %r803, %r810;
	xor.b32  	%r813, %r812, %r156;
	xor.b32  	%r814, %r801, %r808;
	xor.b32  	%r815, %r814, %r157;
	mul.hi.u32 	%r816, %r742, %r813;
	mul.lo.s32 	%r281, %r813, -766435501;
	mul.hi.u32 	%r817, %r745, %r815;
	mul.lo.s32 	%r1407, %r815, -845247145;
	xor.b32  	%r818, %r811, %r817;
	xor.b32  	%r1408, %r818, %r20;
	xor.b32  	%r819, %r809, %r816;
	xor.b32  	%r1406, %r819, %r142;
	mov.b32 	%r1404, 0;
	mov.u32 	%r1379, %r1381;
	mov.u32 	%r1381, %r281;
$L__BB1_166:
	cvt.rn.f64.u32 	%fd504, %r1379;
	fma.rn.f64 	%fd505, %fd504, 0d3DF0000000000000, 0d3DF0000000000000;
	setp.lt.f64 	%p126, %fd505, 0d3FE0000000000000;
	selp.f64 	%fd506, 0d3FF0000000000000, 0d0000000000000000, %p126;
	fma.rn.f64 	%fd166, %fd506, 0d4000000000000000, 0dBFF0000000000000;
	fma.rn.f64 	%fd1345, %fd274, %fd161, %fd49;
	fma.rn.f64 	%fd1344, %fd274, %fd165, %fd50;
	fma.rn.f64 	%fd1343, %fd276, %fd166, %fd51;
	cvt.s64.s32 	%rd24, %r242;
	mul.wide.s32 	%rd167, %r242, 8;
	add.s64 	%rd168, %rd4, %rd167;
	ld.global.f64 	%fd1341, [%rd168+-8];
	add.s64 	%rd169, %rd3, %rd167;
	ld.global.f64 	%fd1342, [%rd169+-8];
	add.s64 	%rd170, %rd2, %rd24;
	ld.global.u8 	%rs18, [%rd170+-1];
	setp.eq.s16 	%p127, %rs18, 0;
	mov.f64 	%fd1320, %fd1341;
	mov.f64 	%fd1321, %fd1342;
	@%p127 bra 	$L__BB1_168;
	sub.f64 	%fd507, %fd1345, %fd1341;
	sub.f64 	%fd508, %fd1344, %fd1342;
	mul.f64 	%fd509, %fd508, %fd508;
	fma.rn.f64 	%fd510, %fd507, %fd507, %fd509;
	setp.lt.f64 	%p128, %fd1341, 0d3FE0000000000000;
	setp.lt.f64 	%p129, %fd1342, 0d3FE0000000000000;
	selp.f64 	%fd511, 0d3FF0000000000000, 0dBFF0000000000000, %p129;
	sub.f64 	%fd512, %fd508, %fd511;
	mul.f64 	%fd513, %fd512, %fd512;
	fma.rn.f64 	%fd514, %fd507, %fd507, %fd513;
	setp.lt.f64 	%p130, %fd514, %fd510;
	selp.f64 	%fd515, %fd514, %fd510, %p130;
	selp.f64 	%fd516, 0d3FF0000000000000, 0dBFF0000000000000, %p128;
	sub.f64 	%fd517, %fd507, %fd516;
	fma.rn.f64 	%fd518, %fd517, %fd517, %fd509;
	setp.geu.f64 	%p131, %fd518, %fd515;
	selp.f64 	%fd519, %fd515, %fd518, %p131;
	and.pred  	%p132, %p130, %p131;
	fma.rn.f64 	%fd520, %fd517, %fd517, %fd513;
	setp.lt.f64 	%p134, %fd520, %fd519;
	selp.f64 	%fd521, %fd511, 0d0000000000000000, %p132;
	selp.f64 	%fd522, %fd511, %fd521, %p134;
	selp.f64 	%fd523, %fd516, 0d0000000000000000, %p134;
	selp.f64 	%fd524, %fd523, %fd516, %p131;
	add.f64 	%fd1320, %fd1341, %fd524;
	add.f64 	%fd1321, %fd1342, %fd522;
$L__BB1_168:
	sub.f64 	%fd525, %fd1345, %fd1320;
	sub.f64 	%fd526, %fd1344, %fd1321;
	mul.f64 	%fd527, %fd526, %fd526;
	fma.rn.f64 	%fd528, %fd525, %fd525, %fd527;
	shl.b64 	%rd171, %rd24, 3;
	add.s64 	%rd172, %rd1, %rd171;
	ld.global.f64 	%fd529, [%rd172+-8];
	mul.f64 	%fd176, %fd529, %fd529;
	setp.le.f64 	%p135, %fd528, %fd176;
	mov.b16 	%rs96, 1;
	mov.b16 	%rs95, 0;
	mov.u32 	%r1405, %r1381;
	@%p135 bra 	$L__BB1_204;
	mov.b32 	%r1393, 2;
	setp.eq.s32 	%p136, %r1404, 1;
	mov.u32 	%r1392, %r1407;
	mov.u32 	%r1405, %r1381;
	@%p136 bra 	$L__BB1_178;
	setp.eq.s32 	%p137, %r1404, 3;
	@%p137 bra 	$L__BB1_174;
	setp.ne.s32 	%p138, %r1404, 2;
	@%p138 bra 	$L__BB1_173;
	mov.b32 	%r1393, 3;
	mov.u32 	%r1392, %r1406;
	mov.u32 	%r1405, %r1381;
	bra.uni 	$L__BB1_178;
$L__BB1_173:
	add.s32 	%r1393, %r1404, 1;
	mov.u32 	%r1392, %r1408;
	mov.u32 	%r1405, %r1381;
	bra.uni 	$L__BB1_178;
$L__BB1_174:
	add.s32 	%r1412, %r1412, 1;
	setp.ne.s32 	%p139, %r1412, 0;
	@%p139 bra 	$L__BB1_177;
	add.s32 	%r1411, %r1411, 1;
	setp.ne.s32 	%p140, %r1411, 0;
	@%p140 bra 	$L__BB1_177;
	add.s32 	%r1410, %r1410, 1;
	setp.eq.s32 	%p141, %r1410, 0;
	selp.u32 	%r823, 1, 0, %p141;
	add.s32 	%r1409, %r1409, %r823;
	mov.b32 	%r1411, 0;
$L__BB1_177:
	mov.b32 	%r825, -766435501;
	mul.hi.u32 	%r826, %r825, %r1412;
	mul.lo.s32 	%r827, %r1412, -766435501;
	mov.b32 	%r828, -845247145;
	mul.hi.u32 	%r829, %r828, %r1410;
	mul.lo.s32 	%r830, %r1410, -845247145;
	xor.b32  	%r831, %r14, %r829;
	xor.b32  	%r832, %r831, %r1411;
	xor.b32  	%r833, %r826, %r11;
	xor.b32  	%r834, %r833, %r1409;
	mul.hi.u32 	%r835, %r825, %r832;
	mul.lo.s32 	%r836, %r832, -766435501;
	mul.hi.u32 	%r837, %r828, %r834;
	mul.lo.s32 	%r838, %r834, -845247145;
	xor.b32  	%r839, %r830, %r837;
	xor.b32  	%r840, %r839, %r19;
	xor.b32  	%r841, %r827, %r835;
	add.s32 	%r842, %r11, -1150833019;
	xor.b32  	%r843, %r841, %r842;
	mul.hi.u32 	%r844, %r825, %r840;
	mul.lo.s32 	%r845, %r840, -766435501;
	mul.hi.u32 	%r846, %r828, %r843;
	mul.lo.s32 	%r847, %r843, -845247145;
	xor.b32  	%r848, %r838, %r846;
	add.s32 	%r849, %r14, 1013904242;
	xor.b32  	%r850, %r848, %r849;
	xor.b32  	%r851, %r836, %r844;
	add.s32 	%r852, %r11, 1993301258;
	xor.b32  	%r853, %r851, %r852;
	mul.hi.u32 	%r854, %r825, %r850;
	mul.lo.s32 	%r855, %r850, -766435501;
	mul.hi.u32 	%r856, %r828, %r853;
	mul.lo.s32 	%r857, %r853, -845247145;
	xor.b32  	%r858, %r847, %r856;
	add.s32 	%r859, %r14, -626627285;
	xor.b32  	%r860, %r858, %r859;
	xor.b32  	%r861, %r845, %r854;
	add.s32 	%r862, %r11, 842468239;
	xor.b32  	%r863, %r861, %r862;
	mul.hi.u32 	%r864, %r825, %r860;
	mul.lo.s32 	%r865, %r860, -766435501;
	mul.hi.u32 	%r866, %r828, %r863;
	mul.lo.s32 	%r867, %r863, -845247145;
	xor.b32  	%r868, %r857, %r866;
	add.s32 	%r869, %r14, 2027808484;
	xor.b32  	%r870, %r868, %r869;
	xor.b32  	%r871, %r855, %r864;
	add.s32 	%r872, %r11, -308364780;
	xor.b32  	%r873, %r871, %r872;
	mul.hi.u32 	%r874, %r825, %r870;
	mul.lo.s32 	%r875, %r870, -766435501;
	mul.hi.u32 	%r876, %r828, %r873;
	mul.lo.s32 	%r877, %r873, -845247145;
	xor.b32  	%r878, %r867, %r876;
	add.s32 	%r879, %r14, 387276957;
	xor.b32  	%r880, %r878, %r879;
	xor.b32  	%r881, %r865, %r874;
	add.s32 	%r882, %r11, -1459197799;
	xor.b32  	%r883, %r881, %r882;
	mul.hi.u32 	%r884, %r825, %r880;
	mul.lo.s32 	%r885, %r880, -766435501;
	mul.hi.u32 	%r886, %r828, %r883;
	mul.lo.s32 	%r887, %r883, -845247145;
	xor.b32  	%r888, %r877, %r886;
	add.s32 	%r889, %r14, -1253254570;
	xor.b32  	%r890, %r888, %r889;
	xor.b32  	%r891, %r875, %r884;
	add.s32 	%r892, %r11, 1684936478;
	xor.b32  	%r893, %r891, %r892;
	mul.hi.u32 	%r894, %r825, %r890;
	mul.lo.s32 	%r895, %r890, -766435501;
	mul.hi.u32 	%r896, %r828, %r893;
	mul.lo.s32 	%r897, %r893, -845247145;
	xor.b32  	%r898, %r887, %r896;
	add.s32 	%r899, %r14, 1401181199;
	xor.b32  	%r900, %r898, %r899;
	xor.b32  	%r901, %r885, %r894;
	add.s32 	%r902, %r11, 534103459;
	xor.b32  	%r903, %r901, %r902;
	mul.hi.u32 	%r904, %r825, %r900;
	mul.lo.s32 	%r905, %r900, -766435501;
	mul.hi.u32 	%r906, %r828, %r903;
	mul.lo.s32 	%r907, %r903, -845247145;
	xor.b32  	%r908, %r897, %r906;
	add.s32 	%r909, %r14, -239350328;
	xor.b32  	%r910, %r908, %r909;
	xor.b32  	%r911, %r895, %r904;
	add.s32 	%r912, %r11, -616729560;
	xor.b32  	%r913, %r911, %r912;
	mul.hi.u32 	%r914, %r825, %r910;
	mul.lo.s32 	%r1405, %r910, -766435501;
	mul.hi.u32 	%r915, %r828, %r913;
	mul.lo.s32 	%r1407, %r913, -845247145;
	xor.b32  	%r916, %r907, %r915;
	xor.b32  	%r1408, %r916, %r20;
	xor.b32  	%r917, %r905, %r914;
	add.s32 	%r918, %r11, -1767562579;
	xor.b32  	%r1406, %r917, %r918;
	mov.b32 	%r1393, 0;
	mov.u32 	%r1392, %r1381;
$L__BB1_178:
	cvt.rn.f64.u32 	%fd530, %r1392;
	fma.rn.f64 	%fd531, %fd530, 0d3DF0000000000000, 0d3DF0000000000000;
	setp.geu.f64 	%p142, %fd531, %fd278;
	@%p142 bra 	$L__BB1_195;
	@%p127 bra 	$L__BB1_181;
	sub.f64 	%fd610, %fd1345, %fd1341;
	sub.f64 	%fd611, %fd1344, %fd1342;
	mul.f64 	%fd612, %fd611, %fd611;
	fma.rn.f64 	%fd613, %fd610, %fd610, %fd612;
	setp.lt.f64 	%p163, %fd1341, 0d3FE0000000000000;
	setp.lt.f64 	%p164, %fd1342, 0d3FE0000000000000;
	selp.f64 	%fd614, 0d3FF0000000000000, 0dBFF0000000000000, %p164;
	sub.f64 	%fd615, %fd611, %fd614;
	mul.f64 	%fd616, %fd615, %fd615;
	fma.rn.f64 	%fd617, %fd610, %fd610, %fd616;
	setp.lt.f64 	%p165, %fd617, %fd613;
	selp.f64 	%fd618, %fd617, %fd613, %p165;
	selp.f64 	%fd619, 0d3FF0000000000000, 0dBFF0000000000000, %p163;
	sub.f64 	%fd620, %fd610, %fd619;
	fma.rn.f64 	%fd621, %fd620, %fd620, %fd612;
	setp.geu.f64 	%p166, %fd621, %fd618;
	selp.f64 	%fd622, %fd618, %fd621, %p166;
	and.pred  	%p167, %p165, %p166;
	fma.rn.f64 	%fd623, %fd620, %fd620, %fd616;
	setp.lt.f64 	%p169, %fd623, %fd622;
	selp.f64 	%fd624, %fd614, 0d0000000000000000, %p167;
	selp.f64 	%fd625, %fd614, %fd624, %p169;
	selp.f64 	%fd626, %fd619, 0d0000000000000000, %p169;
	selp.f64 	%fd627, %fd626, %fd619, %p166;
	add.f64 	%fd1341, %fd1341, %fd627;
	add.f64 	%fd1342, %fd1342, %fd625;
$L__BB1_181:
	mul.f64 	%fd628, %fd165, %fd165;
	fma.rn.f64 	%fd181, %fd161, %fd161, %fd628;
	sub.f64 	%fd629, %fd49, %fd1341;
	add.f64 	%fd630, %fd629, %fd629;
	sub.f64 	%fd631, %fd50, %fd1342;
	add.f64 	%fd632, %fd631, %fd631;
	mul.f64 	%fd633, %fd165, %fd632;
	fma.rn.f64 	%fd182, %fd161, %fd630, %fd633;
	mul.f64 	%fd634, %fd631, %fd631;
	fma.rn.f64 	%fd635, %fd629, %fd629, %fd634;
	sub.f64 	%fd636, %fd635, %fd176;
	mul.f64 	%fd637, %fd181, 0dC010000000000000;
	mul.f64 	%fd638, %fd637, %fd636;
	fma.rn.f64 	%fd183, %fd182, %fd182, %fd638;
	setp.le.f64 	%p170, %fd183, 0d0000000000000000;
	mov.f64 	%fd1329, %fd51;
	mov.f64 	%fd1325, %fd50;
	mov.f64 	%fd1326, %fd49;
	@%p170 bra 	$L__BB1_184;
	sqrt.rn.f64 	%fd639, %fd183;
	mov.f64 	%fd640, 0d3FE0000000000000;
	div.rn.f64 	%fd641, %fd640, %fd181;
	sub.f64 	%fd642, %fd639, %fd182;
	mul.f64 	%fd643, %fd641, %fd642;
	neg.f64 	%fd644, %fd182;
	sub.f64 	%fd645, %fd644, %fd639;
	mul.f64 	%fd646, %fd641, %fd645;
	max.f64 	%fd184, %fd643, %fd646;
	setp.ge.f64 	%p171, %fd184, %fd274;
	mov.f64 	%fd1329, %fd1343;
	mov.f64 	%fd1325, %fd1344;
	mov.f64 	%fd1326, %fd1345;
	@%p171 bra 	$L__BB1_184;
	fma.rn.f64 	%fd647, %fd161, %fd184, %fd49;
	fma.rn.f64 	%fd648, %fd165, %fd184, %fd50;
	sub.f64 	%fd649, %fd1341, %fd647;
	sub.f64 	%fd650, %fd1342, %fd648;
	mul.f64 	%fd651, %fd650, %fd650;
	fma.rn.f64 	%fd652, %fd649, %fd649, %fd651;
	sqrt.rn.f64 	%fd653, %fd652;
	sub.f64 	%fd654, %fd647, %fd1341;
	div.rn.f64 	%fd655, %fd654, %fd653;
	sub.f64 	%fd656, %fd648, %fd1342;
	div.rn.f64 	%fd657, %fd656, %fd653;
	mul.f64 	%fd658, %fd165, %fd657;
	fma.rn.f64 	%fd659, %fd161, %fd655, %fd658;
	abs.f64 	%fd660, %fd659;
	div.rn.f64 	%fd661, %fd184, %fd274;
	mov.f64 	%fd662, 0d3FF0000000000000;
	sub.f64 	%fd663, %fd662, %fd661;
	mul.f64 	%fd664, %fd663, %fd655;
	mul.f64 	%fd665, %fd275, %fd664;
	fma.rn.f64 	%fd1326, %fd665, %fd660, %fd647;
	mul.f64 	%fd666, %fd663, %fd657;
	mul.f64 	%fd667, %fd275, %fd666;
	fma.rn.f64 	%fd1325, %fd667, %fd660, %fd648;
	mul.f64 	%fd668, %fd276, %fd661;
	fma.rn.f64 	%fd669, %fd166, %fd668, %fd51;
	mul.f64 	%fd670, %fd277, %fd663;
	fma.rn.f64 	%fd1329, %fd166, %fd670, %fd669;
$L__BB1_184:
	setp.lt.f64 	%p172, %fd1326, 0d0000000000000000;
	add.f64 	%fd671, %fd1326, 0d3FF0000000000000;
	selp.f64 	%fd672, %fd671, %fd1326, %p172;
	setp.gt.f64 	%p173, %fd672, 0d3FF0000000000000;
	add.f64 	%fd673, %fd672, 0dBFF0000000000000;
	selp.f64 	%fd674, %fd673, %fd672, %p173;
	setp.lt.f64 	%p174, %fd1325, 0d0000000000000000;
	add.f64 	%fd675, %fd1325, 0d3FF0000000000000;
	selp.f64 	%fd676, %fd675, %fd1325, %p174;
	setp.gt.f64 	%p175, %fd676, 0d3FF0000000000000;
	add.f64 	%fd677, %fd676, 0dBFF0000000000000;
	selp.f64 	%fd678, %fd677, %fd676, %p175;
	mul.f64 	%fd679, %fd674, %fd2;
	cvt.rmi.f64.f64 	%fd680, %fd679;
	cvt.rzi.s32.f64 	%r920, %fd680;
	mul.f64 	%fd681, %fd678, %fd2;
	cvt.rmi.f64.f64 	%fd682, %fd681;
	cvt.rzi.s32.f64 	%r921, %fd682;
	mad.lo.s32 	%r922, %r920, %r380, %r921;
	mul.wide.u32 	%rd173, %r922, 4;
	add.s64 	%rd174, %rd5, %rd173;
	ld.global.u32 	%r317, [%rd174];
	rem.u32 	%r318, %r317, %r381;
	setp.eq.s32 	%p176, %r318, 0;
	mov.b16 	%rs95, 0;
	mov.f64 	%fd1344, %fd1325;
	mov.f64 	%fd1345, %fd1326;
	@%p176 bra 	$L__BB1_189;
	cvt.s64.s32 	%rd25, %r318;
	mul.wide.s32 	%rd175, %r318, 8;
	add.s64 	%rd176, %rd4, %rd175;
	ld.global.f64 	%fd1327, [%rd176+-8];
	add.s64 	%rd177, %rd3, %rd175;
	ld.global.f64 	%fd1328, [%rd177+-8];
	add.s64 	%rd178, %rd2, %rd25;
	ld.global.u8 	%rs38, [%rd178+-1];
	setp.eq.s16 	%p177, %rs38, 0;
	@%p177 bra 	$L__BB1_187;
	sub.f64 	%fd683, %fd1326, %fd1327;
	sub.f64 	%fd684, %fd1325, %fd1328;
	mul.f64 	%fd685, %fd684, %fd684;
	fma.rn.f64 	%fd686, %fd683, %fd683, %fd685;
	setp.lt.f64 	%p178, %fd1327, 0d3FE0000000000000;
	setp.lt.f64 	%p179, %fd1328, 0d3FE0000000000000;
	selp.f64 	%fd687, 0d3FF0000000000000, 0dBFF0000000000000, %p179;
	sub.f64 	%fd688, %fd684, %fd687;
	mul.f64 	%fd689, %fd688, %fd688;
	fma.rn.f64 	%fd690, %fd683, %fd683, %fd689;
	setp.lt.f64 	%p180, %fd690, %fd686;
	selp.f64 	%fd691, %fd690, %fd686, %p180;
	selp.f64 	%fd692, 0d3FF0000000000000, 0dBFF0000000000000, %p178;
	sub.f64 	%fd693, %fd683, %fd692;
	fma.rn.f64 	%fd694, %fd693, %fd693, %fd685;
	setp.geu.f64 	%p181, %fd694, %fd691;
	selp.f64 	%fd695, %fd691, %fd694, %p181;
	and.pred  	%p182, %p180, %p181;
	fma.rn.f64 	%fd696, %fd693, %fd693, %fd689;
	setp.lt.f64 	%p184, %fd696, %fd695;
	selp.f64 	%fd697, %fd687, 0d0000000000000000, %p182;
	selp.f64 	%fd698, %fd687, %fd697, %p184;
	selp.f64 	%fd699, %fd692, 0d0000000000000000, %p184;
	selp.f64 	%fd700, %fd699, %fd692, %p181;
	add.f64 	%fd1327, %fd1327, %fd700;
	add.f64 	%fd1328, %fd1328, %fd698;
$L__BB1_187:
	sub.f64 	%fd701, %fd1326, %fd1327;
	sub.f64 	%fd702, %fd1325, %fd1328;
	mul.f64 	%fd703, %fd702, %fd702;
	fma.rn.f64 	%fd704, %fd701, %fd701, %fd703;
	shl.b64 	%rd179, %rd25, 3;
	add.s64 	%rd180, %rd1, %rd179;
	ld.global.f64 	%fd705, [%rd180+-8];
	mul.f64 	%fd706, %fd705, %fd705;
	setp.gtu.f64 	%p185, %fd704, %fd706;
	mov.f64 	%fd1344, %fd1325;
	mov.f64 	%fd1345, %fd1326;
	@%p185 bra 	$L__BB1_189;
	add.s32 	%r1414, %r1414, 1;
	mov.b16 	%rs95, 1;
	mov.f64 	%fd1329, %fd51;
	mov.f64 	%fd1344, %fd50;
	mov.f64 	%fd1345, %fd49;
$L__BB1_189:
	setp.gt.u32 	%p186, %r381, %r317;
	@%p186 bra 	$L__BB1_194;
	div.u32 	%r923, %r317, %r381;
	cvt.s64.s32 	%rd26, %r923;
	mul.wide.s32 	%rd181, %r923, 8;
	add.s64 	%rd182, %rd4, %rd181;
	ld.global.f64 	%fd1332, [%rd182+-8];
	add.s64 	%rd183, %rd3, %rd181;
	ld.global.f64 	%fd1333, [%rd183+-8];
	add.s64 	%rd184, %rd2, %rd26;
	ld.global.u8 	%rs41, [%rd184+-1];
	setp.eq.s16 	%p187, %rs41, 0;
	@%p187 bra 	$L__BB1_192;
	sub.f64 	%fd707, %fd1326, %fd1332;
	sub.f64 	%fd708, %fd1325, %fd1333;
	mul.f64 	%fd709, %fd708, %fd708;
	fma.rn.f64 	%fd710, %fd707, %fd707, %fd709;
	setp.lt.f64 	%p188, %fd1332, 0d3FE0000000000000;
	setp.lt.f64 	%p189, %fd1333, 0d3FE0000000000000;
	selp.f64 	%fd711, 0d3FF0000000000000, 0dBFF0000000000000, %p189;
	sub.f64 	%fd712, %fd708, %fd711;
	mul.f64 	%fd713, %fd712, %fd712;
	fma.rn.f64 	%fd714, %fd707, %fd707, %fd713;
	setp.lt.f64 	%p190, %fd714, %fd710;
	selp.f64 	%fd715, %fd714, %fd710, %p190;
	selp.f64 	%fd716, 0d3FF0000000000000, 0dBFF0000000000000, %p188;
	sub.f64 	%fd717, %fd707, %fd716;
	fma.rn.f64 	%fd718, %fd717, %fd717, %fd709;
	setp.geu.f64 	%p191, %fd718, %fd715;
	selp.f64 	%fd719, %fd715, %fd718, %p191;
	and.pred  	%p192, %p190, %p191;
	fma.rn.f64 	%fd720, %fd717, %fd717, %fd713;
	setp.lt.f64 	%p194, %fd720, %fd719;
	selp.f64 	%fd721, %fd711, 0d0000000000000000, %p192;
	selp.f64 	%fd722, %fd711, %fd721, %p194;
	selp.f64 	%fd723, %fd716, 0d0000000000000000, %p194;
	selp.f64 	%fd724, %fd723, %fd716, %p191;
	add.f64 	%fd1332, %fd1332, %fd724;
	add.f64 	%fd1333, %fd1333, %fd722;
$L__BB1_192:
	sub.f64 	%fd725, %fd1326, %fd1332;
	sub.f64 	%fd726, %fd1325, %fd1333;
	mul.f64 	%fd727, %fd726, %fd726;
	fma.rn.f64 	%fd728, %fd725, %fd725, %fd727;
	shl.b64 	%rd185, %rd26, 3;
	add.s64 	%rd186, %rd1, %rd185;
	ld.global.f64 	%fd729, [%rd186+-8];
	mul.f64 	%fd730, %fd729, %fd729;
	setp.gtu.f64 	%p195, %fd728, %fd730;
	@%p195 bra 	$L__BB1_194;
	add.s32 	%r1414, %r1414, 1;
	mov.b16 	%rs95, 1;
	mov.f64 	%fd1329, %fd51;
	mov.f64 	%fd1344, %fd50;
	mov.f64 	%fd1345, %fd49;
$L__BB1_194:
	setp.eq.s16 	%p196, %rs95, 0;
	selp.b16 	%rs96, 0, %rs6, %p196;
	mov.u32 	%r1404, %r1393;
	mov.f64 	%fd1343, %fd1329;
	mov.u32 	%r1413, %r242;
	bra.uni 	$L__BB1_204;
$L__BB1_195:
	mov.f64 	%fd1337, %fd1341;
	mov.f64 	%fd1338, %fd1342;
	@%p127 bra 	$L__BB1_197;
	sub.f64 	%fd532, %fd1345, %fd1341;
	sub.f64 	%fd533, %fd1344, %fd1342;
	mul.f64 	%fd534, %fd533, %fd533;
	fma.rn.f64 	%fd535, %fd532, %fd532, %fd534;
	setp.lt.f64 	%p144, %fd1341, 0d3FE0000000000000;
	setp.lt.f64 	%p145, %fd1342, 0d3FE0000000000000;
	selp.f64 	%fd536, 0d3FF0000000000000, 0dBFF0000000000000, %p145;
	sub.f64 	%fd537, %fd533, %fd536;
	mul.f64 	%fd538, %fd537, %fd537;
	fma.rn.f64 	%fd539, %fd532, %fd532, %fd538;
	setp.lt.f64 	%p146, %fd539, %fd535;
	selp.f64 	%fd540, %fd539, %fd535, %p146;
	selp.f64 	%fd541, 0d3FF0000000000000, 0dBFF0000000000000, %p144;
	sub.f64 	%fd542, %fd532, %fd541;
	fma.rn.f64 	%fd543, %fd542, %fd542, %fd534;
	setp.geu.f64 	%p147, %fd543, %fd540;
	selp.f64 	%fd544, %fd540, %fd543, %p147;
	and.pred  	%p148, %p146, %p147;
	fma.rn.f64 	%fd545, %fd542, %fd542, %fd538;
	setp.lt.f64 	%p150, %fd545, %fd544;
	selp.f64 	%fd546, %fd536, 0d0000000000000000, %p148;
	selp.f64 	%fd547, %fd536, %fd546, %p150;
	selp.f64 	%fd548, %fd541, 0d0000000000000000, %p150;
	selp.f64 	%fd549, %fd548, %fd541, %p147;
	add.f64 	%fd1337, %fd1341, %fd549;
	add.f64 	%fd1338, %fd1342, %fd547;
$L__BB1_197:
	mul.f64 	%fd550, %fd165, %fd165;
	fma.rn.f64 	%fd213, %fd161, %fd161, %fd550;
	sub.f64 	%fd551, %fd49, %fd1337;
	add.f64 	%fd552, %fd551, %fd551;
	sub.f64 	%fd553, %fd50, %fd1338;
	add.f64 	%fd554, %fd553, %fd553;
	mul.f64 	%fd555, %fd165, %fd554;
	fma.rn.f64 	%fd214, %fd161, %fd552, %fd555;
	mul.f64 	%fd556, %fd553, %fd553;
	fma.rn.f64 	%fd557, %fd551, %fd551, %fd556;
	sub.f64 	%fd558, %fd557, %fd176;
	mul.f64 	%fd559, %fd213, 0dC010000000000000;
	mul.f64 	%fd560, %fd559, %fd558;
	fma.rn.f64 	%fd215, %fd214, %fd214, %fd560;
	setp.le.f64 	%p151, %fd215, 0d0000000000000000;
	mov.f64 	%fd1339, %fd50;
	mov.f64 	%fd1340, %fd49;
	@%p151 bra 	$L__BB1_200;
	sqrt.rn.f64 	%fd561, %fd215;
	mov.f64 	%fd562, 0d3FE0000000000000;
	div.rn.f64 	%fd563, %fd562, %fd213;
	sub.f64 	%fd564, %fd561, %fd214;
	mul.f64 	%fd565, %fd563, %fd564;
	neg.f64 	%fd566, %fd214;
	sub.f64 	%fd567, %fd566, %fd561;
	mul.f64 	%fd568, %fd563, %fd567;
	max.f64 	%fd216, %fd565, %fd568;
	setp.ge.f64 	%p152, %fd216, %fd274;
	mov.f64 	%fd1339, %fd1344;
	mov.f64 	%fd1340, %fd1345;
	@%p152 bra 	$L__BB1_200;
	fma.rn.f64 	%fd569, %fd161, %fd216, %fd49;
	fma.rn.f64 	%fd570, %fd165, %fd216, %fd50;
	sub.f64 	%fd571, %fd1337, %fd569;
	sub.f64 	%fd572, %fd1338, %fd570;
	mul.f64 	%fd573, %fd572, %fd572;
	fma.rn.f64 	%fd574, %fd571, %fd571, %fd573;
	sqrt.rn.f64 	%fd575, %fd574;
	sub.f64 	%fd576, %fd569, %fd1337;
	div.rn.f64 	%fd577, %fd576, %fd575;
	sub.f64 	%fd578, %fd570, %fd1338;
	div.rn.f64 	%fd579, %fd578, %fd575;
	mul.f64 	%fd580, %fd165, %fd579;
	fma.rn.f64 	%fd581, %fd161, %fd577, %fd580;
	add.f64 	%fd582, %fd581, %fd581;
	mul.f64 	%fd583, %fd577, %fd582;
	sub.f64 	%fd584, %fd161, %fd583;
	mul.f64 	%fd585, %fd579, %fd582;
	sub.f64 	%fd586, %fd165, %fd585;
	sub.f64 	%fd587, %fd274, %fd216;
	fma.rn.f64 	%fd1340, %fd587, %fd584, %fd569;
	fma.rn.f64 	%fd1339, %fd587, %fd586, %fd570;
$L__BB1_200:
	@%p127 bra 	$L__BB1_202;
	sub.f64 	%fd588, %fd1340, %fd1341;
	sub.f64 	%fd589, %fd1339, %fd1342;
	mul.f64 	%fd590, %fd589, %fd589;
	fma.rn.f64 	%fd591, %fd588, %fd588, %fd590;
	setp.lt.f64 	%p154, %fd1341, 0d3FE0000000000000;
	setp.lt.f64 	%p155, %fd1342, 0d3FE0000000000000;
	selp.f64 	%fd592, 0d3FF0000000000000, 0dBFF0000000000000, %p155;
	sub.f64 	%fd593, %fd589, %fd592;
	mul.f64 	%fd594, %fd593, %fd593;
	fma.rn.f64 	%fd595, %fd588, %fd588, %fd594;
	setp.lt.f64 	%p156, %fd595, %fd591;
	selp.f64 	%fd596, %fd595, %fd591, %p156;
	selp.f64 	%fd597, 0d3FF0000000000000, 0dBFF0000000000000, %p154;
	sub.f64 	%fd598, %fd588, %fd597;
	fma.rn.f64 	%fd599, %fd598, %fd598, %fd590;
	setp.geu.f64 	%p157, %fd599, %fd596;
	selp.f64 	%fd600, %fd596, %fd599, %p157;
	and.pred  	%p158, %p156, %p157;
	fma.rn.f64 	%fd601, %fd598, %fd598, %fd594;
	setp.lt.f64 	%p160, %fd601, %fd600;
	selp.f64 	%fd602, %fd592, 0d0000000000000000, %p158;
	selp.f64 	%fd603, %fd592, %fd602, %p160;
	selp.f64 	%fd604, %fd597, 0d0000000000000000, %p160;
	selp.f64 	%fd605, %fd604, %fd597, %p157;
	add.f64 	%fd1341, %fd1341, %fd605;
	add.f64 	%fd1342, %fd1342, %fd603;
$L__BB1_202:
	sub.f64 	%fd606, %fd1340, %fd1341;
	sub.f64 	%fd607, %fd1339, %fd1342;
	mul.f64 	%fd608, %fd607, %fd607;
	fma.rn.f64 	%fd609, %fd606, %fd606, %fd608;
	setp.le.f64 	%p161, %fd609, %fd176;
	mov.u32 	%r1404, %r1393;
	mov.f64 	%fd1344, %fd1339;
	mov.f64 	%fd1345, %fd1340;
	mov.u32 	%r1413, %r242;
	@%p161 bra 	$L__BB1_204;
	add.s32 	%r1414, %r1414, 1;
	mov.b16 	%rs95, 1;
	mov.u32 	%r1404, %r1393;
	mov.f64 	%fd1343, %fd51;
	mov.f64 	%fd1344, %fd50;
	mov.f64 	%fd1345, %fd49;
	mov.u32 	%r1413, %r242;
	mov.u16 	%rs96, %rs6;
$L__BB1_204:
	setp.lt.s32 	%p347, %r1414, 100;
	setp.ne.s16 	%p348, %rs95, 0;
	and.pred  	%p349, %p347, %p348;
	@%p349 bra 	$L__BB1_57;
	add.f64 	%fd228, %fd1345, 0d3FF0000000000000;
	add.f64 	%fd229, %fd1344, 0d3FF0000000000000;
	setp.ne.s32 	%p350, %r1414, 100;
	@%p350 bra 	$L__BB1_207;
	mov.u64 	%rd264, $str$7;
	cvta.global.u64 	%rd265, %rd264;
	{ // callseq 8, 0
	.param .b64 param0;
	st.param.b64 	[param0], %rd265;
	.param .b64 param1;
	st.param.b64 	[param1], 0;
	.param .b32 retval0;
	call.uni (retval0), 
	vprintf, 
	(
	param0, 
	param1
	);
	ld.param.b32 	%r1219, [retval0];
	} // callseq 8
$L__BB1_207:
	setp.leu.f64 	%p351, %fd1345, 0d3FF0000000000000;
	@%p351 bra 	$L__BB1_209;
	add.f64 	%fd1346, %fd1345, 0dBFF0000000000000;
	add.s32 	%r1415, %r1415, 1;
	bra.uni 	$L__BB1_211;
$L__BB1_209:
	setp.geu.f64 	%p352, %fd1345, 0d0000000000000000;
	mov.f64 	%fd1346, %fd1345;
	@%p352 bra 	$L__BB1_211;
	add.s32 	%r1415, %r1415, -1;
	mov.f64 	%fd1346, %fd228;
$L__BB1_211:
	setp.leu.f64 	%p353, %fd1344, 0d3FF0000000000000;
	@%p353 bra 	$L__BB1_213;
	add.f64 	%fd1347, %fd1344, 0dBFF0000000000000;
	add.s32 	%r1416, %r1416, 1;
	bra.uni 	$L__BB1_215;
$L__BB1_213:
	setp.geu.f64 	%p354, %fd1344, 0d0000000000000000;
	mov.f64 	%fd1347, %fd1344;
	@%p354 bra 	$L__BB1_215;
	add.s32 	%r1416, %r1416, -1;
	mov.f64 	%fd1347, %fd229;
$L__BB1_215:
	setp.leu.f64 	%p355, %fd1343, 0d3FF0000000000000;
	@%p355 bra 	$L__BB1_217;
	add.f64 	%fd1343, %fd1343, 0dBFF0000000000000;
	add.s32 	%r1417, %r1417, 1;
	bra.uni 	$L__BB1_219;
$L__BB1_217:
	setp.geu.f64 	%p356, %fd1343, 0d0000000000000000;
	@%p356 bra 	$L__BB1_219;
	add.f64 	%fd1343, %fd1343, 0d3FF0000000000000;
	add.s32 	%r1417, %r1417, -1;
$L__BB1_219:
	setp.ne.s32 	%p357, %r1288, 0;
	@%p357 bra 	$L__BB1_279;
	div.u32 	%r344, %r1289, %r18;
	and.b16  	%rs83, %rs96, 255;
	setp.eq.s16 	%p358, %rs83, 0;
	@%p358 bra 	$L__BB1_223;
	ld.param.u64 	%rd313, [_Z9propagateP24curandStatePhilox4_32_10PdS1_S1_S1_S1_iiidddddddjjiPKdS3_S3_PKbPKjS3_S3__param_3];
	cvta.to.global.u64 	%rd266, %rd313;
	mul.wide.u32 	%rd267, %r344, 8;
	add.s64 	%rd27, %rd266, %rd267;
	ld.global.u64 	%rd316, [%rd27];
$L__BB1_222:
	mov.b64 	%fd1146, %rd316;
	add.f64 	%fd1147, %fd1146, 0d3FF0000000000000;
	mov.b64 	%rd268, %fd1147;
	atom.relaxed.global.cas.b64 	%rd30, [%rd27], %rd316, %rd268;
	setp.ne.s64 	%p359, %rd316, %rd30;
	mov.u64 	%rd316, %rd30;
	@%p359 bra 	$L__BB1_222;
$L__BB1_223:
	ld.param.u32 	%r1247, [_Z9propagateP24curandStatePhilox4_32_10PdS1_S1_S1_S1_iiidddddddjjiPKdS3_S3_PKbPKjS3_S3__param_18];
	setp.ne.s32 	%p360, %r1247, 4;
	@%p360 bra 	$L__BB1_227;
	add.f64 	%fd1148, %fd1346, 0dBFE0000000000000;
	add.f64 	%fd1149, %fd1347, 0dBFE0000000000000;
	mul.f64 	%fd1150, %fd1149, %fd1149;
	fma.rn.f64 	%fd1151, %fd1148, %fd1148, %fd1150;
	sqrt.rn.f64 	%fd1152, %fd1151;
	mul.f64 	%fd1153, %fd1152, 0d4069000000000000;
	fma.rn.f64 	%fd1154, %fd1152, 0d4069000000000000, %fd1153;
	cvt.rmi.f64.f64 	%fd1155, %fd1154;
	cvt.rzi.s32.f64 	%r345, %fd1155;
	setp.gt.s32 	%p361, %r345, 199;
	@%p361 bra 	$L__BB1_227;
	ld.param.u64 	%rd314, [_Z9propagateP24curandStatePhilox4_32_10PdS1_S1_S1_S1_iiidddddddjjiPKdS3_S3_PKbPKjS3_S3__param_4];
	mad.lo.s32 	%r1221, %r344, 200, %r345;
	cvta.to.global.u64 	%rd269, %rd314;
	mul.wide.s32 	%rd270, %r1221, 8;
	add.s64 	%rd31, %rd269, %rd270;
	ld.global.u64 	%rd317, [%rd31];
$L__BB1_226:
	mov.b64 	%fd1156, %rd317;
	add.f64 	%fd1157, %fd1156, 0d3FF0000000000000;
	mov.b64 	%rd271, %fd1157;
	atom.relaxed.global.cas.b64 	%rd34, [%rd31], %rd317, %rd271;
	setp.ne.s64 	%p362, %rd317, %rd34;
	mov.u64 	%rd317, %rd34;
	@%p362 bra 	$L__BB1_226;
$L__BB1_227:
	ld.param.f64 	%fd1264, [_Z9propagateP24curandStatePhilox4_32_10PdS1_S1_S1_S1_iiidddddddjjiPKdS3_S3_PKbPKjS3_S3__param_9];
	ld.param.u64 	%rd311, [_Z9propagateP24curandStatePhilox4_32_10PdS1_S1_S1_S1_iiidddddddjjiPKdS3_S3_PKbPKjS3_S3__param_1];
	cvt.rn.f64.s32 	%fd1158, %r1415;
	add.f64 	%fd1159, %fd1346, %fd1158;
	sub.f64 	%fd1160, %fd1159, %fd1275;
	mul.f64 	%fd237, %fd1264, %fd1160;
	cvt.rn.f64.s32 	%fd1161, %r1416;
	add.f64 	%fd1162, %fd1347, %fd1161;
	sub.f64 	%fd1163, %fd1162, %fd1274;
	mul.f64 	%fd238, %fd1264, %fd1163;
	cvt.rn.f64.s32 	%fd1164, %r1417;
	add.f64 	%fd1165, %fd1343, %fd1164;
	sub.f64 	%fd1166, %fd1165, %fd1273;
	mul.f64 	%fd239, %fd1264, %fd1166;
	mul.lo.s32 	%r1222, %r344, 6;
	cvta.to.global.u64 	%rd272, %rd311;
	mul.wide.u32 	%rd273, %r1222, 8;
	add.s64 	%rd35, %rd272, %rd273;
	mul.f64 	%fd240, %fd237, %fd237;
	ld.global.u64 	%rd318, [%rd35];
$L__BB1_228:
	mov.b64 	%fd1167, %rd318;
	add.f64 	%fd1168, %fd240, %fd1167;
	mov.b64 	%rd274, %fd1168;
	atom.relaxed.global.cas.b64 	%rd38, [%rd35], %rd318, %rd274;
	setp.ne.s64 	%p363, %rd318, %rd38;
	mov.u64 	%rd318, %rd38;
	@%p363 bra 	$L__BB1_228;
	mul.f64 	%fd241, %fd237, %fd238;
	ld.global.u64 	%rd319, [%rd35+8];
$L__BB1_230:
	mov.b64 	%fd1169, %rd319;
	add.f64 	%fd1170, %fd241, %fd1169;
	mov.b64 	%rd275, %fd1170;
	atom.relaxed.global.cas.b64 	%rd41, [%rd35+8], %rd319, %rd275;
	setp.ne.s64 	%p364, %rd319, %rd41;
	mov.u64 	%rd319, %rd41;
	@%p364 bra 	$L__BB1_230;
	mul.f64 	%fd242, %fd237, %fd239;
	ld.global.u64 	%rd320, [%rd35+16];
$L__BB1_232:
	mov.b64 	%fd1171, %rd320;
	add.f64 	%fd1172, %fd242, %fd1171;
	mov.b64 	%rd276, %fd1172;
	atom.relaxed.global.cas.b64 	%rd44, [%rd35+16], %rd320, %rd276;
	setp.ne.s64 	%p365, %rd320, %rd44;
	mov.u64 	%rd320, %rd44;
	@%p365 bra 	$L__BB1_232;
	mul.f64 	%fd243, %fd238, %fd238;
	ld.global.u64 	%rd321, [%rd35+24];
$L__BB1_234:
	mov.b64 	%fd1173, %rd321;
	add.f64 	%fd1174, %fd243, %fd1173;
	mov.b64 	%rd277, %fd1174;
	atom.relaxed.global.cas.b64 	%rd47, [%rd35+24], %rd321, %rd277;
	setp.ne.s64 	%p366, %rd321, %rd47;
	mov.u64 	%rd321, %rd47;
	@%p366 bra 	$L__BB1_234;
	mul.f64 	%fd244, %fd238, %fd239;
	ld.global.u64 	%rd322, [%rd35+32];
$L__BB1_236:
	mov.b64 	%fd1175, %rd322;
	add.f64 	%fd1176, %fd244, %fd1175;
	mov.b64 	%rd278, %fd1176;
	atom.relaxed.global.cas.b64 	%rd50, [%rd35+32], %rd322, %rd278;
	setp.ne.s64 	%p367, %rd322, %rd50;
	mov.u64 	%rd322, %rd50;
	@%p367 bra 	$L__BB1_236;
	mul.f64 	%fd245, %fd239, %fd239;
	ld.global.u64 	%rd323, [%rd35+40];
$L__BB1_238:
	mov.b64 	%fd1177, %rd323;
	add.f64 	%fd1178, %fd245, %fd1177;
	mov.b64 	%rd279, %fd1178;
	atom.relaxed.global.cas.b64 	%rd53, [%rd35+40], %rd323, %rd279;
	setp.ne.s64 	%p368, %rd323, %rd53;
	mov.u64 	%rd323, %rd53;
	@%p368 bra 	$L__BB1_238;
	ld.param.u64 	%rd312, [_Z9propagateP24curandStatePhilox4_32_10PdS1_S1_S1_S1_iiidddddddjjiPKdS3_S3_PKbPKjS3_S3__param_2];
	mul.lo.s32 	%r1223, %r344, 15;
	cvta.to.global.u64 	%rd280, %rd312;
	mul.wide.u32 	%rd281, %r1223, 8;
	add.s64 	%rd54, %rd280, %rd281;
	mul.f64 	%fd246, %fd237, %fd240;
	mul.f64 	%fd247, %fd237, %fd246;
	ld.global.u64 	%rd324, [%rd54];
$L__BB1_240:
	mov.b64 	%fd1179, %rd324;
	add.f64 	%fd1180, %fd247, %fd1179;
	mov.b64 	%rd282, %fd1180;
	atom.relaxed.global.cas.b64 	%rd57, [%rd54], %rd324, %rd282;
	setp.ne.s64 	%p369, %rd324, %rd57;
	mov.u64 	%rd324, %rd57;
	@%p369 bra 	$L__BB1_240;
	mul.f64 	%fd248, %fd246, %fd238;
	ld.global.u64 	%rd325, [%rd54+8];
$L__BB1_242:
	mov.b64 	%fd1181, %rd325;
	add.f64 	%fd1182, %fd248, %fd1181;
	mov.b64 	%rd283, %fd1182;
	atom.relaxed.global.cas.b64 	%rd60, [%rd54+8], %rd325, %rd283;
	setp.ne.s64 	%p370, %rd325, %rd60;
	mov.u64 	%rd325, %rd60;
	@%p370 bra 	$L__BB1_242;
	mul.f64 	%fd249, %fd246, %fd239;
	ld.global.u64 	%rd326, [%rd54+16];
$L__BB1_244:
	mov.b64 	%fd1183, %rd326;
	add.f64 	%fd1184, %fd249, %fd1183;
	mov.b64 	%rd284, %fd1184;
	atom.relaxed.global.cas.b64 	%rd63, [%rd54+16], %rd326, %rd284;
	setp.ne.s64 	%p371, %rd326, %rd63;
	mov.u64 	%rd326, %rd63;
	@%p371 bra 	$L__BB1_244;
	mul.f64 	%fd250, %fd240, %fd238;
	mul.f64 	%fd251, %fd238, %fd250;
	ld.global.u64 	%rd327, [%rd54+24];
$L__BB1_246:
	mov.b64 	%fd1185, %rd327;
	add.f64 	%fd1186, %fd251, %fd1185;
	mov.b64 	%rd285, %fd1186;
	atom.relaxed.global.cas.b64 	%rd66, [%rd54+24], %rd327, %rd285;
	setp.ne.s64 	%p372, %rd327, %rd66;
	mov.u64 	%rd327, %rd66;
	@%p372 bra 	$L__BB1_246;
	mul.f64 	%fd252, %fd250, %fd239;
	ld.global.u64 	%rd328, [%rd54+32];
$L__BB1_248:
	mov.b64 	%fd1187, %rd328;
	add.f64 	%fd1188, %fd252, %fd1187;
	mov.b64 	%rd286, %fd1188;
	atom.relaxed.global.cas.b64 	%rd69, [%rd54+32], %rd328, %rd286;
	setp.ne.s64 	%p373, %rd328, %rd69;
	mov.u64 	%rd328, %rd69;
	@%p373 bra 	$L__BB1_248;
	mul.f64 	%fd1189, %fd240, %fd239;
	mul.f64 	%fd253, %fd239, %fd1189;
	ld.global.u64 	%rd329, [%rd54+40];
$L__BB1_250:
	mov.b64 	%fd1190, %rd329;
	add.f64 	%fd1191, %fd253, %fd1190;
	mov.b64 	%rd287, %fd1191;
	atom.relaxed.global.cas.b64 	%rd72, [%rd54+40], %rd329, %rd287;
	setp.ne.s64 	%p374, %rd329, %rd72;
	mov.u64 	%rd329, %rd72;
	@%p374 bra 	$L__BB1_250;
	mul.f64 	%fd254, %fd238, %fd241;
	mul.f64 	%fd255, %fd238, %fd254;
	ld.global.u64 	%rd330, [%rd54+48];
$L__BB1_252:
	mov.b64 	%fd1192, %rd330;
	add.f64 	%fd1193, %fd255, %fd1192;
	mov.b64 	%rd288, %fd1193;
	atom.relaxed.global.cas.b64 	%rd75, [%rd54+48], %rd330, %rd288;
	setp.ne.s64 	%p375, %rd330, %rd75;
	mov.u64 	%rd330, %rd75;
	@%p375 bra 	$L__BB1_252;
	mul.f64 	%fd256, %fd254, %fd239;
	ld.global.u64 	%rd331, [%rd54+56];
$L__BB1_254:
	mov.b64 	%fd1194, %rd331;
	add.f64 	%fd1195, %fd256, %fd1194;
	mov.b64 	%rd289, %fd1195;
	atom.relaxed.global.cas.b64 	%rd78, [%rd54+56], %rd331, %rd289;
	setp.ne.s64 	%p376, %rd331, %rd78;
	mov.u64 	%rd331, %rd78;
	@%p376 bra 	$L__BB1_254;
	mul.f64 	%fd1196, %fd241, %fd239;
	mul.f64 	%fd257, %fd239, %fd1196;
	ld.global.u64 	%rd332, [%rd54+64];
$L__BB1_256:
	mov.b64 	%fd1197, %rd332;
	add.f64 	%fd1198, %fd257, %fd1197;
	mov.b64 	%rd290, %fd1198;
	atom.relaxed.global.cas.b64 	%rd81, [%rd54+64], %rd332, %rd290;
	setp.ne.s64 	%p377, %rd332, %rd81;
	mov.u64 	%rd332, %rd81;
	@%p377 bra 	$L__BB1_256;
	mul.f64 	%fd1199, %fd239, %fd242;
	mul.f64 	%fd258, %fd239, %fd1199;
	ld.global.u64 	%rd333, [%rd54+72];
$L__BB1_258:
	mov.b64 	%fd1200, %rd333;
	add.f64 	%fd1201, %fd258, %fd1200;
	mov.b64 	%rd291, %fd1201;
	atom.relaxed.global.cas.b64 	%rd84, [%rd54+72], %rd333, %rd291;
	setp.ne.s64 	%p378, %rd333, %rd84;
	mov.u64 	%rd333, %rd84;
	@%p378 bra 	$L__BB1_258;
	mul.f64 	%fd259, %fd238, %fd243;
	mul.f64 	%fd260, %fd238, %fd259;
	ld.global.u64 	%rd334, [%rd54+80];
$L__BB1_260:
	mov.b64 	%fd1202, %rd334;
	add.f64 	%fd1203, %fd260, %fd1202;
	mov.b64 	%rd292, %fd1203;
	atom.relaxed.global.cas.b64 	%rd87, [%rd54+80], %rd334, %rd292;
	setp.ne.s64 	%p379, %rd334, %rd87;
	mov.u64 	%rd334, %rd87;
	@%p379 bra 	$L__BB1_260;
	mul.f64 	%fd261, %fd259, %fd239;
	ld.global.u64 	%rd335, [%rd54+88];
$L__BB1_262:
	mov.b64 	%fd1204, %rd335;
	add.f64 	%fd1205, %fd261, %fd1204;
	mov.b64 	%rd293, %fd1205;
	atom.relaxed.global.cas.b64 	%rd90, [%rd54+88], %rd335, %rd293;
	setp.ne.s64 	%p380, %rd335, %rd90;
	mov.u64 	%rd335, %rd90;
	@%p380 bra 	$L__BB1_262;
	mul.f64 	%fd1206, %fd243, %fd239;
	mul.f64 	%fd262, %fd239, %fd1206;
	ld.global.u64 	%rd336, [%rd54+96];
$L__BB1_264:
	mov.b64 	%fd1207, %rd336;
	add.f64 	%fd1208, %fd262, %fd1207;
	mov.b64 	%rd294, %fd1208;
	atom.relaxed.global.cas.b64 	%rd93, [%rd54+96], %rd336, %rd294;
	setp.ne.s64 	%p381, %rd336, %rd93;
	mov.u64 	%rd336, %rd93;
	@%p381 bra 	$L__BB1_264;
	mul.f64 	%fd1209, %fd239, %fd244;
	mul.f64 	%fd263, %fd239, %fd1209;
	ld.global.u64 	%rd337, [%rd54+104];
$L__BB1_266:
	mov.b64 	%fd1210, %rd337;
	add.f64 	%fd1211, %fd263, %fd1210;
	mov.b64 	%rd295, %fd1211;
	atom.relaxed.global.cas.b64 	%rd96, [%rd54+104], %rd337, %rd295;
	setp.ne.s64 	%p382, %rd337, %rd96;
	mov.u64 	%rd337, %rd96;
	@%p382 bra 	$L__BB1_266;
	mul.f64 	%fd1212, %fd239, %fd245;
	mul.f64 	%fd264, %fd239, %fd1212;
	ld.global.u64 	%rd338, [%rd54+112];
$L__BB1_268:
	mov.b64 	%fd1213, %rd338;
	add.f64 	%fd1214, %fd264, %fd1213;
	mov.b64 	%rd296, %fd1214;
	atom.relaxed.global.cas.b64 	%rd99, [%rd54+112], %rd338, %rd296;
	setp.ne.s64 	%p383, %rd338, %rd99;
	mov.u64 	%rd338, %rd99;
	@%p383 bra 	$L__BB1_268;
	setp.lt.s32 	%p384, %r379, 1;
	@%p384 bra 	$L__BB1_279;
	ld.param.u64 	%rd315, [_Z9propagateP24curandStatePhilox4_32_10PdS1_S1_S1_S1_iiidddddddjjiPKdS3_S3_PKbPKjS3_S3__param_25];
	cvta.to.global.u64 	%rd297, %rd315;
	mul.wide.u32 	%rd298, %r344, 8;
	add.s64 	%rd100, %rd297, %rd298;
	mul.lo.s32 	%r346, %r344, %r379;
	mov.b32 	%r1418, 0;
$L__BB1_271:
	shl.b32 	%r1225, %r1418, 2;
	mul.wide.u32 	%rd299, %r1225, 8;
	add.s64 	%rd300, %rd6, %rd299;
	ld.global.f64 	%fd1215, [%rd300];
	ld.global.f64 	%fd1216, [%rd100];
	div.rn.f64 	%fd1217, %fd1215, %fd1216;
	sqrt.rn.f64 	%fd1218, %fd1217;
	ld.global.f64 	%fd1219, [%rd300+8];
	ld.global.f64 	%fd1220, [%rd300+16];
	mul.f64 	%fd1221, %fd238, %fd1220;
	fma.rn.f64 	%fd1222, %fd237, %fd1219, %fd1221;
	ld.global.f64 	%fd1223, [%rd300+24];
	fma.rn.f64 	%fd1224, %fd239, %fd1223, %fd1222;
	mul.f64 	%fd265, %fd1218, %fd1224;
	abs.f64 	%fd266, %fd265;
	setp.neu.f64 	%p385, %fd266, 0d7FF0000000000000;
	@%p385 bra 	$L__BB1_273;
	mov.f64 	%fd1230, 0d0000000000000000;
	mul.rn.f64 	%fd1350, %fd265, %fd1230;
	mov.b32 	%r1420, 1;
	bra.uni 	$L__BB1_276;
$L__BB1_273:
	mul.f64 	%fd1225, %fd265, 0d3FE45F306DC9C883;
	cvt.rni.s32.f64 	%r1419, %fd1225;
	cvt.rn.f64.s32 	%fd1226, %r1419;
	fma.rn.f64 	%fd1227, %fd1226, 0dBFF921FB54442D18, %fd265;
	fma.rn.f64 	%fd1228, %fd1226, 0dBC91A62633145C00, %fd1227;
	fma.rn.f64 	%fd1350, %fd1226, 0dB97B839A252049C0, %fd1228;
	setp.ltu.f64 	%p386, %fd266, 0d41E0000000000000;
	@%p386 bra 	$L__BB1_275;
	{ // callseq 9, 0
	.param .b64 param0;
	st.param.f64 	[param0], %fd265;
	.param .align 16 .b8 retval0[16];
	call.uni (retval0), 
	__internal_trig_reduction_slowpathd, 
	(
	param0
	);
	ld.param.f64 	%fd1350, [retval0];
	ld.param.b32 	%r1419, [retval0+8];
	} // callseq 9
$L__BB1_275:
	add.s32 	%r1420, %r1419, 1;
$L__BB1_276:
	add.s32 	%r1228, %r1418, %r346;
	mul.wide.u32 	%rd301, %r1228, 8;
	add.s64 	%rd101, %rd7, %rd301;
	shl.b32 	%r1229, %r1420, 6;
	cvt.u64.u32 	%rd302, %r1229;
	and.b64  	%rd303, %rd302, 64;
	mov.u64 	%rd304, __cudart_sin_cos_coeffs;
	add.s64 	%rd305, %rd304, %rd303;
	mul.rn.f64 	%fd1231, %fd1350, %fd1350;
	and.b32  	%r1230, %r1420, 1;
	setp.eq.b32 	%p387, %r1230, 1;
	selp.f64 	%fd1232, 0dBDA8FF8320FD8164, 0d3DE5DB65F9785EBA, %p387;
	ld.global.nc.v2.f64 	{%fd1233, %fd1234}, [%rd305];
	fma.rn.f64 	%fd1235, %fd1232, %fd1231, %fd1233;
	fma.rn.f64 	%fd1236, %fd1235, %fd1231, %fd1234;
	ld.global.nc.v2.f64 	{%fd1237, %fd1238}, [%rd305+16];
	fma.rn.f64 	%fd1239, %fd1236, %fd1231, %fd1237;
	fma.rn.f64 	%fd1240, %fd1239, %fd1231, %fd1238;
	ld.global.nc.v2.f64 	{%fd1241, %fd1242}, [%rd305+32];
	fma.rn.f64 	%fd1243, %fd1240, %fd1231, %fd1241;
	fma.rn.f64 	%fd1244, %fd1243, %fd1231, %fd1242;
	fma.rn.f64 	%fd1245, %fd1244, %fd1350, %fd1350;
	fma.rn.f64 	%fd1246, %fd1244, %fd1231, 0d3FF0000000000000;
	selp.f64 	%fd1247, %fd1246, %fd1245, %p387;
	and.b32  	%r1231, %r1420, 2;
	setp.eq.s32 	%p388, %r1231, 0;
	mov.f64 	%fd1248, 0d0000000000000000;
	sub.f64 	%fd1249, %fd1248, %fd1247;
	selp.f64 	%fd272, %fd1247, %fd1249, %p388;
	ld.global.u64 	%rd339, [%rd101];
$L__BB1_277:
	mov.b64 	%fd1250, %rd339;
	add.f64 	%fd1251, %fd272, %fd1250;
	mov.b64 	%rd306, %fd1251;
	atom.relaxed.global.cas.b64 	%rd104, [%rd101], %rd339, %rd306;
	setp.ne.s64 	%p389, %rd339, %rd104;
	mov.u64 	%rd339, %rd104;
	@%p389 bra 	$L__BB1_277;
	add.s32 	%r1418, %r1418, 1;
	setp.ne.s32 	%p390, %r1418, %r379;
	@%p390 bra 	$L__BB1_271;
$L__BB1_279:
	ld.param.u32 	%r1240, [_Z9propagateP24curandStatePhilox4_32_10PdS1_S1_S1_S1_iiidddddddjjiPKdS3_S3_PKbPKjS3_S3__param_6];
	setp.lt.f64 	%p391, %fd1345, 0d0000000000000000;
	add.f64 	%fd1252, %fd1345, 0d3FF0000000000000;
	selp.f64 	%fd1253, %fd1252, %fd1345, %p391;
	setp.lt.f64 	%p392, %fd1344, 0d0000000000000000;
	add.f64 	%fd1254, %fd1344, 0d3FF0000000000000;
	selp.f64 	%fd1255, %fd1254, %fd1344, %p392;
	add.s32 	%r1232, %r1288, 1;
	setp.eq.s32 	%p393, %r1232, %r18;
	selp.b32 	%r1288, 0, %r1232, %p393;
	add.s32 	%r1289, %r1289, 1;
	setp.ne.s32 	%p394, %r1289, %r1240;
	add.f64 	%fd1256, %fd1255, 0dBFF0000000000000;
	setp.gt.f64 	%p395, %fd1255, 0d3FF0000000000000;
	selp.f64 	%fd1257, %fd1256, %fd1255, %p395;
	mul.f64 	%fd1258, %fd1257, %fd2;
	cvt.rmi.f64.f64 	%fd1259, %fd1258;
	cvt.rzi.s32.f64 	%r1295, %fd1259;
	add.f64 	%fd1260, %fd1253, 0dBFF0000000000000;
	setp.gt.f64 	%p396, %fd1253, 0d3FF0000000000000;
	selp.f64 	%fd1261, %fd1260, %fd1253, %p396;
	mul.f64 	%fd1262, %fd1261, %fd2;
	cvt.rmi.f64.f64 	%fd1263, %fd1262;
	cvt.rzi.s32.f64 	%r1294, %fd1263;
	@%p394 bra 	$L__BB1_48;
$L__BB1_280:
	ld.param.u32 	%r1241, [_Z9propagateP24curandStatePhilox4_32_10PdS1_S1_S1_S1_iiidddddddjjiPKdS3_S3_PKbPKjS3_S3__param_7];
	mov.u32 	%r1233, %ntid.x;
	mov.u32 	%r1234, %nctaid.x;
	mad.lo.s32 	%r1248, %r1233, %r1234, %r1248;
	setp.lt.s32 	%p397, %r1248, %r1241;
	@%p397 bra 	$L__BB1_2;
$L__BB1_281:
	ld.param.u64 	%rd310, [_Z9propagateP24curandStatePhilox4_32_10PdS1_S1_S1_S1_iiidddddddjjiPKdS3_S3_PKbPKjS3_S3__param_0];
	cvta.to.global.u64 	%rd307, %rd310;
	mov.u32 	%r1235, %ntid.x;
	mov.u32 	%r1236, %ctaid.x;
	mov.u32 	%r1237, %tid.x;
	mad.lo.s32 	%r1238, %r1235, %r1236, %r1237;
	mul.wide.s32 	%rd308, %r1238, 64;
	add.s64 	%rd309, %rd307, %rd308;
	st.global.v4.u32 	[%rd309], {%r1412, %r1411, %r1410, %r1409};
	st.global.v4.u32 	[%rd309+16], {%r1408, %r1407, %r1406, %r1405};
	st.global.v4.u32 	[%rd309+32], {%r14, %r11, %r1404, %r13};
	st.global.v2.u32 	[%rd309+48], {%r16, %r17};
	st.global.f64 	[%rd309+56], %fd1;
	ret;

}
	// .globl	_ZN3cub18CUB_300001_SM_10006detail11EmptyKernelIvEEvv
.visible .entry _ZN3cub18CUB_300001_SM_10006detail11EmptyKernelIvEEvv()
{


	ret;

}
	// .globl	_ZN3cub18CUB_300001_SM_10006detail8for_each13static_kernelINS2_12policy_hub_t12policy_500_tEmN6thrust24THRUST_300001_SM_1000_NS8cuda_cub20__uninitialized_fill7functorINS7_10device_ptrI24curandStatePhilox4_32_10EESC_EEEEvT0_T1_
.visible .entry _ZN3cub18CUB_300001_SM_10006detail8for_each13static_kernelINS2_12policy_hub_t12policy_500_tEmN6thrust24THRUST_300001_SM_1000_NS8cuda_cub20__uninitialized_fill7functorINS7_10device_ptrI24curandStatePhilox4_32_10EESC_EEEEvT0_T1_(
	.param .u64 _ZN3cub18CUB_300001_SM_10006detail8for_each13static_kernelINS2_12policy_hub_t12policy_500_tEmN6thrust24THRUST_300001_SM_1000_NS8cuda_cub20__uninitialized_fill7functorINS7_10device_ptrI24curandStatePhilox4_32_10EESC_EEEEvT0_T1__param_0,
	.param .align 16 .b8 _ZN3cub18CUB_300001_SM_10006detail8for_each13static_kernelINS2_12policy_hub_t12policy_500_tEmN6thrust24THRUST_300001_SM_1000_NS8cuda_cub20__uninitialized_fill7functorINS7_10device_ptrI24curandStatePhilox4_32_10EESC_EEEEvT0_T1__param_1[80]
)
.maxntid 256
{
	.reg .pred 	%p<4>;
	.reg .b16 	%rs<9>;
	.reg .b32 	%r<44>;
	.reg .b32 	%f<3>;
	.reg .b64 	%rd<16>;
	.reg .b64 	%fd<3>;

	ld.param.f64 	%fd2, [_ZN3cub18CUB_300001_SM_10006detail8for_each13static_kernelINS2_12policy_hub_t12policy_500_tEmN6thrust24THRUST_300001_SM_1000_NS8cuda_cub20__uninitialized_fill7functorINS7_10device_ptrI24curandStatePhilox4_32_10EESC_EEEEvT0_T1__param_1+72];
	ld.param.f32 	%f2, [_ZN3cub18CUB_300001_SM_10006detail8for_each13static_kernelINS2_12policy_hub_t12policy_500_tEmN6thrust24THRUST_300001_SM_1000_NS8cuda_cub20__uninitialized_fill7functorINS7_10device_ptrI24curandStatePhilox4_32_10EESC_EEEEvT0_T1__param_1+68];
	ld.param.u32 	%r27, [_ZN3cub18CUB_300001_SM_10006detail8for_each13static_kernelINS2_12policy_hub_t12policy_500_tEmN6thrust24THRUST_300001_SM_1000_NS8cuda_cub20__uninitialized_fill7functorINS7_10device_ptrI24curandStatePhilox4_32_10EESC_EEEEvT0_T1__param_1+64];
	ld.param.u64 	%rd4, [_ZN3cub18CUB_300001_SM_10006detail8for_each13static_kernelINS2_12policy_hub_t12policy_500_tEmN6thrust24THRUST_300001_SM_1000_NS8cuda_cub20__uninitialized_fill7functorINS7_10device_ptrI24curandStatePhilox4_32_10EESC_EEEEvT0_T1__param_1];
	ld.param.u64 	%rd5, [_ZN3cub18CUB_300001_SM_10006detail8for_each13static_kernelINS2_12policy_hub_t12policy_500_tEmN6thrust24THRUST_300001_SM_1000_NS8cuda_cub20__uninitialized_fill7functorINS7_10device_ptrI24curandStatePhilox4_32_10EESC_EEEEvT0_T1__param_0];
	ld.param.v4.u32 	{%r23, %r24, %r25, %r26}, [_ZN3cub18CUB_300001_SM_10006detail8for_each13static_kernelINS2_12policy_hub_t12policy_500_tEmN6thrust24THRUST_300001_SM_1000_NS8cuda_cub20__uninitialized_fill7functorINS7_10device_ptrI24curandStatePhilox4_32_10EESC_EEEEvT0_T1__param_1+48];
	ld.param.v4.u32 	{%r19, %r20, %r21, %r22}, [_ZN3cub18CUB_300001_SM_10006detail8for_each13static_kernelINS2_12policy_hub_t12policy_500_tEmN6thrust24THRUST_300001_SM_1000_NS8cuda_cub20__uninitialized_fill7functorINS7_10device_ptrI24curandStatePhilox4_32_10EESC_EEEEvT0_T1__param_1+32];
	ld.param.v4.u32 	{%r15, %r16, %r17, %r18}, [_ZN3cub18CUB_300001_SM_10006detail8for_each13static_kernelINS2_12policy_hub_t12policy_500_tEmN6thrust24THRUST_300001_SM_1000_NS8cuda_cub20__uninitialized_fill7functorINS7_10device_ptrI24curandStatePhilox4_32_10EESC_EEEEvT0_T1__param_1+16];
	mov.u32 	%r38, %ctaid.x;
	mul.wide.u32 	%rd1, %r38, 512;
	sub.s64 	%rd2, %rd5, %rd1;
	setp.lt.u64 	%p1, %rd2, 512;
	@%p1 bra 	$L__BB3_2;
	mov.u32 	%r42, %tid.x;
	cvta.to.global.u64 	%rd11, %rd4;
	cvt.u64.u32 	%rd12, %r42;
	add.s64 	%rd13, %rd1, %rd12;
	shl.b64 	%rd14, %rd13, 6;
	add.s64 	%rd15, %rd11, %rd14;
	st.global.v4.u32 	[%rd15], {%r15, %r16, %r17, %r18};
	st.global.v4.u32 	[%rd15+16], {%r19, %r20, %r21, %r22};
	st.global.v4.u32 	[%rd15+32], {%r23, %r24, %r25, %r26};
	mov.b32 	%r43, %f2;
	st.global.v2.u32 	[%rd15+48], {%r27, %r43};
	st.global.f64 	[%rd15+56], %fd2;
	st.global.v4.u32 	[%rd15+16384], {%r15, %r16, %r17, %r18};
	st.global.v4.u32 	[%rd15+16400], {%r19, %r20, %r21, %r22};
	st.global.v4.u32 	[%rd15+16416], {%r23, %r24, %r25, %r26};
	st.global.v2.u32 	[%rd15+16432], {%r27, %r43};
	st.global.f64 	[%rd15+16440], %fd2;
	bra.uni 	$L__BB3_6;
$L__BB3_2:
	cvta.to.global.u64 	%rd6, %rd4;
	mov.u32 	%r14, %tid.x;
	cvt.u64.u32 	%rd7, %r14;
	setp.le.u64 	%p2, %rd2, %rd7;
	add.s64 	%rd8, %rd1, %rd7;
	shl.b64 	%rd9, %rd8, 6;
	add.s64 	%rd3, %rd6, %rd9;
	@%p2 bra 	$L__BB3_4;
	st.global.v4.u32 	[%rd3], {%r15, %r16, %r17, %r18};
	st.global.v4.u32 	[%rd3+16], {%r19, %r20, %r21, %r22};
	st.global.v4.u32 	[%rd3+32], {%r23, %r24, %r25, %r26};
	mov.b32 	%r39, %f2;
	st.global.v2.u32 	[%rd3+48], {%r27, %r39};
	st.global.f64 	[%rd3+56], %fd2;
$L__BB3_4:
	add.s32 	%r40, %r14, 256;
	cvt.u64.u32 	%rd10, %r40;
	setp.le.u64 	%p3, %rd2, %rd10;
	@%p3 bra 	$L__BB3_6;
	st.global.v4.u32 	[%rd3+16384], {%r15, %r16, %r17, %r18};
	st.global.v4.u32 	[%rd3+16400], {%r19, %r20, %r21, %r22};
	st.global.v4.u32 	[%rd3+16416], {%r23, %r24, %r25, %r26};
	mov.b32 	%r41, %f2;
	st.global.v2.u32 	[%rd3+16432], {%r27, %r41};
	st.global.f64 	[%rd3+16440], %fd2;
$L__BB3_6:
	ret;

}
.func  (.param .align 16 .b8 func_retval0[16]) __internal_trig_reduction_slowpathd(
	.param .b64 __internal_trig_reduction_slowpathd_param_0
)
{
	.local .align 8 .b8 	__local_depot4[40];
	.reg .b64 	%SP;
	.reg .b64 	%SPL;
	.reg .pred 	%p<10>;
	.reg .b32 	%r<47>;
	.reg .b64 	%rd<74>;
	.reg .b64 	%fd<5>;

	mov.u64 	%SPL, __local_depot4;
	ld.param.f64 	%fd4, [__internal_trig_reduction_slowpathd_param_0];
	add.u64 	%rd1, %SPL, 0;
	{
	.reg .b32 %temp; 
	mov.b64 	{%temp, %r1}, %fd4;
	}
	shr.u32 	%r2, %r1, 20;
	and.b32  	%r3, %r2, 2047;
	setp.eq.s32 	%p1, %r3, 2047;
	mov.b32 	%r46, 0;
	@%p1 bra 	$L__BB4_9;
	add.s32 	%r20, %r3, -1024;
	mov.b64 	%rd20, %fd4;
	shl.b64 	%rd2, %rd20, 11;
	shr.u32 	%r4, %r20, 6;
	sub.s32 	%r45, 15, %r4;
	sub.s32 	%r21, 19, %r4;
	setp.lt.u32 	%p2, %r20, 128;
	selp.b32 	%r6, 18, %r21, %p2;
	setp.ge.s32 	%p3, %r45, %r6;
	mov.b64 	%rd70, 0;
	@%p3 bra 	$L__BB4_4;
	add.s32 	%r23, %r6, %r4;
	neg.s32 	%r43, %r23;
	or.b64  	%rd3, %rd2, -9223372036854775808;
	mov.b64 	%rd70, 0;
	mov.b32 	%r42, 0;
	mov.u64 	%rd25, __cudart_i2opi_d;
	mov.u32 	%r44, %r45;
$L__BB4_3:
	.pragma "nounroll";
	mul.wide.s32 	%rd22, %r42, 8;
	add.s64 	%rd23, %rd1, %rd22;
	mul.wide.s32 	%rd24, %r44, 8;
	add.s64 	%rd26, %rd25, %rd24;
	ld.global.nc.u64 	%rd27, [%rd26];
	{
	.reg .u32 %r0, %r1, %r2, %r3, %alo, %ahi, %blo, %bhi, %clo, %chi;
	mov.b64 	{%alo,%ahi}, %rd27;
	mov.b64 	{%blo,%bhi}, %rd3;
	mov.b64 	{%clo,%chi}, %rd70;
	mad.lo.cc.u32 	%r0, %alo, %blo, %clo;
	madc.hi.cc.u32 	%r1, %alo, %blo, %chi;
	madc.hi.u32 	%r2, %alo, %bhi, 0;
	mad.lo.cc.u32 	%r1, %alo, %bhi, %r1;
	madc.hi.cc.u32 	%r2, %ahi, %blo, %r2;
	madc.hi.u32 	%r3, %ahi, %bhi, 0;
	mad.lo.cc.u32 	%r1, %ahi, %blo, %r1;
	madc.lo.cc.u32 	%r2, %ahi, %bhi, %r2;
	addc.u32 	%r3, %r3, 0;
	mov.b64 	%rd28, {%r0,%r1};
	mov.b64 	%rd70, {%r2,%r3};
	}
	st.local.u64 	[%rd23], %rd28;
	add.s32 	%r44, %r44, 1;
	add.s32 	%r43, %r43, 1;
	add.s32 	%r42, %r42, 1;
	setp.ne.s32 	%p4, %r43, -15;
	mov.u32 	%r45, %r6;
	@%p4 bra 	$L__BB4_3;
$L__BB4_4:
	cvt.s64.s32 	%rd29, %r45;
	cvt.u64.u32 	%rd30, %r4;
	add.s64 	%rd31, %rd30, %rd29;
	shl.b64 	%rd32, %rd31, 3;
	add.s64 	%rd33, %rd1, %rd32;
	st.local.u64 	[%rd33+-120], %rd70;
	and.b32  	%r15, %r2, 63;
	ld.local.u64 	%rd72, [%rd1+16];
	ld.local.u64 	%rd71, [%rd1+24];
	setp.eq.s32 	%p5, %r15, 0;
	@%p5 bra 	$L__BB4_6;
	shl.b64 	%rd34, %rd71, %r15;
	shr.u64 	%rd35, %rd72, 1;
	xor.b32  	%r24, %r15, 63;
	shr.u64 	%rd36, %rd35, %r24;
	or.b64  	%rd71, %rd34, %rd36;
	ld.local.u64 	%rd37, [%rd1+8];
	shl.b64 	%rd38, %rd72, %r15;
	shr.u64 	%rd39, %rd37, 1;
	shr.u64 	%rd40, %rd39, %r24;
	or.b64  	%rd72, %rd38, %rd40;
$L__BB4_6:
	and.b32  	%r25, %r1, -2147483648;
	shr.u64 	%rd41, %rd71, 62;
	cvt.u32.u64 	%r26, %rd41;
	mov.b64 	{%r27, %r28}, %rd71;
	mov.b64 	{%r29, %r30}, %rd72;
	shf.l.wrap.b32 	%r31, %r30, %r27, 2;
	shf.l.wrap.b32 	%r32, %r27, %r28, 2;
	mov.b64 	%rd42, {%r31, %r32};
	shl.b64 	%rd43, %rd72, 2;
	shr.u64 	%rd44, %rd42, 63;
	cvt.u32.u64 	%r33, %rd44;
	add.s32 	%r34, %r33, %r26;
	setp.eq.s32 	%p6, %r25, 0;
	neg.s32 	%r35, %r34;
	selp.b32 	%r46, %r34, %r35, %p6;
	setp.gt.s64 	%p7, %rd42, -1;
	mov.b64 	%rd45, 0;
	{
	.reg .u32 %r0, %r1, %r2, %r3, %a0, %a1, %a2, %a3, %b0, %b1, %b2, %b3;
	mov.b64 	{%a0,%a1}, %rd45;
	mov.b64 	{%a2,%a3}, %rd45;
	mov.b64 	{%b0,%b1}, %rd43;
	mov.b64 	{%b2,%b3}, %rd42;
	sub.cc.u32 	%r0, %a0, %b0;
	subc.cc.u32 	%r1, %a1, %b1;
	subc.cc.u32 	%r2, %a2, %b2;
	subc.u32 	%r3, %a3, %b3;
	mov.b64 	%rd46, {%r0,%r1};
	mov.b64 	%rd47, {%r2,%r3};
	}
	xor.b32  	%r36, %r25, -2147483648;
	selp.b64 	%rd73, %rd42, %rd47, %p7;
	selp.b64 	%rd14, %rd43, %rd46, %p7;
	selp.b32 	%r17, %r25, %r36, %p7;
	clz.b64 	%r37, %rd73;
	cvt.u64.u32 	%rd15, %r37;
	setp.eq.s32 	%p8, %r37, 0;
	@%p8 bra 	$L__BB4_8;
	cvt.u32.u64 	%r38, %rd15;
	and.b32  	%r39, %r38, 63;
	shl.b64 	%rd48, %rd73, %r39;
	shr.u64 	%rd49, %rd14, 1;
	not.b32 	%r40, %r38;
	and.b32  	%r41, %r40, 63;
	shr.u64 	%rd50, %rd49, %r41;
	or.b64  	%rd73, %rd48, %rd50;
$L__BB4_8:
	mov.b64 	%rd51, -3958705157555305931;
	{
	.reg .u32 %r0, %r1, %r2, %r3, %alo, %ahi, %blo, %bhi;
	mov.b64 	{%alo,%ahi}, %rd73;
	mov.b64 	{%blo,%bhi}, %rd51;
	mul.lo.u32 	%r0, %alo, %blo;
	mul.hi.u32 	%r1, %alo, %blo;
	mad.lo.cc.u32 	%r1, %alo, %bhi, %r1;
	madc.hi.u32 	%r2, %alo, %bhi, 0;
	mad.lo.cc.u32 	%r1, %ahi, %blo, %r1;
	madc.hi.cc.u32 	%r2, %ahi, %blo, %r2;
	madc.hi.u32 	%r3, %ahi, %bhi, 0;
	mad.lo.cc.u32 	%r2, %ahi, %bhi, %r2;
	addc.u32 	%r3, %r3, 0;
	mov.b64 	%rd52, {%r0,%r1};
	mov.b64 	%rd53, {%r2,%r3};
	}
	setp.gt.s64 	%p9, %rd53, 0;
	{
	.reg .u32 %r0, %r1, %r2, %r3, %a0, %a1, %a2, %a3, %b0, %b1, %b2, %b3;
	mov.b64 	{%a0,%a1}, %rd52;
	mov.b64 	{%a2,%a3}, %rd53;
	mov.b64 	{%b0,%b1}, %rd52;
	mov.b64 	{%b2,%b3}, %rd53;
	add.cc.u32 	%r0, %a0, %b0;
	addc.cc.u32 	%r1, %a1, %b1;
	addc.cc.u32 	%r2, %a2, %b2;
	addc.u32 	%r3, %a3, %b3;
	mov.b64 	%rd54, {%r0,%r1};
	mov.b64 	%rd55, {%r2,%r3};
	}
	selp.b64 	%rd56, %rd55, %rd53, %p9;
	selp.s64 	%rd57, -1, 0, %p9;
	sub.s64 	%rd58, %rd57, %rd15;
	cvt.u64.u32 	%rd59, %r17;
	shl.b64 	%rd60, %rd59, 32;
	add.s64 	%rd61, %rd56, 1;
	shr.u64 	%rd62, %rd61, 10;
	add.s64 	%rd63, %rd62, 1;
	shr.u64 	%rd64, %rd63, 1;
	shl.b64 	%rd65, %rd58, 52;
	add.s64 	%rd66, %rd65, %rd64;
	add.s64 	%rd67, %rd66, 4602678819172646912;
	or.b64  	%rd68, %rd67, %rd60;
	mov.b64 	%fd4, %rd68;
$L__BB4_9:
	st.param.f64 	[func_retval0], %fd4;
	st.param.b32 	[func_retval0+8], %r46;
	ret;

}


// ===== COMPILED SASS (sm_100) =====

	.target	sm_100

	.elftype	@"ET_EXEC"


//--------------------- .note.nv.tkinfo           --------------------------
	.section	.note.nv.tkinfo,"",@"SHT_NOTE"
	.sectionflags	@"SHF_NOTE_NV_TKINFO"
	.tkinfo
        /*0018*/ 	.word	0x00000002
        /*0030*/ 	.string	""
        /*0030*/ 	.string	"ptxas"
        /*0030*/ 	.string	"Cuda compilation tools, release 13.0, V13.0.88"
        /*0030*/ 	.string	"Build cuda_13.0.r13.0/compiler.36424714_0"
        /*0030*/ 	.string	"-arch sm_100 -m 64 "



//--------------------- .note.nv.cuinfo           --------------------------
	.section	.note.nv.cuinfo,"",@"SHT_NOTE"
	.sectionflags	@"SHF_NOTE_NV_CUINFO"
        /*0018*/ 	.short	0x0002
        /*001a*/ 	.short	0x0064
        /*001c*/ 	.short	0x0082
	.zero		2


//--------------------- .nv.info                  --------------------------
	.section	.nv.info,"",@"SHT_CUDA_INFO"
	.align	4


	//----- nvinfo : EIATTR_REGCOUNT
	.align		4
        /*0000*/ 	.byte	0x04, 0x2f
        /*0002*/ 	.short	(.L_63 - .L_62)
	.align		4
.L_62:
        /*0004*/ 	.word	index@(_Z12setup_kernelP24curandStatePhilox4_32_10m)
        /*0008*/ 	.word	0x00000018


	//----- nvinfo : EIATTR_FRAME_SIZE
	.align		4
.L_63:
        /*000c*/ 	.byte	0x04, 0x11
        /*000e*/ 	.short	(.L_65 - .L_64)
	.align		4
.L_64:
        /*0010*/ 	.word	index@(_Z12setup_kernelP24curandStatePhilox4_32_10m)
        /*0014*/ 	.word	0x00000000


	//----- nvinfo : EIATTR_REGCOUNT
	.align		4
.L_65:
        /*0018*/ 	.byte	0x04, 0x2f
        /*001a*/ 	.short	(.L_67 - .L_66)
	.align		4
.L_66:
        /*001c*/ 	.word	index@(_Z9propagateP24curandStatePhilox4_32_10PdS1_S1_S1_S1_iiidddddddjjiPKdS3_S3_PKbPKjS3_S3_)
        /*0020*/ 	.word	0x00000074


	//----- nvinfo : EIATTR_FRAME_SIZE
	.align		4
.L_67:
        /*0024*/ 	.byte	0x04, 0x11
        /*0026*/ 	.short	(.L_69 - .L_68)
	.align		4
.L_68:
        /*0028*/ 	.word	index@($_Z9propagateP24curandStatePhilox4_32_10PdS1_S1_S1_S1_iiidddddddjjiPKdS3_S3_PKbPKjS3_S3_$__internal_trig_reduction_slowpathd)
        /*002c*/ 	.word	0x00000050


	//----- nvinfo : EIATTR_FRAME_SIZE
	.align		4
.L_69:
        /*0030*/ 	.byte	0x04, 0x11
        /*0032*/ 	.short	(.L_71 - .L_70)
	.align		4
.L_70:
        /*0034*/ 	.word	index@($__internal_1_$__cuda_sm20_dsqrt_rn_f64_mediumpath_v1)
        /*0038*/ 	.word	0x00000050


	//----- nvinfo : EIATTR_FRAME_SIZE
	.align		4
.L_71:
        /*003c*/ 	.byte	0x04, 0x11
        /*003e*/ 	.short	(.L_73 - .L_72)
	.align		4
.L_72:
        /*0040*/ 	.word	index@($__internal_0_$__cuda_sm20_div_rn_f64_full)
        /*0044*/ 	.word	0x00000050


	//----- nvinfo : EIATTR_FRAME_SIZE
	.align		4
.L_73:
        /*0048*/ 	.byte	0x04, 0x11
        /*004a*/ 	.short	(.L_75 - .L_74)
	.align		4
.L_74:
        /*004c*/ 	.word	index@(_Z9propagateP24curandStatePhilox4_32_10PdS1_S1_S1_S1_iiidddddddjjiPKdS3_S3_PKbPKjS3_S3_)
        /*0050*/ 	.word	0x00000050


	//----- nvinfo : EIATTR_REGCOUNT
	.align		4
.L_75:
        /*0054*/ 	.byte	0x04, 0x2f
        /*0056*/ 	.short	(.L_77 - .L_76)
	.align		4
.L_76:
        /*0058*/ 	.word	index@(_ZN3cub18CUB_300001_SM_10006detail11EmptyKernelIvEEvv)
        /*005c*/ 	.word	0x00000004


	//----- nvinfo : EIATTR_FRAME_SIZE
	.align		4
.L_77:
        /*0060*/ 	.byte	0x04, 0x11
        /*0062*/ 	.short	(.L_79 - .L_78)
	.align		4
.L_78:
        /*0064*/ 	.word	index@(_ZN3cub18CUB_300001_SM_10006detail11EmptyKernelIvEEvv)
        /*0068*/ 	.word	0x00000000


	//----- nvinfo : EIATTR_REGCOUNT
	.align		4
.L_79:
        /*006c*/ 	.byte	0x04, 0x2f
        /*006e*/ 	.short	(.L_81 - .L_80)
	.align		4
.L_80:
        /*0070*/ 	.word	index@(_ZN3cub18CUB_300001_SM_10006detail8for_each13static_kernelINS2_12policy_hub_t12policy_500_tEmN6thrust24THRUST_300001_SM_1000_NS8cuda_cub20__uninitialized_fill7functorINS7_10device_ptrI24curandStatePhilox4_32_10EESC_EEEEvT0_T1_)
        /*0074*/ 	.word	0x00000016


	//----- nvinfo : EIATTR_FRAME_SIZE
	.align		4
.L_81:
        /*0078*/ 	.byte	0x04, 0x11
        /*007a*/ 	.short	(.L_83 - .L_82)
	.align		4
.L_82:
        /*007c*/ 	.word	index@(_ZN3cub18CUB_300001_SM_10006detail8for_each13static_kernelINS2_12policy_hub_t12policy_500_tEmN6thrust24THRUST_300001_SM_1000_NS8cuda_cub20__uninitialized_fill7functorINS7_10device_ptrI24curandStatePhilox4_32_10EESC_EEEEvT0_T1_)
        /*0080*/ 	.word	0x00000000


	//----- nvinfo : EIATTR_MIN_STACK_SIZE
	.align		4
.L_83:
        /*0084*/ 	.byte	0x04, 0x12
        /*0086*/ 	.short	(.L_85 - .L_84)
	.align		4
.L_84:
        /*0088*/ 	.word	index@(_ZN3cub18CUB_300001_SM_10006detail8for_each13static_kernelINS2_12policy_hub_t12policy_500_tEmN6thrust24THRUST_300001_SM_1000_NS8cuda_cub20__uninitialized_fill7functorINS7_10device_ptrI24curandStatePhilox4_32_10EESC_EEEEvT0_T1_)
        /*008c*/ 	.word	0x00000000


	//----- nvinfo : EIATTR_MIN_STACK_SIZE
	.align		4
.L_85:
        /*0090*/ 	.byte	0x04, 0x12
        /*0092*/ 	.short	(.L_87 - .L_86)
	.align		4
.L_86:
        /*0094*/ 	.word	index@(_ZN3cub18CUB_300001_SM_10006detail11EmptyKernelIvEEvv)
        /*0098*/ 	.word	0x00000000


	//----- nvinfo : EIATTR_MIN_STACK_SIZE
	.align		4
.L_87:
        /*009c*/ 	.byte	0x04, 0x12
        /*009e*/ 	.short	(.L_89 - .L_88)
	.align		4
.L_88:
        /*00a0*/ 	.word	index@(_Z9propagateP24curandStatePhilox4_32_10PdS1_S1_S1_S1_iiidddddddjjiPKdS3_S3_PKbPKjS3_S3_)
        /*00a4*/ 	.word	0x00000050


	//----- nvinfo : EIATTR_MIN_STACK_SIZE
	.align		4
.L_89:
        /*00a8*/ 	.byte	0x04, 0x12
        /*00aa*/ 	.short	(.L_91 - .L_90)
	.align		4
.L_90:
        /*00ac*/ 	.word	index@(_Z12setup_kernelP24curandStatePhilox4_32_10m)
        /*00b0*/ 	.word	0x00000000
.L_91:


//--------------------- .nv.compat                --------------------------
	.section	.nv.compat,"",@"SHT_CUDA_COMPAT_INFO"
	.align	4
        /*0000*/ 	.byte	0x02, 0x09, 0x00, 0x00, 0x02, 0x02, 0x01, 0x00, 0x02, 0x05, 0x05, 0x00, 0x03, 0x07, 0x01, 0x01
        /*0010*/ 	.byte	0x02, 0x03, 0x00, 0x00, 0x02, 0x06, 0x01, 0x00, 0x04, 0x0b, 0x08, 0x00, 0x01, 0x00, 0x00, 0x00
        /*0020*/ 	.byte	0x00, 0x00, 0x00, 0x00


//--------------------- .nv.info._ZN3cub18CUB_300001_SM_10006detail8for_each13static_kernelINS2_12policy_hub_t12policy_500_tEmN6thrust24THRUST_300001_SM_1000_NS8cuda_cub20__uninitialized_fill7functorINS7_10device_ptrI24curandStatePhilox4_32_10EESC_EEEEvT0_T1_ --------------------------
	.section	.nv.info._ZN3cub18CUB_300001_SM_10006detail8for_each13static_kernelINS2_12policy_hub_t12policy_500_tEmN6thrust24THRUST_300001_SM_1000_NS8cuda_cub20__uninitialized_fill7functorINS7_10device_ptrI24curandStatePhilox4_32_10EESC_EEEEvT0_T1_,"",@"SHT_CUDA_INFO"
	.sectionflags	@""
	.align	4


	//----- nvinfo : EIATTR_CUDA_API_VERSION
	.align		4
        /*0000*/ 	.byte	0x04, 0x37
        /*0002*/ 	.short	(.L_93 - .L_92)
.L_92:
        /*0004*/ 	.word	0x00000082


	//----- nvinfo : EIATTR_KPARAM_INFO
	.align		4
.L_93:
        /*0008*/ 	.byte	0x04, 0x17
        /*000a*/ 	.short	(.L_95 - .L_94)
.L_94:
        /*000c*/ 	.word	0x00000000
        /*0010*/ 	.short	0x0001
        /*0012*/ 	.short	0x0010
        /*0014*/ 	.byte	0x00, 0xf0, 0x41, 0x01


	//----- nvinfo : EIATTR_KPARAM_INFO
	.align		4
.L_95:
        /*0018*/ 	.byte	0x04, 0x17
        /*001a*/ 	.short	(.L_97 - .L_96)
.L_96:
        /*001c*/ 	.word	0x00000000
        /*0020*/ 	.short	0x0000
        /*0022*/ 	.short	0x0000
        /*0024*/ 	.byte	0x00, 0xf0, 0x21, 0x00


	//----- nvinfo : EIATTR_SPARSE_MMA_MASK
	.align		4
.L_97:
        /*0028*/ 	.byte	0x03, 0x50
        /*002a*/ 	.short	0x0000


	//----- nvinfo : EIATTR_MAXREG_COUNT
	.align		4
        /*002c*/ 	.byte	0x03, 0x1b
        /*002e*/ 	.short	0x00ff


	//----- nvinfo : EIATTR_MERCURY_ISA_VERSION
	.align		4
        /*0030*/ 	.byte	0x03, 0x5f
        /*0032*/ 	.short	0x0101


	//----- nvinfo : EIATTR_VRC_CTA_INIT_COUNT
	.align		4
        /*0034*/ 	.byte	0x02, 0x4a
	.zero		1
	.zero		1


	//----- nvinfo : EIATTR_EXIT_INSTR_OFFSETS
	.align		4
        /*0038*/ 	.byte	0x04, 0x1c
        /*003a*/ 	.short	(.L_99 - .L_98)


	//   ....[0]....
.L_98:
        /*003c*/ 	.word	0x00000220


	//   ....[1]....
        /*0040*/ 	.word	0x00000400


	//   ....[2]....
        /*0044*/ 	.word	0x000004e0


	//----- nvinfo : EIATTR_MAX_THREADS
	.align		4
.L_99:
        /*0048*/ 	.byte	0x04, 0x05
        /*004a*/ 	.short	(.L_101 - .L_100)
.L_100:
        /*004c*/ 	.word	0x00000100
        /*0050*/ 	.word	0x00000001
        /*0054*/ 	.word	0x00000001


	//----- nvinfo : EIATTR_CRS_STACK_SIZE
	.align		4
.L_101:
        /*0058*/ 	.byte	0x04, 0x1e
        /*005a*/ 	.short	(.L_103 - .L_102)
.L_102:
        /*005c*/ 	.word	0x00000000


	//----- nvinfo : EIATTR_CBANK_PARAM_SIZE
	.align		4
.L_103:
        /*0060*/ 	.byte	0x03, 0x19
        /*0062*/ 	.short	0x0060


	//----- nvinfo : EIATTR_PARAM_CBANK
	.align		4
        /*0064*/ 	.byte	0x04, 0x0a
        /*0066*/ 	.short	(.L_105 - .L_104)
	.align		4
.L_104:
        /*0068*/ 	.word	index@(.nv.constant0._ZN3cub18CUB_300001_SM_10006detail8for_each13static_kernelINS2_12policy_hub_t12policy_500_tEmN6thrust24THRUST_300001_SM_1000_NS8cuda_cub20__uninitialized_fill7functorINS7_10device_ptrI24curandStatePhilox4_32_10EESC_EEEEvT0_T1_)
        /*006c*/ 	.short	0x0380
        /*006e*/ 	.short	0x0060


	//----- nvinfo : EIATTR_SW_WAR
	.align		4
.L_105:
        /*0070*/ 	.byte	0x04, 0x36
        /*0072*/ 	.short	(.L_107 - .L_106)
.L_106:
        /*0074*/ 	.word	0x00000008
.L_107:


//--------------------- .nv.info._ZN3cub18CUB_300001_SM_10006detail11EmptyKernelIvEEvv --------------------------
	.section	.nv.info._ZN3cub18CUB_300001_SM_10006detail11EmptyKernelIvEEvv,"",@"SHT_CUDA_INFO"
	.sectionflags	@""
	.align	4


	//----- nvinfo : EIATTR_CUDA_API_VERSION
	.align		4
        /*0000*/ 	.byte	0x04, 0x37
        /*0002*/ 	.short	(.L_109 - .L_108)
.L_108:
        /*0004*/ 	.word	0x00000082


	//----- nvinfo : EIATTR_SPARSE_MMA_MASK
	.align		4
.L_109:
        /*0008*/ 	.byte	0x03, 0x50
        /*000a*/ 	.short	0x0000


	//----- nvinfo : EIATTR_MAXREG_COUNT
	.align		4
        /*000c*/ 	.byte	0x03, 0x1b
        /*000e*/ 	.short	0x00ff


	//----- nvinfo : EIATTR_MERCURY_ISA_VERSION
	.align		4
        /*0010*/ 	.byte	0x03, 0x5f
        /*0012*/ 	.short	0x0101


	//----- nvinfo : EIATTR_VRC_CTA_INIT_COUNT
	.align		4
        /*0014*/ 	.byte	0x02, 0x4a
	.zero		1
	.zero		1


	//----- nvinfo : EIATTR_EXIT_INSTR_OFFSETS
	.align		4
        /*0018*/ 	.byte	0x04, 0x1c
        /*001a*/ 	.short	(.L_111 - .L_110)


	//   ....[0]....
.L_110:
        /*001c*/ 	.word	0x00000010


	//----- nvinfo : EIATTR_SW_WAR
	.align		4
.L_111:
        /*0020*/ 	.byte	0x04, 0x36
        /*0022*/ 	.short	(.L_113 - .L_112)
.L_112:
        /*0024*/ 	.word	0x00000008
.L_113:


//--------------------- .nv.info._Z9propagateP24curandStatePhilox4_32_10PdS1_S1_S1_S1_iiidddddddjjiPKdS3_S3_PKbPKjS3_S3_ --------------------------
	.section	.nv.info._Z9propagateP24curandStatePhilox4_32_10PdS1_S1_S1_S1_iiidddddddjjiPKdS3_S3_PKbPKjS3_S3_,"",@"SHT_CUDA_INFO"
	.sectionflags	@""
	.align	4


	//----- nvinfo : EIATTR_CUDA_API_VERSION
	.align		4
        /*0000*/ 	.byte	0x04, 0x37
        /*0002*/ 	.short	(.L_115 - .L_114)
.L_114:
        /*0004*/ 	.word	0x00000082


	//----- nvinfo : EIATTR_KPARAM_INFO
	.align		4
.L_115:
        /*0008*/ 	.byte	0x04, 0x17
        /*000a*/ 	.short	(.L_117 - .L_116)
.L_116:
        /*000c*/ 	.word	0x00000000
        /*0010*/ 	.short	0x0019
        /*0012*/ 	.short	0x00b8
        /*0014*/ 	.byte	0x00, 0xf5, 0x21, 0x00


	//----- nvinfo : EIATTR_KPARAM_INFO
	.align		4
.L_117:
        /*0018*/ 	.byte	0x04, 0x17
        /*001a*/ 	.short	(.L_119 - .L_118)
.L_118:
        /*001c*/ 	.word	0x00000000
        /*0020*/ 	.short	0x0018
        /*0022*/ 	.short	0x00b0
        /*0024*/ 	.byte	0x00, 0xf5, 0x21, 0x00


	//----- nvinfo : EIATTR_KPARAM_INFO
	.align		4
.L_119:
        /*0028*/ 	.byte	0x04, 0x17
        /*002a*/ 	.short	(.L_121 - .L_120)
.L_120:
        /*002c*/ 	.word	0x00000000
        /*0030*/ 	.short	0x0017
        /*0032*/ 	.short	0x00a8
        /*0034*/ 	.byte	0x00, 0xf5, 0x21, 0x00


	//----- nvinfo : EIATTR_KPARAM_INFO
	.align		4
.L_121:
        /*0038*/ 	.byte	0x04, 0x17
        /*003a*/ 	.short	(.L_123 - .L_122)
.L_122:
        /*003c*/ 	.word	0x00000000
        /*0040*/ 	.short	0x0016
        /*0042*/ 	.short	0x00a0
        /*0044*/ 	.byte	0x00, 0xf5, 0x21, 0x00


	//----- nvinfo : EIATTR_KPARAM_INFO
	.align		4
.L_123:
        /*0048*/ 	.byte	0x04, 0x17
        /*004a*/ 	.short	(.L_125 - .L_124)
.L_124:
        /*004c*/ 	.word	0x00000000
        /*0050*/ 	.short	0x0015
        /*0052*/ 	.short	0x0098
        /*0054*/ 	.byte	0x00, 0xf5, 0x21, 0x00


	//----- nvinfo : EIATTR_KPARAM_INFO
	.align		4
.L_125:
        /*0058*/ 	.byte	0x04, 0x17
        /*005a*/ 	.short	(.L_127 - .L_126)
.L_126:
        /*005c*/ 	.word	0x00000000
        /*0060*/ 	.short	0x0014
        /*0062*/ 	.short	0x0090
        /*0064*/ 	.byte	0x00, 0xf5, 0x21, 0x00


	//----- nvinfo : EIATTR_KPARAM_INFO
	.align		4
.L_127:
        /*0068*/ 	.byte	0x04, 0x17
        /*006a*/ 	.short	(.L_129 - .L_128)
.L_128:
        /*006c*/ 	.word	0x00000000
        /*0070*/ 	.short	0x0013
        /*0072*/ 	.short	0x0088
        /*0074*/ 	.byte	0x00, 0xf5, 0x21, 0x00


	//----- nvinfo : EIATTR_KPARAM_INFO
	.align		4
.L_129:
        /*0078*/ 	.byte	0x04, 0x17
        /*007a*/ 	.short	(.L_131 - .L_130)
.L_130:
        /*007c*/ 	.word	0x00000000
        /*0080*/ 	.short	0x0012
        /*0082*/ 	.short	0x0080
        /*0084*/ 	.byte	0x00, 0xf0, 0x11, 0x00


	//----- nvinfo : EIATTR_KPARAM_INFO
	.align		4
.L_131:
        /*0088*/ 	.byte	0x04, 0x17
        /*008a*/ 	.short	(.L_133 - .L_132)
.L_132:
        /*008c*/ 	.word	0x00000000
        /*0090*/ 	.short	0x0011
        /*0092*/ 	.short	0x007c
        /*0094*/ 	.byte	0x00, 0xf0, 0x11, 0x00


	//----- nvinfo : EIATTR_KPARAM_INFO
	.align		4
.L_133:
        /*0098*/ 	.byte	0x04, 0x17
        /*009a*/ 	.short	(.L_135 - .L_134)
.L_134:
        /*009c*/ 	.word	0x00000000
        /*00a0*/ 	.short	0x0010
        /*00a2*/ 	.short	0x0078
        /*00a4*/ 	.byte	0x00, 0xf0, 0x11, 0x00


	//----- nvinfo : EIATTR_KPARAM_INFO
	.align		4
.L_135:
        /*00a8*/ 	.byte	0x04, 0x17
        /*00aa*/ 	.short	(.L_137 - .L_136)
.L_136:
        /*00ac*/ 	.word	0x00000000
        /*00b0*/ 	.short	0x000f
        /*00b2*/ 	.short	0x0070
        /*00b4*/ 	.byte	0x00, 0xf0, 0x21, 0x00


	//----- nvinfo : EIATTR_KPARAM_INFO
	.align		4
.L_137:
        /*00b8*/ 	.byte	0x04, 0x17
        /*00ba*/ 	.short	(.L_139 - .L_138)
.L_138:
        /*00bc*/ 	.word	0x00000000
        /*00c0*/ 	.short	0x000e
        /*00c2*/ 	.short	0x0068
        /*00c4*/ 	.byte	0x00, 0xf0, 0x21, 0x00


	//----- nvinfo : EIATTR_KPARAM_INFO
	.align		4
.L_139:
        /*00c8*/ 	.byte	0x04, 0x17
        /*00ca*/ 	.short	(.L_141 - .L_140)
.L_140:
        /*00cc*/ 	.word	0x00000000
        /*00d0*/ 	.short	0x000d
        /*00d2*/ 	.short	0x0060
        /*00d4*/ 	.byte	0x00, 0xf0, 0x21, 0x00


	//----- nvinfo : EIATTR_KPARAM_INFO
	.align		4
.L_141:
        /*00d8*/ 	.byte	0x04, 0x17
        /*00da*/ 	.short	(.L_143 - .L_142)
.L_142:
        /*00dc*/ 	.word	0x00000000
        /*00e0*/ 	.short	0x000c
        /*00e2*/ 	.short	0x0058
        /*00e4*/ 	.byte	0x00, 0xf0, 0x21, 0x00


	//----- nvinfo : EIATTR_KPARAM_INFO
	.align		4
.L_143:
        /*00e8*/ 	.byte	0x04, 0x17
        /*00ea*/ 	.short	(.L_145 - .L_144)
.L_144:
        /*00ec*/ 	.word	0x00000000
        /*00f0*/ 	.short	0x000b
        /*00f2*/ 	.short	0x0050
        /*00f4*/ 	.byte	0x00, 0xf0, 0x21, 0x00


	//----- nvinfo : EIATTR_KPARAM_INFO
	.align		4
.L_145:
        /*00f8*/ 	.byte	0x04, 0x17
        /*00fa*/ 	.short	(.L_147 - .L_146)
.L_146:
        /*00fc*/ 	.word	0x00000000
        /*0100*/ 	.short	0x000a
        /*0102*/ 	.short	0x0048
        /*0104*/ 	.byte	0x00, 0xf0, 0x21, 0x00


	//----- nvinfo : EIATTR_KPARAM_INFO
	.align		4
.L_147:
        /*0108*/ 	.byte	0x04, 0x17
        /*010a*/ 	.short	(.L_149 - .L_148)
.L_148:
        /*010c*/ 	.word	0x00000000
        /*0110*/ 	.short	0x0009
        /*0112*/ 	.short	0x0040
        /*0114*/ 	.byte	0x00, 0xf0, 0x21, 0x00


	//----- nvinfo : EIATTR_KPARAM_INFO
	.align		4
.L_149:
        /*0118*/ 	.byte	0x04, 0x17
        /*011a*/ 	.short	(.L_151 - .L_150)
.L_150:
        /*011c*/ 	.word	0x00000000
        /*0120*/ 	.short	0x0008
        /*0122*/ 	.short	0x0038
        /*0124*/ 	.byte	0x00, 0xf0, 0x11, 0x00


	//----- nvinfo : EIATTR_KPARAM_INFO
	.align		4
.L_151:
        /*0128*/ 	.byte	0x04, 0x17
        /*012a*/ 	.short	(.L_153 - .L_152)
.L_152:
        /*012c*/ 	.word	0x00000000
        /*0130*/ 	.short	0x0007
        /*0132*/ 	.short	0x0034
        /*0134*/ 	.byte	0x00, 0xf0, 0x11, 0x00


	//----- nvinfo : EIATTR_KPARAM_INFO
	.align		4
.L_153:
        /*0138*/ 	.byte	0x04, 0x17
        /*013a*/ 	.short	(.L_155 - .L_154)
.L_154:
        /*013c*/ 	.word	0x00000000
        /*0140*/ 	.short	0x0006
        /*0142*/ 	.short	0x0030
        /*0144*/ 	.byte	0x00, 0xf0, 0x11, 0x00


	//----- nvinfo : EIATTR_KPARAM_INFO
	.align		4
.L_155:
        /*0148*/ 	.byte	0x04, 0x17
        /*014a*/ 	.short	(.L_157 - .L_156)
.L_156:
        /*014c*/ 	.word	0x00000000
        /*0150*/ 	.short	0x0005
        /*0152*/ 	.short	0x0028
        /*0154*/ 	.byte	0x00, 0xf5, 0x21, 0x00


	//----- nvinfo : EIATTR_KPARAM_INFO
	.align		4
.L_157:
        /*0158*/ 	.byte	0x04, 0x17
        /*015a*/ 	.short	(.L_159 - .L_158)
.L_158:
        /*015c*/ 	.word	0x00000000
        /*0160*/ 	.short	0x0004
        /*0162*/ 	.short	0x0020
        /*0164*/ 	.byte	0x00, 0xf5, 0x21, 0x00


	//----- nvinfo : EIATTR_KPARAM_INFO
	.align		4
.L_159:
        /*0168*/ 	.byte	0x04, 0x17
        /*016a*/ 	.short	(.L_161 - .L_160)
.L_160:
        /*016c*/ 	.word	0x00000000
        /*0170*/ 	.short	0x0003
        /*0172*/ 	.short	0x0018
        /*0174*/ 	.byte	0x00, 0xf5, 0x21, 0x00


	//----- nvinfo : EIATTR_KPARAM_INFO
	.align		4
.L_161:
        /*0178*/ 	.byte	0x04, 0x17
        /*017a*/ 	.short	(.L_163 - .L_162)
.L_162:
        /*017c*/ 	.word	0x00000000
        /*0180*/ 	.short	0x0002
        /*0182*/ 	.short	0x0010
        /*0184*/ 	.byte	0x00, 0xf5, 0x21, 0x00


	//----- nvinfo : EIATTR_KPARAM_INFO
	.align		4
.L_163:
        /*0188*/ 	.byte	0x04, 0x17
        /*018a*/ 	.short	(.L_165 - .L_164)
.L_164:
        /*018c*/ 	.word	0x00000000
        /*0190*/ 	.short	0x0001
        /*0192*/ 	.short	0x0008
        /*0194*/ 	.byte	0x00, 0xf5, 0x21, 0x00


	//----- nvinfo : EIATTR_KPARAM_INFO
	.align		4
.L_165:
        /*0198*/ 	.byte	0x04, 0x17
        /*019a*/ 	.short	(.L_167 - .L_166)
.L_166:
        /*019c*/ 	.word	0x00000000
        /*01a0*/ 	.short	0x0000
        /*01a2*/ 	.short	0x0000
        /*01a4*/ 	.byte	0x00, 0xf5, 0x21, 0x00


	//----- nvinfo : EIATTR_SPARSE_MMA_MASK
	.align		4
.L_167:
        /*01a8*/ 	.byte	0x03, 0x50
        /*01aa*/ 	.short	0x0000


	//----- nvinfo : EIATTR_MAXREG_COUNT
	.align		4
        /*01ac*/ 	.byte	0x03, 0x1b
        /*01ae*/ 	.short	0x00ff


	//----- nvinfo : EIATTR_EXTERNS
	.align		4
        /*01b0*/ 	.byte	0x04, 0x0f
        /*01b2*/ 	.short	(.L_169 - .L_168)


	//   ....[0]....
	.align		4
.L_168:
        /*01b4*/ 	.word	index@(vprintf)


	//----- nvinfo : EIATTR_MERCURY_ISA_VERSION
	.align		4
.L_169:
        /*01b8*/ 	.byte	0x03, 0x5f
        /*01ba*/ 	.short	0x0101


	//----- nvinfo : EIATTR_VRC_CTA_INIT_COUNT
	.align		4
        /*01bc*/ 	.byte	0x02, 0x4a
	.zero		1
	.zero		1


	//----- nvinfo : EIATTR_SYSCALL_OFFSETS
	.align		4
        /*01c0*/ 	.byte	0x04, 0x46
        /*01c2*/ 	.short	(.L_171 - .L_170)


	//   ....[0]....
.L_170:
        /*01c4*/ 	.word	0x00006f50


	//   ....[1]....
        /*01c8*/ 	.word	0x00006fe0


	//   ....[2]....
        /*01cc*/ 	.word	0x000071a0


	//   ....[3]....
        /*01d0*/ 	.word	0x00007240


	//   ....[4]....
        /*01d4*/ 	.word	0x0000ee20


	//----- nvinfo : EIATTR_EXIT_INSTR_OFFSETS
	.align		4
.L_171:
        /*01d8*/ 	.byte	0x04, 0x1c
        /*01da*/ 	.short	(.L_173 - .L_172)


	//   ....[0]....
.L_172:
        /*01dc*/ 	.word	0x00011370


	//----- nvinfo : EIATTR_INDIRECT_BRANCH_TARGETS
	.align		4
.L_173:
        /*01e0*/ 	.byte	0x04, 0x34
        /*01e2*/ 	.short	(.L_175 - .L_174)


	//   ....[0]....
.L_174:
        /*01e4*/ 	.word	.L_x_303@srel
        /*01e8*/ 	.short	0x0
        /*01ea*/ 	.short	0x0
        /*01ec*/ 	.word	0x3
        /*01f0*/ 	.word	.L_x_304@srel
        /*01f4*/ 	.word	.L_x_305@srel
        /*01f8*/ 	.word	.L_x_11@srel


	//----- nvinfo : EIATTR_CRS_STACK_SIZE
	.align		4
.L_175:
        /*01fc*/ 	.byte	0x04, 0x1e
        /*01fe*/ 	.short	(.L_177 - .L_176)
.L_176:
        /*0200*/ 	.word	0x00000000


	//----- nvinfo : EIATTR_CBANK_PARAM_SIZE
	.align		4
.L_177:
        /*0204*/ 	.byte	0x03, 0x19
        /*0206*/ 	.short	0x00c0


	//----- nvinfo : EIATTR_PARAM_CBANK
	.align		4
        /*0208*/ 	.byte	0x04, 0x0a
        /*020a*/ 	.short	(.L_179 - .L_178)
	.align		4
.L_178:
        /*020c*/ 	.word	index@(.nv.constant0._Z9propagateP24curandStatePhilox4_32_10PdS1_S1_S1_S1_iiidddddddjjiPKdS3_S3_PKbPKjS3_S3_)
        /*0210*/ 	.short	0x0380
        /*0212*/ 	.short	0x00c0


	//----- nvinfo : EIATTR_SW_WAR
	.align		4
.L_179:
        /*0214*/ 	.byte	0x04, 0x36
        /*0216*/ 	.short	(.L_181 - .L_180)
.L_180:
        /*0218*/ 	.word	0x00000008
.L_181:


//--------------------- .nv.info._Z12setup_kernelP24curandStatePhilox4_32_10m --------------------------
	.section	.nv.info._Z12setup_kernelP24curandStatePhilox4_32_10m,"",@"SHT_CUDA_INFO"
	.sectionflags	@""
	.align	4


	//----- nvinfo : EIATTR_CUDA_API_VERSION
	.align		4
        /*0000*/ 	.byte	0x04, 0x37
        /*0002*/ 	.short	(.L_183 - .L_182)
.L_182:
        /*0004*/ 	.word	0x00000082


	//----- nvinfo : EIATTR_KPARAM_INFO
	.align		4
.L_183:
        /*0008*/ 	.byte	0x04, 0x17
        /*000a*/ 	.short	(.L_185 - .L_184)
.L_184:
        /*000c*/ 	.word	0x00000000
        /*0010*/ 	.short	0x0001
        /*0012*/ 	.short	0x0008
        /*0014*/ 	.byte	0x00, 0xf0, 0x21, 0x00


	//----- nvinfo : EIATTR_KPARAM_INFO
	.align		4
.L_185:
        /*0018*/ 	.byte	0x04, 0x17
        /*001a*/ 	.short	(.L_187 - .L_186)
.L_186:
        /*001c*/ 	.word	0x00000000
        /*0020*/ 	.short	0x0000
        /*0022*/ 	.short	0x0000
        /*0024*/ 	.byte	0x00, 0xf5, 0x21, 0x00


	//----- nvinfo : EIATTR_SPARSE_MMA_MASK
	.align		4
.L_187:
        /*0028*/ 	.byte	0x03, 0x50
        /*002a*/ 	.short	0x0000


	//----- nvinfo : EIATTR_MAXREG_COUNT
	.align		4
        /*002c*/ 	.byte	0x03, 0x1b
        /*002e*/ 	.short	0x00ff


	//----- nvinfo : EIATTR_MERCURY_ISA_VERSION
	.align		4
        /*0030*/ 	.byte	0x03, 0x5f
        /*0032*/ 	.short	0x0101


	//----- nvinfo : EIATTR_VRC_CTA_INIT_COUNT
	.align		4
        /*0034*/ 	.byte	0x02, 0x4a
	.zero		1
	.zero		1


	//----- nvinfo : EIATTR_EXIT_INSTR_OFFSETS
	.align		4
        /*0038*/ 	.byte	0x04, 0x1c
        /*003a*/ 	.short	(.L_189 - .L_188)


	//   ....[0]....
.L_188:
        /*003c*/ 	.word	0x000004e0


	//----- nvinfo : EIATTR_CBANK_PARAM_SIZE
	.align		4
.L_189:
        /*0040*/ 	.byte	0x03, 0x19
        /*0042*/ 	.short	0x0010


	//----- nvinfo : EIATTR_PARAM_CBANK
	.align		4
        /*0044*/ 	.byte	0x04, 0x0a
        /*0046*/ 	.short	(.L_191 - .L_190)
	.align		4
.L_190:
        /*0048*/ 	.word	index@(.nv.constant0._Z12setup_kernelP24curandStatePhilox4_32_10m)
        /*004c*/ 	.short	0x0380
        /*004e*/ 	.short	0x0010


	//----- nvinfo : EIATTR_SW_WAR
	.align		4
.L_191:
        /*0050*/ 	.byte	0x04, 0x36
        /*0052*/ 	.short	(.L_193 - .L_192)
.L_192:
        /*0054*/ 	.word	0x00000008
.L_193:


//--------------------- .nv.callgraph             --------------------------
	.section	.nv.callgraph,"",@"SHT_CUDA_CALLGRAPH"
	.align	4
	.sectionentsize	8
	.align		4
        /*0000*/ 	.word	0x00000000
	.align		4
        /*0004*/ 	.word	0xffffffff
	.align		4
        /*0008*/ 	.word	index@(_Z9propagateP24curandStatePhilox4_32_10PdS1_S1_S1_S1_iiidddddddjjiPKdS3_S3_PKbPKjS3_S3_)
	.align		4
        /*000c*/ 	.word	index@(vprintf)
	.align		4
        /*0010*/ 	.word	0x00000000
	.align		4
        /*0014*/ 	.word	0xfffffffe
	.align		4
        /*0018*/ 	.word	0x00000000
	.align		4
        /*001c*/ 	.word	0xfffffffd
	.align		4
        /*0020*/ 	.word	0x00000000
	.align		4
        /*0024*/ 	.word	0xfffffffc


//--------------------- .nv.constant4             --------------------------
	.section	.nv.constant4,"a",@progbits
	.align	8
	.align		8
.nv.constant4:
        /*0000*/ 	.dword	precalc_xorwow_matrix
	.align		8
        /*0008*/ 	.dword	precalc_xorwow_offset_matrix
	.align		8
        /*0010*/ 	.dword	mrg32k3aM1
	.align		8
        /*0018*/ 	.dword	mrg32k3aM2
	.align		8
        /*0020*/ 	.dword	mrg32k3aM1SubSeq
	.align		8
        /*0028*/ 	.dword	mrg32k3aM2SubSeq
	.align		8
        /*0030*/ 	.dword	mrg32k3aM1Seq
	.align		8
        /*0038*/ 	.dword	mrg32k3aM2Seq
	.align		8
        /*0040*/ 	.dword	_ZN34_INTERNAL_260e4391_4_k_cu_7f1e8bdc4cuda3std3__45__cpo5beginE
	.align		8
        /*0048*/ 	.dword	_ZN34_INTERNAL_260e4391_4_k_cu_7f1e8bdc4cuda3std3__45__cpo3endE
	.align		8
        /*0050*/ 	.dword	_ZN34_INTERNAL_260e4391_4_k_cu_7f1e8bdc4cuda3std3__45__cpo6cbeginE
	.align		8
        /*0058*/ 	.dword	_ZN34_INTERNAL_260e4391_4_k_cu_7f1e8bdc4cuda3std3__45__cpo4cendE
	.align		8
        /*0060*/ 	.dword	_ZN34_INTERNAL_260e4391_4_k_cu_7f1e8bdc4cuda3std3__45__cpo6rbeginE
	.align		8
        /*0068*/ 	.dword	_ZN34_INTERNAL_260e4391_4_k_cu_7f1e8bdc4cuda3std3__45__cpo4rendE
	.align		8
        /*0070*/ 	.dword	_ZN34_INTERNAL_260e4391_4_k_cu_7f1e8bdc4cuda3std3__45__cpo7crbeginE
	.align		8
        /*0078*/ 	.dword	_ZN34_INTERNAL_260e4391_4_k_cu_7f1e8bdc4cuda3std3__45__cpo5crendE
	.align		8
        /*0080*/ 	.dword	_ZN34_INTERNAL_260e4391_4_k_cu_7f1e8bdc4cuda3std3__436_GLOBAL__N__260e4391_4_k_cu_7f1e8bdc6ignoreE
	.align		8
        /*0088*/ 	.dword	_ZN34_INTERNAL_260e4391_4_k_cu_7f1e8bdc4cuda3std3__419piecewise_constructE
	.align		8
        /*0090*/ 	.dword	_ZN34_INTERNAL_260e4391_4_k_cu_7f1e8bdc4cuda3std3__48in_placeE
	.align		8
        /*0098*/ 	.dword	_ZN34_INTERNAL_260e4391_4_k_cu_7f1e8bdc4cuda3std3__420unreachable_sentinelE
	.align		8
        /*00a0*/ 	.dword	_ZN34_INTERNAL_260e4391_4_k_cu_7f1e8bdc4cuda3std3__47nulloptE
	.align		8
        /*00a8*/ 	.dword	_ZN34_INTERNAL_260e4391_4_k_cu_7f1e8bdc4cuda3std3__48unexpectE
	.align		8
        /*00b0*/ 	.dword	_ZN34_INTERNAL_260e4391_4_k_cu_7f1e8bdc4cuda3std6ranges3__45__cpo4swapE
	.align		8
        /*00b8*/ 	.dword	_ZN34_INTERNAL_260e4391_4_k_cu_7f1e8bdc4cuda3std6ranges3__45__cpo9iter_moveE
	.align		8
        /*00c0*/ 	.dword	_ZN34_INTERNAL_260e4391_4_k_cu_7f1e8bdc4cuda3std6ranges3__45__cpo5beginE
	.align		8
        /*00c8*/ 	.dword	_ZN34_INTERNAL_260e4391_4_k_cu_7f1e8bdc4cuda3std6ranges3__45__cpo3endE
	.align		8
        /*00d0*/ 	.dword	_ZN34_INTERNAL_260e4391_4_k_cu_7f1e8bdc4cuda3std6ranges3__45__cpo6cbeginE
	.align		8
        /*00d8*/ 	.dword	_ZN34_INTERNAL_260e4391_4_k_cu_7f1e8bdc4cuda3std6ranges3__45__cpo4cendE
	.align		8
        /*00e0*/ 	.dword	_ZN34_INTERNAL_260e4391_4_k_cu_7f1e8bdc4cuda3std6ranges3__45__cpo7advanceE
	.align		8
        /*00e8*/ 	.dword	_ZN34_INTERNAL_260e4391_4_k_cu_7f1e8bdc4cuda3std6ranges3__45__cpo9iter_swapE
	.align		8
        /*00f0*/ 	.dword	_ZN34_INTERNAL_260e4391_4_k_cu_7f1e8bdc4cuda3std6ranges3__45__cpo4nextE
	.align		8
        /*00f8*/ 	.dword	_ZN34_INTERNAL_260e4391_4_k_cu_7f1e8bdc4cuda3std6ranges3__45__cpo4prevE
	.align		8
        /*0100*/ 	.dword	_ZN34_INTERNAL_260e4391_4_k_cu_7f1e8bdc4cuda3std6ranges3__45__cpo4dataE
	.align		8
        /*0108*/ 	.dword	_ZN34_INTERNAL_260e4391_4_k_cu_7f1e8bdc4cuda3std6ranges3__45__cpo5cdataE
	.align		8
        /*0110*/ 	.dword	_ZN34_INTERNAL_260e4391_4_k_cu_7f1e8bdc4cuda3std6ranges3__45__cpo4sizeE
	.align		8
        /*0118*/ 	.dword	_ZN34_INTERNAL_260e4391_4_k_cu_7f1e8bdc4cuda3std6ranges3__45__cpo5ssizeE
	.align		8
        /*0120*/ 	.dword	_ZN34_INTERNAL_260e4391_4_k_cu_7f1e8bdc4cuda3std6ranges3__45__cpo8distanceE
	.align		8
        /*0128*/ 	.dword	_ZN34_INTERNAL_260e4391_4_k_cu_7f1e8bdc6thrust24THRUST_300001_SM_1000_NS8cuda_cub3parE
	.align		8
        /*0130*/ 	.dword	_ZN34_INTERNAL_260e4391_4_k_cu_7f1e8bdc6thrust24THRUST_300001_SM_1000_NS8cuda_cub10par_nosyncE
	.align		8
        /*0138*/ 	.dword	_ZN34_INTERNAL_260e4391_4_k_cu_7f1e8bdc6thrust24THRUST_300001_SM_1000_NS6system6detail10sequential3seqE
	.align		8
        /*0140*/ 	.dword	_ZN34_INTERNAL_260e4391_4_k_cu_7f1e8bdc6thrust24THRUST_300001_SM_1000_NS12placeholders2_1E
	.align		8
        /*0148*/ 	.dword	_ZN34_INTERNAL_260e4391_4_k_cu_7f1e8bdc6thrust24THRUST_300001_SM_1000_NS12placeholders2_2E
	.align		8
        /*0150*/ 	.dword	_ZN34_INTERNAL_260e4391_4_k_cu_7f1e8bdc6thrust24THRUST_300001_SM_1000_NS12placeholders2_3E
	.align		8
        /*0158*/ 	.dword	_ZN34_INTERNAL_260e4391_4_k_cu_7f1e8bdc6thrust24THRUST_300001_SM_1000_NS12placeholders2_4E
	.align		8
        /*0160*/ 	.dword	_ZN34_INTERNAL_260e4391_4_k_cu_7f1e8bdc6thrust24THRUST_300001_SM_1000_NS12placeholders2_5E
	.align		8
        /*0168*/ 	.dword	_ZN34_INTERNAL_260e4391_4_k_cu_7f1e8bdc6thrust24THRUST_300001_SM_1000_NS12placeholders2_6E
	.align		8
        /*0170*/ 	.dword	_ZN34_INTERNAL_260e4391_4_k_cu_7f1e8bdc6thrust24THRUST_300001_SM_1000_NS12placeholders2_7E
	.align		8
        /*0178*/ 	.dword	_ZN34_INTERNAL_260e4391_4_k_cu_7f1e8bdc6thrust24THRUST_300001_SM_1000_NS12placeholders2_8E
	.align		8
        /*0180*/ 	.dword	_ZN34_INTERNAL_260e4391_4_k_cu_7f1e8bdc6thrust24THRUST_300001_SM_1000_NS12placeholders2_9E
	.align		8
        /*0188*/ 	.dword	_ZN34_INTERNAL_260e4391_4_k_cu_7f1e8bdc6thrust24THRUST_300001_SM_1000_NS12placeholders3_10E
	.align		8
        /*0190*/ 	.dword	_ZN34_INTERNAL_260e4391_4_k_cu_7f1e8bdc6thrust24THRUST_300001_SM_1000_NS3seqE
	.align		8
        /*0198*/ 	.dword	$str
	.align		8
        /*01a0*/ 	.dword	$str$1
	.align		8
        /*01a8*/ 	.dword	$str$2
	.align		8
        /*01b0*/ 	.dword	$str$3
	.align		8
        /*01b8*/ 	.dword	$str$4
	.align		8
        /*01c0*/ 	.dword	$str$5
	.align		8
        /*01c8*/ 	.dword	$str$6
	.align		8
        /*01d0*/ 	.dword	$str$7
	.align		8
        /*01d8*/ 	.dword	__cudart_i2opi_d
	.align		8
        /*01e0*/ 	.dword	__cudart_sin_cos_coeffs
	.align		8
        /*01e8*/ 	.dword	vprintf


//--------------------- .nv.constant3             --------------------------
	.section	.nv.constant3,"a",@progbits
	.align	8
.nv.constant3:
	.type		__cr_lgamma_table,@object
	.size		__cr_lgamma_table,(.L_8 - __cr_lgamma_table)
__cr_lgamma_table:
        /*0000*/ 	.byte	0x00, 0x00, 0x00, 0x00, 0x00, 0x00, 0x00, 0x00, 0x00, 0x00, 0x00, 0x00, 0x00, 0x00, 0x00, 0x00
        /*0010*/ 	.byte	0xef, 0x39, 0xfa, 0xfe, 0x42, 0x2e, 0xe6, 0x3f, 0x02, 0x20, 0x2a, 0xfa, 0x0b, 0xab, 0xfc, 0x3f
        /*0020*/ 	.byte	0xf9, 0x2c, 0x92, 0x7c, 0xa7, 0x6c, 0x09, 0x40, 0xc9, 0x79, 0x44, 0x3c, 0x64, 0x26, 0x13, 0x40
        /*0030*/ 	.byte	0xca, 0x01, 0xcf, 0x3a, 0x27, 0x51, 0x1a, 0x40, 0x30, 0xcc, 0x2d, 0xf3, 0xe1, 0x0c, 0x21, 0x40
        /*0040*/ 	.byte	0x0d, 0xb7, 0xfc, 0x82, 0x8e, 0x35, 0x25, 0x40
.L_8:


//--------------------- .nv.constant2._Z9propagateP24curandStatePhilox4_32_10PdS1_S1_S1_S1_iiidddddddjjiPKdS3_S3_PKbPKjS3_S3_ --------------------------
	.section	.nv.constant2._Z9propagateP24curandStatePhilox4_32_10PdS1_S1_S1_S1_iiidddddddjjiPKdS3_S3_PKbPKjS3_S3_,"a",@progbits
	.sectionflags	@""
	.align	4
.nv.constant2._Z9propagateP24curandStatePhilox4_32_10PdS1_S1_S1_S1_iiidddddddjjiPKdS3_S3_PKbPKjS3_S3_:
        /*0000*/ 	.byte	0x00, 0x0c, 0x00, 0x00, 0x40, 0x08, 0x00, 0x00, 0xc0, 0x0f, 0x00, 0x00


//--------------------- .text._ZN3cub18CUB_300001_SM_10006detail8for_each13static_kernelINS2_12policy_hub_t12policy_500_tEmN6thrust24THRUST_300001_SM_1000_NS8cuda_cub20__uninitialized_fill7functorINS7_10device_ptrI24curandStatePhilox4_32_10EESC_EEEEvT0_T1_ --------------------------
	.section	.text._ZN3cub18CUB_300001_SM_10006detail8for_each13static_kernelINS2_12policy_hub_t12policy_500_tEmN6thrust24THRUST_300001_SM_1000_NS8cuda_cub20__uninitialized_fill7functorINS7_10device_ptrI24curandStatePhilox4_32_10EESC_EEEEvT0_T1_,"ax",@progbits
	.align	128
        .global         _ZN3cub18CUB_300001_SM_10006detail8for_each13static_kernelINS2_12policy_hub_t12policy_500_tEmN6thrust24THRUST_300001_SM_1000_NS8cuda_cub20__uninitialized_fill7functorINS7_10device_ptrI24curandStatePhilox4_32_10EESC_EEEEvT0_T1_
        .type           _ZN3cub18CUB_300001_SM_10006detail8for_each13static_kernelINS2_12policy_hub_t12policy_500_tEmN6thrust24THRUST_300001_SM_1000_NS8cuda_cub20__uninitialized_fill7functorINS7_10device_ptrI24curandStatePhilox4_32_10EESC_EEEEvT0_T1_,@function
        .size           _ZN3cub18CUB_300001_SM_10006detail8for_each13static_kernelINS2_12policy_hub_t12policy_500_tEmN6thrust24THRUST_300001_SM_1000_NS8cuda_cub20__uninitialized_fill7functorINS7_10device_ptrI24curandStatePhilox4_32_10EESC_EEEEvT0_T1_,(.L_x_310 - _ZN3cub18CUB_300001_SM_10006detail8for_each13static_kernelINS2_12policy_hub_t12policy_500_tEmN6thrust24THRUST_300001_SM_1000_NS8cuda_cub20__uninitialized_fill7functorINS7_10device_ptrI24curandStatePhilox4_32_10EESC_EEEEvT0_T1_)
        .other          _ZN3cub18CUB_300001_SM_10006detail8for_each13static_kernelINS2_12policy_hub_t12policy_500_tEmN6thrust24THRUST_300001_SM_1000_NS8cuda_cub20__uninitialized_fill7functorINS7_10device_ptrI24curandStatePhilox4_32_10EESC_EEEEvT0_T1_,@"STO_CUDA_ENTRY STV_DEFAULT"
_ZN3cub18CUB_300001_SM_10006detail8for_each13static_kernelINS2_12policy_hub_t12policy_500_tEmN6thrust24THRUST_300001_SM_1000_NS8cuda_cub20__uninitialized_fill7functorINS7_10device_ptrI24curandStatePhilox4_32_10EESC_EEEEvT0_T1_:
.text._ZN3cub18CUB_300001_SM_10006detail8for_each13static_kernelINS2_12policy_hub_t12policy_500_tEmN6thrust24THRUST_300001_SM_1000_NS8cuda_cub20__uninitialized_fill7functorINS7_10device_ptrI24curandStatePhilox4_32_10EESC_EEEEvT0_T1_:
[----:B------:R-:W-:Y:S08]  /*0000*/  LDC R1, c[0x0][0x37c] ;  /* 0x0000df00ff017b82 */ /* 0x000ff00000000800 */
[----:B------:R-:W0:Y:S01]  /*0010*/  S2UR UR4, SR_CTAID.X ;  /* 0x00000000000479c3 */ /* 0x000e220000002500 */
[----:B------:R-:W1:Y:S01]  /*0020*/  LDCU.64 UR6, c[0x0][0x380] ;  /* 0x00007000ff0677ac */ /* 0x000e620008000a00 */
[----:B------:R-:W2:Y:S01]  /*0030*/  LDCU.64 UR8, c[0x0][0x358] ;  /* 0x00006b00ff0877ac */ /* 0x000ea20008000a00 */
[----:B0-----:R-:W-:-:S04]  /*0040*/  UIMAD.WIDE.U32 UR4, UR4, 0x200, URZ ;  /* 0x00000200040478a5 */ /* 0x001fc8000f8e00ff */
[----:B-1----:R-:W-:-:S04]  /*0050*/  UIADD3 UR6, UP0, UPT, -UR4, UR6, URZ ;  /* 0x0000000604067290 */ /* 0x002fc8000ff1e1ff */
[----:B------:R-:W-:Y:S02]  /*0060*/  UIADD3.X UR7, UPT, UPT, ~UR5, UR7, URZ, UP0, !UPT ;  /* 0x0000000705077290 */ /* 0x000fe400087fe5ff */
[----:B------:R-:W-:-:S04]  /*0070*/  UISETP.GE.U32.AND UP0, UPT, UR6, 0x200, UPT ;  /* 0x000002000600788c */ /* 0x000fc8000bf06070 */
[----:B------:R-:W-:-:S09]  /*0080*/  UISETP.GE.U32.AND.EX UP0, UPT, UR7, URZ, UPT, UP0 ;  /* 0x000000ff0700728c */ /* 0x000fd2000bf06100 */
[----:B--2---:R-:W-:Y:S05]  /*0090*/  BRA.U !UP0, `(.L_x_0) ;  /* 0x0000000108647547 */ /* 0x004fea000b800000 */
[----:B------:R-:W0:Y:S01]  /*00a0*/  S2R R0, SR_TID.X ;  /* 0x0000000000007919 */ /* 0x000e220000002100 */
[----:B------:R-:W1:Y:S01]  /*00b0*/  LDCU.64 UR10, c[0x0][0x390] ;  /* 0x00007200ff0a77ac */ /* 0x000e620008000a00 */
[----:B------:R-:W2:Y:S08]  /*00c0*/  LDC.64 R12, c[0x0][0x3a0] ;  /* 0x0000e800ff0c7b82 */ /* 0x000eb00000000a00 */
[----:B------:R-:W2:Y:S08]  /*00d0*/  LDC.64 R14, c[0x0][0x3a8] ;  /* 0x0000ea00ff0e7b82 */ /* 0x000eb00000000a00 */
[----:B------:R-:W3:Y:S08]  /*00e0*/  LDC.64 R8, c[0x0][0x3b0] ;  /* 0x0000ec00ff087b82 */ /* 0x000ef00000000a00 */
[----:B------:R-:W3:Y:S01]  /*00f0*/  LDC.64 R10, c[0x0][0x3b8] ;  /* 0x0000ee00ff0a7b82 */ /* 0x000ee20000000a00 */
[----:B0-----:R-:W-:-:S07]  /*0100*/  IADD3 R0, P0, PT, R0, UR4, RZ ;  /* 0x0000000400007c10 */ /* 0x001fce000ff1e0ff */
[----:B------:R-:W0:Y:S01]  /*0110*/  LDC.64 R4, c[0x0][0x3c0] ;  /* 0x0000f000ff047b82 */ /* 0x000e220000000a00 */
[----:B------:R-:W-:Y:S01]  /*0120*/  IMAD.X R3, RZ, RZ, UR5, P0 ;  /* 0x00000005ff037e24 */ /* 0x000fe200080e06ff */
[----:B-1----:R-:W-:-:S06]  /*0130*/  LEA R2, P0, R0, UR10, 0x6 ;  /* 0x0000000a00027c11 */ /* 0x002fcc000f8030ff */
[----:B------:R-:W0:Y:S01]  /*0140*/  LDC.64 R6, c[0x0][0x3c8] ;  /* 0x0000f200ff067b82 */ /* 0x000e220000000a00 */
[----:B------:R-:W-:-:S05]  /*0150*/  LEA.HI.X R3, R0, UR11, R3, 0x6, P0 ;  /* 0x0000000b00037c11 */ /* 0x000fca00080f3403 */
[----:B--2---:R-:W-:Y:S02]  /*0160*/  STG.E.128 desc[UR8][R2.64], R12 ;  /* 0x0000000c02007986 */ /* 0x004fe4000c101d08 */
[----:B------:R-:W1:Y:S02]  /*0170*/  LDC.64 R18, c[0x0][0x3d0] ;  /* 0x0000f400ff127b82 */ /* 0x000e640000000a00 */
[----:B------:R-:W-:Y:S04]  /*0180*/  STG.E.128 desc[UR8][R2.64+0x4000], R12 ;  /* 0x0040000c02007986 */ /* 0x000fe8000c101d08 */
[----:B---3--:R-:W-:Y:S02]  /*0190*/  STG.E.128 desc[UR8][R2.64+0x10], R8 ;  /* 0x0000100802007986 */ /* 0x008fe4000c101d08 */
[----:B------:R-:W2:Y:S02]  /*01a0*/  LDC.64 R16, c[0x0][0x3d8] ;  /* 0x0000f600ff107b82 */ /* 0x000ea40000000a00 */
[----:B------:R-:W-:Y:S04]  /*01b0*/  STG.E.128 desc[UR8][R2.64+0x4010], R8 ;  /* 0x0040100802007986 */ /* 0x000fe8000c101d08 */
[----:B0-----:R-:W-:Y:S04]  /*01c0*/  STG.E.128 desc[UR8][R2.64+0x20], R4 ;  /* 0x0000200402007986 */ /* 0x001fe8000c101d08 */
[----:B------:R-:W-:Y:S04]  /*01d0*/  STG.E.128 desc[UR8][R2.64+0x4020], R4 ;  /* 0x0040200402007986 */ /* 0x000fe8000c101d08 */
[----:B-1----:R-:W-:Y:S04]  /*01e0*/  STG.E.64 desc[UR8][R2.64+0x30], R18 ;  /* 0x0000301202007986 */ /* 0x002fe8000c101b08 */
[----:B------:R-:W-:Y:S04]  /*01f0*/  STG.E.64 desc[UR8][R2.64+0x4030], R18 ;  /* 0x0040301202007986 */ /* 0x000fe8000c101b08 */
[----:B--2---:R-:W-:Y:S04]  /*0200*/  STG.E.64 desc[UR8][R2.64+0x38], R16 ;  /* 0x0000381002007986 */ /* 0x004fe8000c101b08 */
[----:B------:R-:W-:Y:S01]  /*0210*/  STG.E.64 desc[UR8][R2.64+0x4038], R16 ;  /* 0x0040381002007986 */ /* 0x000fe2000c101b08 */
[----:B------:R-:W-:Y:S05]  /*0220*/  EXIT ;  /* 0x000000000000794d */ /* 0x000fea0003800000 */
.L_x_0:
[----:B------:R-:W0:Y:S01]  /*0230*/  S2R R0, SR_TID.X ;  /* 0x0000000000007919 */ /* 0x000e220000002100 */
[----:B------:R-:W1:Y:S01]  /*0240*/  LDCU.64 UR10, c[0x0][0x390] ;  /* 0x00007200ff0a77ac */ /* 0x000e620008000a00 */
[----:B------:R-:W-:Y:S01]  /*0250*/  IMAD.U32 R4, RZ, RZ, UR7 ;  /* 0x00000007ff047e24 */ /* 0x000fe2000f8e00ff */
[----:B------:R-:W-:Y:S01]  /*0260*/  BSSY.RECONVERGENT B0, `(.L_x_1) ;  /* 0x0000019000007945 */ /* 0x000fe20003800200 */
[----:B------:R-:W-:Y:S01]  /*0270*/  IMAD.U32 R5, RZ, RZ, UR7 ;  /* 0x00000007ff057e24 */ /* 0x000fe2000f8e00ff */
[C---:B0-----:R-:W-:Y:S01]  /*0280*/  ISETP.LT.U32.AND P1, PT, R0.reuse, UR6, PT ;  /* 0x0000000600007c0c */ /* 0x041fe2000bf21070 */
[C---:B------:R-:W-:Y:S01]  /*0290*/  VIADD R2, R0.reuse, 0x100 ;  /* 0x0000010000027836 */ /* 0x040fe20000000000 */
[----:B------:R-:W-:Y:S02]  /*02a0*/  IADD3 R0, P2, PT, R0, UR4, RZ ;  /* 0x0000000400007c10 */ /* 0x000fe4000ff5e0ff */
[----:B------:R-:W-:Y:S02]  /*02b0*/  ISETP.GT.U32.AND.EX P1, PT, R4, RZ, PT, P1 ;  /* 0x000000ff0400720c */ /* 0x000fe40003f24110 */
[----:B------:R-:W-:Y:S01]  /*02c0*/  ISETP.LT.U32.AND P0, PT, R2, UR6, PT ;  /* 0x0000000602007c0c */ /* 0x000fe2000bf01070 */
[----:B------:R-:W-:Y:S01]  /*02d0*/  IMAD.X R3, RZ, RZ, UR5, P2 ;  /* 0x00000005ff037e24 */ /* 0x000fe200090e06ff */
[----:B-1----:R-:W-:-:S02]  /*02e0*/  LEA R2, P2, R0, UR10, 0x6 ;  /* 0x0000000a00027c11 */ /* 0x002fc4000f8430ff */
[----:B------:R-:W-:Y:S02]  /*02f0*/  ISETP.GT.U32.AND.EX P0, PT, R5, RZ, PT, P0 ;  /* 0x000000ff0500720c */ /* 0x000fe40003f04100 */
[----:B------:R-:W-:-:S05]  /*0300*/  LEA.HI.X R3, R0, UR11, R3, 0x6, P2 ;  /* 0x0000000b00037c11 */ /* 0x000fca00090f3403 */
[----:B------:R-:W-:Y:S06]  /*0310*/  @!P1 BRA `(.L_x_2) ;  /* 0x0000000000349947 */ /* 0x000fec0003800000 */
[----:B------:R-:W0:Y:S08]  /*0320*/  LDC.64 R8, c[0x0][0x3a0] ;  /* 0x0000e800ff087b82 */ /* 0x000e300000000a00 */
[----:B------:R-:W0:Y:S08]  /*0330*/  LDC.64 R10, c[0x0][0x3a8] ;  /* 0x0000ea00ff0a7b82 */ /* 0x000e300000000a00 */
[----:B------:R-:W1:Y:S08]  /*0340*/  LDC.64 R12, c[0x0][0x3b0] ;  /* 0x0000ec00ff0c7b82 */ /* 0x000e700000000a00 */
[----:B------:R-:W1:Y:S08]  /*0350*/  LDC.64 R14, c[0x0][0x3b8] ;  /* 0x0000ee00ff0e7b82 */ /* 0x000e700000000a00 */
[----:B------:R-:W2:Y:S01]  /*0360*/  LDC.64 R16, c[0x0][0x3c0] ;  /* 0x0000f000ff107b82 */ /* 0x000ea20000000a00 */
[----:B0-----:R0:W-:Y:S07]  /*0370*/  STG.E.128 desc[UR8][R2.64], R8 ;  /* 0x0000000802007986 */ /* 0x0011ee000c101d08 */
[----:B------:R-:W2:Y:S08]  /*0380*/  LDC.64 R18, c[0x0][0x3c8] ;  /* 0x0000f200ff127b82 */ /* 0x000eb00000000a00 */
[----:B------:R-:W3:Y:S01]  /*0390*/  LDC.64 R6, c[0x0][0x3d0] ;  /* 0x0000f400ff067b82 */ /* 0x000ee20000000a00 */
[----:B-1----:R0:W-:Y:S07]  /*03a0*/  STG.E.128 desc[UR8][R2.64+0x10], R12 ;  /* 0x0000100c02007986 */ /* 0x0021ee000c101d08 */
[----:B------:R-:W1:Y:S01]  /*03b0*/  LDC.64 R4, c[0x0][0x3d8] ;  /* 0x0000f600ff047b82 */ /* 0x000e620000000a00 */
[----:B--2---:R0:W-:Y:S04]  /*03c0*/  STG.E.128 desc[UR8][R2.64+0x20], R16 ;  /* 0x0000201002007986 */ /* 0x0041e8000c101d08 */
[----:B---3--:R0:W-:Y:S04]  /*03d0*/  STG.E.64 desc[UR8][R2.64+0x30], R6 ;  /* 0x0000300602007986 */ /* 0x0081e8000c101b08 */
[----:B-1----:R0:W-:Y:S02]  /*03e0*/  STG.E.64 desc[UR8][R2.64+0x38], R4 ;  /* 0x0000380402007986 */ /* 0x0021e4000c101b08 */
.L_x_2:
[----:B------:R-:W-:Y:S05]  /*03f0*/  BSYNC.RECONVERGENT B0 ;  /* 0x0000000000007941 */ /* 0x000fea0003800200 */
.L_x_1:
[----:B------:R-:W-:Y:S05]  /*0400*/  @!P0 EXIT ;  /* 0x000000000000894d */ /* 0x000fea0003800000 */
[----:B0-----:R-:W0:Y:S08]  /*0410*/  LDC.64 R8, c[0x0][0x3a0] ;  /* 0x0000e800ff087b82 */ /* 0x001e300000000a00 */
[----:B------:R-:W0:Y:S08]  /*0420*/  LDC.64 R10, c[0x0][0x3a8] ;  /* 0x0000ea00ff0a7b82 */ /* 0x000e300000000a00 */
[----:B------:R-:W1:Y:S08]  /*0430*/  LDC.64 R12, c[0x0][0x3b0] ;  /* 0x0000ec00ff0c7b82 */ /* 0x000e700000000a00 */
[----:B------:R-:W1:Y:S08]  /*0440*/  LDC.64 R14, c[0x0][0x3b8] ;  /* 0x0000ee00ff0e7b82 */ /* 0x000e700000000a00 */
[----:B------:R-:W2:Y:S01]  /*0450*/  LDC.64 R16, c[0x0][0x3c0] ;  /* 0x0000f000ff107b82 */ /* 0x000ea20000000a00 */
[----:B0-----:R-:W-:Y:S07]  /*0460*/  STG.E.128 desc[UR8][R2.64+0x4000], R8 ;  /* 0x0040000802007986 */ /* 0x001fee000c101d08 */
[----:B------:R-:W2:Y:S08]  /*0470*/  LDC.64 R18, c[0x0][0x3c8] ;  /* 0x0000f200ff127b82 */ /* 0x000eb00000000a00 */
[----:B------:R-:W0:Y:S01]  /*0480*/  LDC.64 R6, c[0x0][0x3d0] ;  /* 0x0000f400ff067b82 */ /* 0x000e220000000a00 */
[----:B-1----:R-:W-:Y:S07]  /*0490*/  STG.E.128 desc[UR8][R2.64+0x4010], R12 ;  /* 0x0040100c02007986 */ /* 0x002fee000c101d08 */
[----:B------:R-:W1:Y:S01]  /*04a0*/  LDC.64 R4, c[0x0][0x3d8] ;  /* 0x0000f600ff047b82 */ /* 0x000e620000000a00 */
[----:B--2---:R-:W-:Y:S04]  /*04b0*/  STG.E.128 desc[UR8][R2.64+0x4020], R16 ;  /* 0x0040201002007986 */ /* 0x004fe8000c101d08 */
[----:B0-----:R-:W-:Y:S04]  /*04c0*/  STG.E.64 desc[UR8][R2.64+0x4030], R6 ;  /* 0x0040300602007986 */ /* 0x001fe8000c101b08 */
[----:B-1----:R-:W-:Y:S01]  /*04d0*/  STG.E.64 desc[UR8][R2.64+0x4038], R4 ;  /* 0x0040380402007986 */ /* 0x002fe2000c101b08 */
[----:B------:R-:W-:Y:S05]  /*04e0*/  EXIT ;  /* 0x000000000000794d */ /* 0x000fea0003800000 */
.L_x_3:
[----:B------:R-:W-:-:S00]  /*04f0*/  BRA `(.L_x_3) ;  /* 0xfffffffc00fc7947 */ /* 0x000fc0000383ffff */
[----:B------:R-:W-:-:S00]  /*0500*/  NOP ;  /* 0x0000000000007918 */ /* 0x000fc00000000000 */
[----:B------:R-:W-:-:S00]  /*0510*/  NOP ;  /* 0x0000000000007918 */ /* 0x000fc00000000000 */
[----:B------:R-:W-:-:S00]  /*0520*/  NOP ;  /* 0x0000000000007918 */ /* 0x000fc00000000000 */
[----:B------:R-:W-:-:S00]  /*0530*/  NOP ;  /* 0x0000000000007918 */ /* 0x000fc00000000000 */
[----:B------:R-:W-:-:S00]  /*0540*/  NOP ;  /* 0x0000000000007918 */ /* 0x000fc00000000000 */
[----:B------:R-:W-:-:S00]  /*0550*/  NOP ;  /* 0x0000000000007918 */ /* 0x000fc00000000000 */
[----:B------:R-:W-:-:S00]  /*0560*/  NOP ;  /* 0x0000000000007918 */ /* 0x000fc00000000000 */
[----:B------:R-:W-:-:S00]  /*0570*/  NOP ;  /* 0x0000000000007918 */ /* 0x000fc00000000000 */
.L_x_310:


//--------------------- .text._ZN3cub18CUB_300001_SM_10006detail11EmptyKernelIvEEvv --------------------------
	.section	.text._ZN3cub18CUB_300001_SM_10006detail11EmptyKernelIvEEvv,"ax",@progbits
	.align	128
        .global         _ZN3cub18CUB_300001_SM_10006detail11EmptyKernelIvEEvv
        .type           _ZN3cub18CUB_300001_SM_10006detail11EmptyKernelIvEEvv,@function
        .size           _ZN3cub18CUB_300001_SM_10006detail11EmptyKernelIvEEvv,(.L_x_311 - _ZN3cub18CUB_300001_SM_10006detail11EmptyKernelIvEEvv)
        .other          _ZN3cub18CUB_300001_SM_10006detail11EmptyKernelIvEEvv,@"STO_CUDA_ENTRY STV_DEFAULT"
_ZN3cub18CUB_300001_SM_10006detail11EmptyKernelIvEEvv:
.text._ZN3cub18CUB_300001_SM_10006detail11EmptyKernelIvEEvv:
[----:B------:R-:W-:Y:S01]  /*0000*/  LDC R1, c[0x0][0x37c] ;  /* 0x0000df00ff017b82 */ /* 0x000fe20000000800 */
[----:B------:R-:W-:Y:S05]  /*0010*/  EXIT ;  /* 0x000000000000794d */ /* 0x000fea0003800000 */
.L_x_4:
        /* <DEDUP_REMOVED lines=14> */
.L_x_311:


//--------------------- .text._Z9propagateP24curandStatePhilox4_32_10PdS1_S1_S1_S1_iiidddddddjjiPKdS3_S3_PKbPKjS3_S3_ --------------------------
	.section	.text._Z9propagateP24curandStatePhilox4_32_10PdS1_S1_S1_S1_iiidddddddjjiPKdS3_S3_PKbPKjS3_S3_,"ax",@progbits
	.align	128
        .global         _Z9propagateP24curandStatePhilox4_32_10PdS1_S1_S1_S1_iiidddddddjjiPKdS3_S3_PKbPKjS3_S3_
        .type           _Z9propagateP24curandStatePhilox4_32_10PdS1_S1_S1_S1_iiidddddddjjiPKdS3_S3_PKbPKjS3_S3_,@function
        .size           _Z9propagateP24curandStatePhilox4_32_10PdS1_S1_S1_S1_iiidddddddjjiPKdS3_S3_PKbPKjS3_S3_,(.L_x_309 - _Z9propagateP24curandStatePhilox4_32_10PdS1_S1_S1_S1_iiidddddddjjiPKdS3_S3_PKbPKjS3_S3_)
        .other          _Z9propagateP24curandStatePhilox4_32_10PdS1_S1_S1_S1_iiidddddddjjiPKdS3_S3_PKbPKjS3_S3_,@"STO_CUDA_ENTRY STV_DEFAULT"
_Z9propagateP24curandStatePhilox4_32_10PdS1_S1_S1_S1_iiidddddddjjiPKdS3_S3_PKbPKjS3_S3_:
.text._Z9propagateP24curandStatePhilox4_32_10PdS1_S1_S1_S1_iiidddddddjjiPKdS3_S3_PKbPKjS3_S3_:
[----:B------:R-:W0:Y:S01]  /*0000*/  LDC R1, c[0x0][0x37c] ;  /* 0x0000df00ff017b82 */ /* 0x000e220000000800 */
[----:B------:R-:W1:Y:S07]  /*0010*/  S2R R43, SR_TID.X ;  /* 0x00000000002b7919 */ /* 0x000e6e0000002100 */
[----:B------:R-:W2:Y:S01]  /*0020*/  LDC.64 R4, c[0x0][0x380] ;  /* 0x0000e000ff047b82 */ /* 0x000ea20000000a00 */
[----:B------:R-:W3:Y:S01]  /*0030*/  LDCU UR5, c[0x0][0x2fc] ;  /* 0x00005f80ff0577ac */ /* 0x000ee20008000800 */
[----:B0-----:R-:W-:Y:S01]  /*0040*/  VIADD R1, R1, 0xffffffb0 ;  /* 0xffffffb001017836 */ /* 0x001fe20000000000 */
[----:B------:R-:W1:Y:S01]  /*0050*/  S2R R0, SR_CTAID.X ;  /* 0x0000000000007919 */ /* 0x000e620000002500 */
[----:B------:R-:W1:Y:S01]  /*0060*/  LDCU UR4, c[0x0][0x360] ;  /* 0x00006c00ff0477ac */ /* 0x000e620008000800 */
[----:B------:R-:W0:Y:S01]  /*0070*/  LDCU.64 UR36, c[0x0][0x358] ;  /* 0x00006b00ff2477ac */ /* 0x000e220008000a00 */
[----:B------:R-:W4:Y:S01]  /*0080*/  LDCU UR6, c[0x0][0x3b4] ;  /* 0x00007680ff0677ac */ /* 0x000f220008000800 */
[----:B-1----:R-:W-:-:S04]  /*0090*/  IMAD R43, R0, UR4, R43 ;  /* 0x00000004002b7c24 */ /* 0x002fc8000f8e022b */
[----:B--2---:R-:W-:-:S05]  /*00a0*/  IMAD.WIDE R4, R43, 0x40, R4 ;  /* 0x000000402b047825 */ /* 0x004fca00078e0204 */
[----:B0-----:R0:W5:Y:S04]  /*00b0*/  LDG.E.64 R48, desc[UR36][R4.64+0x38] ;  /* 0x0000382404307981 */ /* 0x001168000c1e1b00 */
[----:B------:R0:W5:Y:S04]  /*00c0*/  LDG.E.64 R90, desc[UR36][R4.64+0x30] ;  /* 0x00003024045a7981 */ /* 0x000168000c1e1b00 */
[----:B------:R0:W5:Y:S04]  /*00d0*/  LDG.E.128 R72, desc[UR36][R4.64] ;  /* 0x0000002404487981 */ /* 0x000168000c1e1d00 */
[----:B------:R0:W5:Y:S04]  /*00e0*/  LDG.E.128 R68, desc[UR36][R4.64+0x10] ;  /* 0x0000102404447981 */ /* 0x000168000c1e1d00 */
[----:B------:R0:W5:Y:S01]  /*00f0*/  LDG.E.128 R64, desc[UR36][R4.64+0x20] ;  /* 0x0000202404407981 */ /* 0x000162000c1e1d00 */
[----:B------:R-:W1:Y:S01]  /*0100*/  LDCU UR4, c[0x0][0x2f8] ;  /* 0x00005f00ff0477ac */ /* 0x000e620008000800 */
[----:B----4-:R-:W-:Y:S01]  /*0110*/  ISETP.GE.AND P0, PT, R43, UR6, PT ;  /* 0x000000062b007c0c */ /* 0x010fe2000bf06270 */
[----:B------:R-:W-:Y:S01]  /*0120*/  BSSY B6, `(.L_x_5) ;  /* 0x0001119000067945 */ /* 0x000fe20003800000 */
[----:B-1----:R-:W-:-:S05]  /*0130*/  IADD3 R22, P1, PT, R1, UR4, RZ ;  /* 0x0000000401167c10 */ /* 0x002fca000ff3e0ff */
[----:B---3--:R-:W-:-:S06]  /*0140*/  IMAD.X R2, RZ, RZ, UR5, P1 ;  /* 0x00000005ff027e24 */ /* 0x008fcc00088e06ff */
[----:B0-----:R-:W-:Y:S05]  /*0150*/  @P0 BRA `(.L_x_6) ;  /* 0x0000011000540947 */ /* 0x001fea0003800000 */
[----:B------:R-:W0:Y:S01]  /*0160*/  LDC R44, c[0x0][0x3b0] ;  /* 0x0000ec00ff2c7b82 */ /* 0x000e220000000800 */
[----:B------:R-:W1:Y:S01]  /*0170*/  LDCU UR4, c[0x0][0x3f8] ;  /* 0x00007f00ff0477ac */ /* 0x000e620008000800 */
[----:B------:R-:W-:Y:S01]  /*0180*/  DMUL R52, RZ, +INF ;  /* 0x7ff00000ff347828 */ /* 0x000fe20000000000 */
[C---:B-----5:R-:W-:Y:S02]  /*0190*/  VIADD R42, R64.reuse, 0x9e3779b9 ;  /* 0x9e3779b9402a7836 */ /* 0x060fe40000000000 */
[----:B------:R-:W-:Y:S01]  /*01a0*/  VIADD R41, R64, 0x8ff34781 ;  /* 0x8ff3478140297836 */ /* 0x000fe20000000000 */
[----:B-1----:R-:W1:Y:S01]  /*01b0*/  I2F.F64.U32 R50, UR4 ;  /* 0x0000000400327d12 */ /* 0x002e620008201800 */
[----:B0-----:R-:W-:-:S05]  /*01c0*/  IMAD.HI R44, R44, 0x10624dd3, RZ ;  /* 0x10624dd32c2c7827 */ /* 0x001fca00078e02ff */
[----:B------:R-:W-:-:S04]  /*01d0*/  SHF.R.U32.HI R3, RZ, 0x1f, R44 ;  /* 0x0000001fff037819 */ /* 0x000fc8000001162c */
[----:B-1----:R-:W-:-:S07]  /*01e0*/  LEA.HI.SX32 R44, R44, R3, 0x1a ;  /* 0x000000032c2c7211 */ /* 0x002fce00078fd2ff */
.L_x_284:
[----:B------:R-:W-:Y:S01]  /*01f0*/  BSSY.RECONVERGENT B0, `(.L_x_7) ;  /* 0x0000261000007945 */ /* 0x000fe20003800200 */
[----:B------:R-:W-:Y:S01]  /*0200*/  IMAD.MOV.U32 R14, RZ, RZ, R66 ;  /* 0x000000ffff0e7224 */ /* 0x000fe200078e0042 */
[----:B------:R-:W-:Y:S01]  /*0210*/  MOV R11, R70 ;  /* 0x00000046000b7202 */ /* 0x000fe20000000f00 */
[----:B------:R-:W-:Y:S02]  /*0220*/  IMAD.MOV.U32 R3, RZ, RZ, R71 ;  /* 0x000000ffff037224 */ /* 0x000fe400078e0047 */
[----:B-1234-:R-:W-:-:S07]  /*0230*/  IMAD.MOV.U32 R21, RZ, RZ, R69 ;  /* 0x000000ffff157224 */ /* 0x01efce00078e0045 */
.L_x_19:
[----:B------:R-:W-:Y:S01]  /*0240*/  ISETP.GT.AND P0, PT, R14, 0x1, PT ;  /* 0x000000010e00780c */ /* 0x000fe20003f04270 */
[----:B------:R-:W-:Y:S01]  /*0250*/  BSSY.RECONVERGENT B1, `(.L_x_8) ;  /* 0x00000df000017945 */ /* 0x000fe20003800200 */
[C---:B------:R-:W-:Y:S01]  /*0260*/  VIADD R4, R65.reuse, 0x96a522ad ;  /* 0x96a522ad41047836 */ /* 0x040fe20000000000 */
[C---:B------:R-:W-:Y:S01]  /*0270*/  IADD3 R31, PT, PT, R64.reuse, -0x255992d5, RZ ;  /* 0xdaa66d2b401f7810 */ /* 0x040fe20007ffe0ff */
[C---:B------:R-:W-:Y:S01]  /*0280*/  VIADD R23, R65.reuse, 0xbb67ae85 ;  /* 0xbb67ae8541177836 */ /* 0x040fe20000000000 */
[C---:B------:R-:W-:Y:S01]  /*0290*/  IADD3 R8, PT, PT, R64.reuse, 0x5384540f, RZ ;  /* 0x5384540f40087810 */ /* 0x040fe20007ffe0ff */
[C---:B------:R-:W-:Y:S02]  /*02a0*/  VIADD R25, R65.reuse, 0x76cf5d0a ;  /* 0x76cf5d0a41197836 */ /* 0x040fe40000000000 */
[----:B------:R-:W-:Y:S02]  /*02b0*/  VIADD R27, R64, 0x3c6ef372 ;  /* 0x3c6ef372401b7836 */ /* 0x000fe40000000000 */
[----:B------:R-:W-:-:S02]  /*02c0*/  VIADD R29, R65, 0x32370b8f ;  /* 0x32370b8f411d7836 */ /* 0x000fc40000000000 */
[C---:B------:R-:W-:Y:S02]  /*02d0*/  VIADD R33, R64.reuse, 0x78dde6e4 ;  /* 0x78dde6e440217836 */ /* 0x040fe40000000000 */
[C---:B------:R-:W-:Y:S02]  /*02e0*/  VIADD R35, R65.reuse, 0xed9eba14 ;  /* 0xed9eba1441237836 */ /* 0x040fe40000000000 */
[C---:B------:R-:W-:Y:S02]  /*02f0*/  VIADD R37, R65.reuse, 0xa9066899 ;  /* 0xa906689941257836 */ /* 0x040fe40000000000 */
[C---:B------:R-:W-:Y:S02]  /*0300*/  VIADD R39, R64.reuse, 0x1715609d ;  /* 0x1715609d40277836 */ /* 0x040fe40000000000 */
[----:B------:R-:W-:Y:S02]  /*0310*/  VIADD R9, R64, 0xb54cda56 ;  /* 0xb54cda5640097836 */ /* 0x000fe40000000000 */
[----:B------:R-:W-:-:S02]  /*0320*/  VIADD R10, R65, 0x646e171e ;  /* 0x646e171e410a7836 */ /* 0x000fc40000000000 */
[C---:B------:R-:W-:Y:S02]  /*0330*/  VIADD R7, R65.reuse, 0x1fd5c5a3 ;  /* 0x1fd5c5a341077836 */ /* 0x040fe40000000000 */
[----:B------:R-:W-:Y:S02]  /*0340*/  VIADD R5, R64, 0xf1bbcdc8 ;  /* 0xf1bbcdc840057836 */ /* 0x000fe40000000000 */
[----:B------:R-:W-:Y:S01]  /*0350*/  VIADD R6, R65, 0xdb3d7428 ;  /* 0xdb3d742841067836 */ /* 0x000fe20000000000 */
[----:B------:R-:W-:Y:S06]  /*0360*/  @P0 BRA `(.L_x_9) ;  /* 0x00000004001c0947 */ /* 0x000fec0003800000 */
[----:B------:R-:W-:Y:S01]  /*0370*/  ISETP.NE.AND P0, PT, R14, RZ, PT ;  /* 0x000000ff0e00720c */ /* 0x000fe20003f05270 */
[----:B------:R-:W-:Y:S01]  /*0380*/  IMAD.MOV.U32 R0, RZ, RZ, R11 ;  /* 0x000000ffff007224 */ /* 0x000fe200078e000b */
[----:B------:R-:W-:Y:S01]  /*0390*/  MOV R66, 0x3 ;  /* 0x0000000300427802 */ /* 0x000fe20000000f00 */
[----:B------:R-:W-:Y:S02]  /*03a0*/  IMAD.MOV.U32 R12, RZ, RZ, R68 ;  /* 0x000000ffff0c7224 */ /* 0x000fe400078e0044 */
[----:B------:R-:W-:Y:S02]  /*03b0*/  IMAD.MOV.U32 R13, RZ, RZ, R21 ;  /* 0x000000ffff0d7224 */ /* 0x000fe400078e0015 */
[----:B------:R-:W-:Y:S02]  /*03c0*/  IMAD.MOV.U32 R71, RZ, RZ, R3 ;  /* 0x000000ffff477224 */ /* 0x000fe400078e0003 */
[----:B------:R-:W-:Y:S02]  /*03d0*/  IMAD.MOV.U32 R70, RZ, RZ, R11 ;  /* 0x000000ffff467224 */ /* 0x000fe400078e000b */
[----:B------:R-:W-:-:S02]  /*03e0*/  IMAD.MOV.U32 R69, RZ, RZ, R21 ;  /* 0x000000ffff457224 */ /* 0x000fc400078e0015 */
[----:B------:R-:W-:Y:S05]  /*03f0*/  @!P0 BRA `(.L_x_10) ;  /* 0x0000000c00108947 */ /* 0x000fea0003800000 */
[----:B------:R-:W-:-:S13]  /*0400*/  ISETP.NE.AND P0, PT, R14, 0x1, PT ;  /* 0x000000010e00780c */ /* 0x000fda0003f05270 */
[----:B------:R-:W-:Y:S05]  /*0410*/  @P0 BRA `(.L_x_11) ;  /* 0x0000000800e80947 */ /* 0x000fea0003800000 */
[----:B------:R-:W-:Y:S01]  /*0420*/  VIADD R72, R72, 0x1 ;  /* 0x0000000148487836 */ /* 0x000fe20000000000 */
[----:B------:R-:W-:Y:S03]  /*0430*/  BSSY.RECONVERGENT B2, `(.L_x_12) ;  /* 0x000000c000027945 */ /* 0x000fe60003800200 */
[C---:B------:R-:W-:Y:S01]  /*0440*/  IMAD.WIDE.U32 R12, R72.reuse, -0x2daee0ad, RZ ;  /* 0xd2511f53480c7825 */ /* 0x040fe200078e00ff */
[----:B------:R-:W-:-:S13]  /*0450*/  ISETP.NE.AND P0, PT, R72, RZ, PT ;  /* 0x000000ff4800720c */ /* 0x000fda0003f05270 */
[----:B------:R-:W-:Y:S05]  /*0460*/  @P0 BRA `(.L_x_13) ;  /* 0x0000000000200947 */ /* 0x000fea0003800000 */
[----:B------:R-:W-:-:S05]  /*0470*/  VIADD R73, R73, 0x1 ;  /* 0x0000000149497836 */ /* 0x000fca0000000000 */
[----:B------:R-:W-:-:S13]  /*0480*/  ISETP.NE.AND P0, PT, R73, RZ, PT ;  /* 0x000000ff4900720c */ /* 0x000fda0003f05270 */
[----:B------:R-:W-:Y:S01]  /*0490*/  @!P0 VIADD R74, R74, 0x1 ;  /* 0x000000014a4a8836 */ /* 0x000fe20000000000 */
[----:B------:R-:W-:Y:S01]  /*04a0*/  @!P0 IADD3 R0, PT, PT, R75, 0x1, RZ ;  /* 0x000000014b008810 */ /* 0x000fe20007ffe0ff */
[----:B------:R-:W-:-:S03]  /*04b0*/  @!P0 IMAD.MOV.U32 R73, RZ, RZ, RZ ;  /* 0x000000ffff498224 */ /* 0x000fc600078e00ff */
[----:B------:R-:W-:-:S13]  /*04c0*/  ISETP.NE.AND P1, PT, R74, RZ, !P0 ;  /* 0x000000ff4a00720c */ /* 0x000fda0004725270 */
[----:B------:R-:W-:-:S04]  /*04d0*/  @P1 IMAD.MOV R0, RZ, RZ, R75 ;  /* 0x000000ffff001224 */ /* 0x000fc800078e024b */
[----:B------:R-:W-:-:S07]  /*04e0*/  @!P0 IMAD.MOV.U32 R75, RZ, RZ, R0 ;  /* 0x000000ffff4b8224 */ /* 0x000fce00078e0000 */
.L_x_13:
[----:B------:R-:W-:Y:S05]  /*04f0*/  BSYNC.RECONVERGENT B2 ;  /* 0x0000000000027941 */ /* 0x000fea0003800200 */
.L_x_12:
[----:B------:R-:W-:Y:S01]  /*0500*/  IMAD.WIDE.U32 R14, R74, -0x326172a9, RZ ;  /* 0xcd9e8d574a0e7825 */ /* 0x000fe200078e00ff */
[----:B------:R-:W-:-:S03]  /*0510*/  LOP3.LUT R18, R75, R13, R65, 0x96, !PT ;  /* 0x0000000d4b127212 */ /* 0x000fc600078e9641 */
[----:B------:R-:W-:Y:S01]  /*0520*/  IMAD.MOV.U32 R0, RZ, RZ, R3 ;  /* 0x000000ffff007224 */ /* 0x000fe200078e0003 */
[----:B------:R-:W-:Y:S01]  /*0530*/  LOP3.LUT R16, R73, R64, R15, 0x96, !PT ;  /* 0x0000004049107212 */ /* 0x000fe200078e960f */
[----:B------:R-:W-:-:S04]  /*0540*/  IMAD.WIDE.U32 R18, R18, -0x326172a9, RZ ;  /* 0xcd9e8d5712127825 */ /* 0x000fc800078e00ff */
[----:B------:R-:W-:Y:S01]  /*0550*/  IMAD.WIDE.U32 R16, R16, -0x2daee0ad, RZ ;  /* 0xd2511f5310107825 */ /* 0x000fe200078e00ff */
[----:B------:R-:W-:-:S03]  /*0560*/  LOP3.LUT R13, R42, R14, R19, 0x96, !PT ;  /* 0x0000000e2a0d7212 */ /* 0x000fc600078e9613 */
[----:B------:R-:W-:Y:S01]  /*0570*/  IMAD.MOV.U32 R66, RZ, RZ, RZ ;  /* 0x000000ffff427224 */ /* 0x000fe200078e00ff */
[----:B------:R-:W-:Y:S01]  /*0580*/  LOP3.LUT R14, R23, R12, R17, 0x96, !PT ;  /* 0x0000000c170e7212 */ /* 0x000fe200078e9611 */
[----:B------:R-:W-:-:S04]  /*0590*/  IMAD.WIDE.U32 R12, R13, -0x2daee0ad, RZ ;  /* 0xd2511f530d0c7825 */ /* 0x000fc800078e00ff */
[----:B------:R-:W-:Y:S01]  /*05a0*/  IMAD.WIDE.U32 R14, R14, -0x326172a9, RZ ;  /* 0xcd9e8d570e0e7825 */ /* 0x000fe200078e00ff */
[----:B------:R-:W-:-:S04]  /*05b0*/  LOP3.LUT R19, R25, R16, R13, 0x96, !PT ;  /* 0x0000001019137212 */ /* 0x000fc800078e960d */
        /* <DEDUP_REMOVED lines=15> */
[----:B------:R-:W-:-:S03]  /*06b0*/  LOP3.LUT R19, R10, R16, R13, 0x96, !PT ;  /* 0x000000100a137212 */ /* 0x000fc600078e960d */
[----:B------:R-:W-:Y:S01]  /*06c0*/  IMAD.MOV.U32 R13, RZ, RZ, R11 ;  /* 0x000000ffff0d7224 */ /* 0x000fe200078e000b */
[----:B------:R-:W-:Y:S01]  /*06d0*/  LOP3.LUT R16, R9, R18, R15, 0x96, !PT ;  /* 0x0000001209107212 */ /* 0x000fe200078e960f */
[----:B------:R-:W-:-:S04]  /*06e0*/  IMAD.WIDE.U32 R18, R19, -0x326172a9, RZ ;  /* 0xcd9e8d5713127825 */ /* 0x000fc800078e00ff */
[----:B------:R-:W-:Y:S01]  /*06f0*/  IMAD.WIDE.U32 R16, R16, -0x2daee0ad, RZ ;  /* 0xd2511f5310107825 */ /* 0x000fe200078e00ff */
[----:B------:R-:W-:-:S04]  /*0700*/  LOP3.LUT R70, R8, R14, R19, 0x96, !PT ;  /* 0x0000000e08467212 */ /* 0x000fc800078e9613 */
[----:B------:R-:W-:Y:S01]  /*0710*/  LOP3.LUT R68, R7, R12, R17, 0x96, !PT ;  /* 0x0000000c07447212 */ /* 0x000fe200078e9611 */
[----:B------:R-:W-:Y:S01]  /*0720*/  IMAD.WIDE.U32 R70, R70, -0x2daee0ad, RZ ;  /* 0xd2511f5346467825 */ /* 0x000fe200078e00ff */
[----:B------:R-:W-:-:S03]  /*0730*/  MOV R12, R21 ;  /* 0x00000015000c7202 */ /* 0x000fc60000000f00 */
        /* <DEDUP_REMOVED lines=8> */
[----:B------:R-:W-:Y:S01]  /*07c0*/  IMAD.MOV.U32 R71, RZ, RZ, R6 ;  /* 0x000000ffff477224 */ /* 0x000fe200078e0006 */
[----:B------:R-:W-:Y:S06]  /*07d0*/  BRA `(.L_x_10) ;  /* 0x0000000800187947 */ /* 0x000fec0003800000 */
.L_x_9:
[----:B------:R-:W-:-:S05]  /*07e0*/  IMAD.MOV.U32 R13, RZ, RZ, -0x2 ;  /* 0xfffffffeff0d7424 */ /* 0x000fca00078e00ff */
[----:B------:R-:W-:-:S05]  /*07f0*/  VIADDMNMX.U32 R0, R14, R13, 0x2, PT ;  /* 0x000000020e007446 */ /* 0x000fca000380000d */
[----:B------:R-:W-:-:S04]  /*0800*/  IMAD.SHL.U32 R0, R0, 0x4, RZ ;  /* 0x0000000400007824 */ /* 0x000fc800078e00ff */
[----:B------:R-:W0:Y:S02]  /*0810*/  LDC R12, c[0x2][R0] ;  /* 0x00800000000c7b82 */ /* 0x000e240000000800 */
[----:B0-----:R-:W-:-:S04]  /*0820*/  SHF.R.S32.HI R13, RZ, 0x1f, R12 ;  /* 0x0000001fff0d7819 */ /* 0x001fc8000001140c */
.L_x_303:
[----:B------:R-:W-:Y:S05]  /*0830*/  BRX R12 -0x840                                                                                                                                   (*"BRANCH_TARGETS .L_x_304,.L_x_305,.L_x_11"*) ;  /* 0xfffffff40cf07949 */ /* 0x000fea000383ffff */
.L_x_305:
[----:B------:R-:W-:Y:S01]  /*0840*/  VIADD R72, R72, 0x1 ;  /* 0x0000000148487836 */ /* 0x000fe20000000000 */
[----:B------:R-:W-:Y:S03]  /*0850*/  BSSY.RECONVERGENT B2, `(.L_x_14) ;  /* 0x000000c000027945 */ /* 0x000fe60003800200 */
[C---:B------:R-:W-:Y:S01]  /*0860*/  IMAD.WIDE.U32 R12, R72.reuse, -0x2daee0ad, RZ ;  /* 0xd2511f53480c7825 */ /* 0x040fe200078e00ff */
[----:B------:R-:W-:-:S13]  /*0870*/  ISETP.NE.AND P0, PT, R72, RZ, PT ;  /* 0x000000ff4800720c */ /* 0x000fda0003f05270 */
[----:B------:R-:W-:Y:S05]  /*0880*/  @P0 BRA `(.L_x_15) ;  /* 0x0000000000200947 */ /* 0x000fea0003800000 */
[----:B------:R-:W-:-:S05]  /*0890*/  VIADD R73, R73, 0x1 ;  /* 0x0000000149497836 */ /* 0x000fca0000000000 */
[----:B------:R-:W-:-:S13]  /*08a0*/  ISETP.NE.AND P0, PT, R73, RZ, PT ;  /* 0x000000ff4900720c */ /* 0x000fda0003f05270 */
[----:B------:R-:W-:Y:S01]  /*08b0*/  @!P0 IADD3 R74, PT, PT, R74, 0x1, RZ ;  /* 0x000000014a4a8810 */ /* 0x000fe20007ffe0ff */
[----:B------:R-:W-:Y:S02]  /*08c0*/  @!P0 VIADD R0, R75, 0x1 ;  /* 0x000000014b008836 */ /* 0x000fe40000000000 */
[----:B------:R-:W-:Y:S01]  /*08d0*/  @!P0 IMAD.MOV.U32 R73, RZ, RZ, RZ ;  /* 0x000000ffff498224 */ /* 0x000fe200078e00ff */
[----:B------:R-:W-:-:S13]  /*08e0*/  ISETP.NE.AND P1, PT, R74, RZ, !P0 ;  /* 0x000000ff4a00720c */ /* 0x000fda0004725270 */
[----:B------:R-:W-:-:S04]  /*08f0*/  @P1 IMAD.MOV R0, RZ, RZ, R75 ;  /* 0x000000ffff001224 */ /* 0x000fc800078e024b */
[----:B------:R-:W-:-:S07]  /*0900*/  @!P0 IMAD.MOV.U32 R75, RZ, RZ, R0 ;  /* 0x000000ffff4b8224 */ /* 0x000fce00078e0000 */
.L_x_15:
[----:B------:R-:W-:Y:S05]  /*0910*/  BSYNC.RECONVERGENT B2 ;  /* 0x0000000000027941 */ /* 0x000fea0003800200 */
.L_x_14:
[----:B------:R-:W-:Y:S01]  /*0920*/  IMAD.WIDE.U32 R14, R74, -0x326172a9, RZ ;  /* 0xcd9e8d574a0e7825 */ /* 0x000fe200078e00ff */
[----:B------:R-:W-:-:S03]  /*0930*/  LOP3.LUT R18, R75, R13, R65, 0x96, !PT ;  /* 0x0000000d4b127212 */ /* 0x000fc600078e9641 */
[----:B------:R-:W-:Y:S01]  /*0940*/  IMAD.MOV.U32 R66, RZ, RZ, 0x2 ;  /* 0x00000002ff427424 */ /* 0x000fe200078e00ff */
        /* <DEDUP_REMOVED lines=36> */
[----:B------:R-:W-:-:S03]  /*0b90*/  LOP3.LUT R13, R41, R8, R11, 0x96, !PT ;  /* 0x00000008290d7212 */ /* 0x000fc600078e960b */
[--C-:B------:R-:W-:Y:S01]  /*0ba0*/  IMAD.MOV.U32 R0, RZ, RZ, R10.reuse ;  /* 0x000000ffff007224 */ /* 0x100fe200078e000a */
[----:B------:R-:W-:Y:S01]  /*0bb0*/  LOP3.LUT R70, R4, R70, R7, 0x96, !PT ;  /* 0x0000004604467212 */ /* 0x000fe200078e9607 */
[----:B------:R-:W-:Y:S01]  /*0bc0*/  IMAD.MOV.U32 R69, RZ, RZ, R10 ;  /* 0x000000ffff457224 */ /* 0x000fe200078e000a */
[----:B------:R-:W-:Y:S01]  /*0bd0*/  MOV R71, R6 ;  /* 0x0000000600477202 */ /* 0x000fe20000000f00 */
[----:B------:R-:W-:Y:S01]  /*0be0*/  IMAD.MOV.U32 R68, RZ, RZ, R13 ;  /* 0x000000ffff447224 */ /* 0x000fe200078e000d */
[----:B------:R-:W-:Y:S06]  /*0bf0*/  BRA `(.L_x_10) ;  /* 0x0000000400107947 */ /* 0x000fec0003800000 */
.L_x_304:
        /* <DEDUP_REMOVED lines=13> */
.L_x_17:
[----:B------:R-:W-:Y:S05]  /*0cd0*/  BSYNC.RECONVERGENT B2 ;  /* 0x0000000000027941 */ /* 0x000fea0003800200 */
.L_x_16:
        /* <DEDUP_REMOVED lines=38> */
[----:B------:R-:W-:Y:S02]  /*0f40*/  LOP3.LUT R0, R41, R8, R13, 0x96, !PT ;  /* 0x0000000829007212 */ /* 0x000fe400078e960d */
[----:B------:R-:W-:Y:S01]  /*0f50*/  MOV R13, R3 ;  /* 0x00000003000d7202 */ /* 0x000fe20000000f00 */
[----:B------:R-:W-:Y:S01]  /*0f60*/  IMAD.MOV.U32 R69, RZ, RZ, R12 ;  /* 0x000000ffff457224 */ /* 0x000fe200078e000c */
[----:B------:R-:W-:Y:S01]  /*0f70*/  LOP3.LUT R70, R4, R70, R7, 0x96, !PT ;  /* 0x0000004604467212 */ /* 0x000fe200078e9607 */
[----:B------:R-:W-:Y:S02]  /*0f80*/  IMAD.MOV.U32 R71, RZ, RZ, R6 ;  /* 0x000000ffff477224 */ /* 0x000fe400078e0006 */
[----:B------:R-:W-:Y:S02]  /*0f90*/  IMAD.MOV.U32 R12, RZ, RZ, R11 ;  /* 0x000000ffff0c7224 */ /* 0x000fe400078e000b */
[----:B------:R-:W-:Y:S01]  /*0fa0*/  IMAD.MOV.U32 R68, RZ, RZ, R0 ;  /* 0x000000ffff447224 */ /* 0x000fe200078e0000 */
[----:B------:R-:W-:Y:S06]  /*0fb0*/  BRA `(.L_x_10) ;  /* 0x0000000000207947 */ /* 0x000fec0003800000 */
.L_x_11:
[C---:B------:R-:W-:Y:S01]  /*0fc0*/  ISETP.NE.AND P0, PT, R14.reuse, -0x1, PT ;  /* 0xffffffff0e00780c */ /* 0x040fe20003f05270 */
[--C-:B------:R-:W-:Y:S01]  /*0fd0*/  IMAD.MOV.U32 R12, RZ, RZ, R68.reuse ;  /* 0x000000ffff0c7224 */ /* 0x100fe200078e0044 */
[----:B------:R-:W-:Y:S01]  /*0fe0*/  IADD3 R66, PT, PT, R14, 0x3, RZ ;  /* 0x000000030e427810 */ /* 0x000fe20007ffe0ff */
[----:B------:R-:W-:Y:S01]  /*0ff0*/  IMAD.MOV.U32 R13, RZ, RZ, R68 ;  /* 0x000000ffff0d7224 */ /* 0x000fe200078e0044 */
[----:B------:R-:W-:Y:S01]  /*1000*/  SEL R0, R21, R68, !P0 ;  /* 0x0000004415007207 */ /* 0x000fe20004000000 */
[----:B------:R-:W-:Y:S02]  /*1010*/  IMAD.MOV.U32 R71, RZ, RZ, R3 ;  /* 0x000000ffff477224 */ /* 0x000fe400078e0003 */
[----:B------:R-:W-:Y:S02]  /*1020*/  IMAD.MOV.U32 R70, RZ, RZ, R11 ;  /* 0x000000ffff467224 */ /* 0x000fe400078e000b */
[----:B------:R-:W-:-:S07]  /*1030*/  IMAD.MOV.U32 R69, RZ, RZ, R21 ;  /* 0x000000ffff457224 */ /* 0x000fce00078e0015 */
.L_x_10:
[----:B------:R-:W-:Y:S05]  /*1040*/  BSYNC.RECONVERGENT B1 ;  /* 0x0000000000017941 */ /* 0x000fea0003800200 */
.L_x_8:
[----:B------:R-:W0:Y:S01]  /*1050*/  LDCU UR4, c[0x0][0x400] ;  /* 0x00008000ff0477ac */ /* 0x000e220008000800 */
[----:B------:R-:W1:Y:S01]  /*1060*/  I2F.F64.U32 R54, R13 ;  /* 0x0000000d00367312 */ /* 0x000e620000201800 */
[----:B------:R-:W-:Y:S02]  /*1070*/  IMAD.MOV.U32 R58, RZ, RZ, 0x0 ;  /* 0x00000000ff3a7424 */ /* 0x000fe400078e00ff */
[----:B------:R-:W-:-:S05]  /*1080*/  IMAD.MOV.U32 R59, RZ, RZ, 0x3df00000 ;  /* 0x3df00000ff3b7424 */ /* 0x000fca00078e00ff */
[----:B------:R-:W2:Y:S01]  /*1090*/  I2F.F64.U32 R56, R12 ;  /* 0x0000000c00387312 */ /* 0x000ea20000201800 */
[-C--:B-1----:R-:W-:Y:S01]  /*10a0*/  DFMA R54, R54, R58.reuse, 2.3283064365386962891e-10 ;  /* 0x3df000003636742b */ /* 0x082fe2000000003a */
[----:B0-----:R-:W-:Y:S01]  /*10b0*/  UISETP.GT.AND UP0, UPT, UR4, 0x1, UPT ;  /* 0x000000010400788c */ /* 0x001fe2000bf04270 */
[----:B--2---:R-:W-:-:S08]  /*10c0*/  DFMA R56, R56, R58, 2.3283064365386962891e-10 ;  /* 0x3df000003838742b */ /* 0x004fd0000000003a */
[----:B------:R-:W-:Y:S05]  /*10d0*/  BRA.U UP0, `(.L_x_18) ;  /* 0x0000000900cc7547 */ /* 0x000fea000b800000 */
[----:B------:R-:W-:Y:S01]  /*10e0*/  UISETP.NE.AND UP0, UPT, UR4, 0x1, UPT ;  /* 0x000000010400788c */ /* 0x000fe2000bf05270 */
[----:B------:R-:W-:Y:S01]  /*10f0*/  IMAD.MOV.U32 R14, RZ, RZ, R66 ;  /* 0x000000ffff0e7224 */ /* 0x000fe200078e0042 */
[----:B------:R-:W-:Y:S01]  /*1100*/  MOV R21, R69 ;  /* 0x0000004500157202 */ /* 0x000fe20000000f00 */
[----:B------:R-:W-:Y:S02]  /*1110*/  IMAD.MOV.U32 R3, RZ, RZ, R71 ;  /* 0x000000ffff037224 */ /* 0x000fe400078e0047 */
[----:B------:R-:W-:-:S04]  /*1120*/  IMAD.MOV.U32 R11, RZ, RZ, R70 ;  /* 0x000000ffff0b7224 */ /* 0x000fc800078e0046 */
[----:B------:R-:W-:Y:S05]  /*1130*/  BRA.U UP0, `(.L_x_19) ;  /* 0xfffffff100407547 */ /* 0x000fea000b83ffff */
[C---:B------:R-:W-:Y:S01]  /*1140*/  DADD R4, R56.reuse, -1 ;  /* 0xbff0000038047429 */ /* 0x040fe20000000000 */
[----:B------:R-:W0:Y:S01]  /*1150*/  LDC.64 R26, c[0x0][0x3f8] ;  /* 0x0000fe00ff1a7b82 */ /* 0x000e220000000a00 */
[----:B------:R-:W-:Y:S02]  /*1160*/  DSETP.GT.AND P0, PT, R56, 1, PT ;  /* 0x3ff000003800742a */ /* 0x000fe40003f04000 */
[----:B------:R-:W-:-:S05]  /*1170*/  DADD R6, R54, -1 ;  /* 0xbff0000036067429 */ /* 0x000fca0000000000 */
[----:B------:R-:W1:Y:S01]  /*1180*/  LDC.64 R8, c[0x0][0x428] ;  /* 0x00010a00ff087b82 */ /* 0x000e620000000a00 */
[----:B------:R-:W-:Y:S02]  /*1190*/  FSEL R4, R4, R56, P0 ;  /* 0x0000003804047208 */ /* 0x000fe40000000000 */
[----:B------:R-:W-:Y:S01]  /*11a0*/  FSEL R5, R5, R57, P0 ;  /* 0x0000003905057208 */ /* 0x000fe20000000000 */
[----:B------:R-:W-:-:S05]  /*11b0*/  DSETP.GT.AND P0, PT, R54, 1, PT ;  /* 0x3ff000003600742a */ /* 0x000fca0003f04000 */
[----:B------:R-:W-:Y:S01]  /*11c0*/  DMUL R4, R50, R4 ;  /* 0x0000000432047228 */ /* 0x000fe20000000000 */
[----:B------:R-:W-:Y:S02]  /*11d0*/  FSEL R6, R6, R54, P0 ;  /* 0x0000003606067208 */ /* 0x000fe40000000000 */
[----:B------:R-:W-:-:S06]  /*11e0*/  FSEL R7, R7, R55, P0 ;  /* 0x0000003707077208 */ /* 0x000fcc0000000000 */
[----:B------:R-:W-:Y:S01]  /*11f0*/  DMUL R6, R50, R6 ;  /* 0x0000000632067228 */ /* 0x000fe20000000000 */
[----:B------:R-:W-:Y:S09]  /*1200*/  F2I.F64.FLOOR R5, R4 ;  /* 0x0000000400057311 */ /* 0x000ff20000305100 */
[----:B------:R-:W0:Y:S02]  /*1210*/  F2I.F64.FLOOR R6, R6 ;  /* 0x0000000600067311 */ /* 0x000e240000305100 */
[----:B0-----:R-:W-:-:S04]  /*1220*/  IMAD R3, R5, R26, R6 ;  /* 0x0000001a05037224 */ /* 0x001fc800078e0206 */
[----:B-1----:R-:W-:-:S05]  /*1230*/  IMAD.WIDE.U32 R8, R3, 0x4, R8 ;  /* 0x0000000403087825 */ /* 0x002fca00078e0008 */
[----:B------:R-:W2:Y:S01]  /*1240*/  LDG.E R24, desc[UR36][R8.64] ;  /* 0x0000002408187981 */ /* 0x000ea2000c1e1900 */
[----:B------:R-:W0:Y:S01]  /*1250*/  I2F.U32.RP R3, R27 ;  /* 0x0000001b00037306 */ /* 0x000e220000209000 */
[----:B------:R-:W-:Y:S01]  /*1260*/  ISETP.NE.U32.AND P4, PT, R27, RZ, PT ;  /* 0x000000ff1b00720c */ /* 0x000fe20003f85070 */
[----:B------:R-:W-:Y:S01]  /*1270*/  BSSY.RECONVERGENT B1, `(.L_x_20) ;  /* 0x000004f000017945 */ /* 0x000fe20003800200 */
[----:B------:R-:W-:-:S05]  /*1280*/  PLOP3.LUT P0, PT, PT, PT, PT, 0x8, 0x80 ;  /* 0x000000000080781c */ /* 0x000fca0003f0e170 */
[----:B0-----:R-:W0:Y:S02]  /*1290*/  MUFU.RCP R3, R3 ;  /* 0x0000000300037308 */ /* 0x001e240000001000 */
[----:B0-----:R-:W-:Y:S01]  /*12a0*/  VIADD R10, R3, 0xffffffe ;  /* 0x0ffffffe030a7836 */ /* 0x001fe20000000000 */
[----:B------:R-:W-:-:S05]  /*12b0*/  LOP3.LUT R3, RZ, R27, RZ, 0x33, !PT ;  /* 0x0000001bff037212 */ /* 0x000fca00078e33ff */
[----:B------:R0:W1:Y:S02]  /*12c0*/  F2I.FTZ.U32.TRUNC.NTZ R11, R10 ;  /* 0x0000000a000b7305 */ /* 0x000064000021f000 */
[----:B0-----:R-:W-:Y:S02]  /*12d0*/  IMAD.MOV.U32 R10, RZ, RZ, RZ ;  /* 0x000000ffff0a7224 */ /* 0x001fe400078e00ff */
[----:B-1----:R-:W-:-:S04]  /*12e0*/  IMAD.MOV R4, RZ, RZ, -R11 ;  /* 0x000000ffff047224 */ /* 0x002fc800078e0a0b */
[----:B------:R-:W-:-:S04]  /*12f0*/  IMAD R5, R4, R27, RZ ;  /* 0x0000001b04057224 */ /* 0x000fc800078e02ff */
[----:B------:R-:W-:-:S06]  /*1300*/  IMAD.HI.U32 R11, R11, R5, R10 ;  /* 0x000000050b0b7227 */ /* 0x000fcc00078e000a */
[----:B--2---:R-:W-:-:S04]  /*1310*/  IMAD.HI.U32 R20, R11, R24, RZ ;  /* 0x000000180b147227 */ /* 0x004fc800078e00ff */
[----:B------:R-:W-:-:S04]  /*1320*/  IMAD.MOV R4, RZ, RZ, -R20 ;  /* 0x000000ffff047224 */ /* 0x000fc800078e0a14 */
[----:B------:R-:W-:-:S05]  /*1330*/  IMAD R4, R27, R4, R24 ;  /* 0x000000041b047224 */ /* 0x000fca00078e0218 */
[----:B------:R-:W-:-:S13]  /*1340*/  ISETP.GE.U32.AND P2, PT, R4, R27, PT ;  /* 0x0000001b0400720c */ /* 0x000fda0003f46070 */
[----:B------:R-:W-:-:S05]  /*1350*/  @P2 IMAD.IADD R4, R4, 0x1, -R27 ;  /* 0x0000000104042824 */ /* 0x000fca00078e0a1b */
[----:B------:R-:W-:-:S13]  /*1360*/  ISETP.GE.U32.AND P3, PT, R4, R27, PT ;  /* 0x0000001b0400720c */ /* 0x000fda0003f66070 */
[----:B------:R-:W-:-:S05]  /*1370*/  @P3 IMAD.IADD R4, R4, 0x1, -R27 ;  /* 0x0000000104043824 */ /* 0x000fca00078e0a1b */
[----:B------:R-:W-:-:S04]  /*1380*/  SEL R25, R3, R4, !P4 ;  /* 0x0000000403197207 */ /* 0x000fc80006000000 */
[----:B------:R-:W-:-:S13]  /*1390*/  ISETP.NE.AND P1, PT, R25, RZ, PT ;  /* 0x000000ff1900720c */ /* 0x000fda0003f25270 */
[----:B------:R-:W-:Y:S05]  /*13a0*/  @!P1 BRA `(.L_x_21) ;  /* 0x0000000000ec9947 */ /* 0x000fea0003800000 */
[----:B------:R-:W0:Y:S01]  /*13b0*/  LDCU.64 UR4, c[0x0][0x420] ;  /* 0x00008400ff0477ac */ /* 0x000e220008000a00 */
[----:B------:R-:W1:Y:S01]  /*13c0*/  LDC.64 R4, c[0x0][0x408] ;  /* 0x00010200ff047b82 */ /* 0x000e620000000a00 */
[----:B------:R-:W-:-:S07]  /*13d0*/  SHF.R.S32.HI R26, RZ, 0x1f, R25 ;  /* 0x0000001fff1a7819 */ /* 0x000fce0000011419 */
[----:B------:R-:W2:Y:S01]  /*13e0*/  LDC.64 R6, c[0x0][0x410] ;  /* 0x00010400ff067b82 */ /* 0x000ea20000000a00 */
[----:B0-----:R-:W-:-:S04]  /*13f0*/  IADD3 R8, P0, PT, R25, UR4, RZ ;  /* 0x0000000419087c10 */ /* 0x001fc8000ff1e0ff */
[----:B------:R-:W-:-:S05]  /*1400*/  IADD3.X R9, PT, PT, R26, UR5, RZ, P0, !PT ;  /* 0x000000051a097c10 */ /* 0x000fca00087fe4ff */
[----:B------:R-:W3:Y:S01]  /*1410*/  LDG.E.U8 R8, desc[UR36][R8.64+-0x1] ;  /* 0xffffff2408087981 */ /* 0x000ee2000c1e1100 */
[----:B-1----:R-:W-:-:S04]  /*1420*/  IMAD.WIDE R4, R25, 0x8, R4 ;  /* 0x0000000819047825 */ /* 0x002fc800078e0204 */
[----:B--2---:R-:W-:Y:S02]  /*1430*/  IMAD.WIDE R6, R25, 0x8, R6 ;  /* 0x0000000819067825 */ /* 0x004fe400078e0206 */
[----:B------:R-:W5:Y:S04]  /*1440*/  LDG.E.64 R4, desc[UR36][R4.64+-0x8] ;  /* 0xfffff82404047981 */ /* 0x000f68000c1e1b00 */
[----:B------:R-:W5:Y:S01]  /*1450*/  LDG.E.64 R6, desc[UR36][R6.64+-0x8] ;  /* 0xfffff82406067981 */ /* 0x000f62000c1e1b00 */
[----:B------:R-:W-:Y:S01]  /*1460*/  BSSY.RECONVERGENT B2, `(.L_x_22) ;  /* 0x0000025000027945 */ /* 0x000fe20003800200 */
[----:B---3--:R-:W-:-:S13]  /*1470*/  ISETP.NE.AND P0, PT, R8, RZ, PT ;  /* 0x000000ff0800720c */ /* 0x008fda0003f05270 */
[----:B------:R-:W-:Y:S05]  /*1480*/  @!P0 BRA `(.L_x_23) ;  /* 0x0000000000888947 */ /* 0x000fea0003800000 */
[----:B-----5:R-:W-:Y:S01]  /*1490*/  DSETP.GEU.AND P0, PT, R6, 0.5, PT ;  /* 0x3fe000000600742a */ /* 0x020fe20003f0e000 */
[----:B------:R-:W-:Y:S01]  /*14a0*/  MOV R21, 0x3ff00000 ;  /* 0x3ff0000000157802 */ /* 0x000fe20000000f00 */
[----:B------:R-:W-:Y:S01]  /*14b0*/  DADD R10, R54, -R6 ;  /* 0x00000000360a7229 */ /* 0x000fe20000000806 */
[----:B------:R-:W-:Y:S02]  /*14c0*/  IMAD.MOV.U32 R8, RZ, RZ, RZ ;  /* 0x000000ffff087224 */ /* 0x000fe400078e00ff */
[----:B------:R-:W-:Y:S01]  /*14d0*/  IMAD.MOV.U32 R18, RZ, RZ, RZ ;  /* 0x000000ffff127224 */ /* 0x000fe200078e00ff */
[----:B------:R-:W-:Y:S01]  /*14e0*/  FSEL R23, R21, -1.875, !P0 ;  /* 0xbff0000015177808 */ /* 0x000fe20004000000 */
[----:B------:R-:W-:-:S04]  /*14f0*/  DSETP.GEU.AND P0, PT, R4, 0.5, PT ;  /* 0x3fe000000400742a */ /* 0x000fc80003f0e000 */
[----:B------:R-:W-:Y:S02]  /*1500*/  IMAD.MOV.U32 R9, RZ, RZ, R23 ;  /* 0x000000ffff097224 */ /* 0x000fe400078e0017 */
[----:B------:R-:W-:-:S04]  /*1510*/  FSEL R21, R21, -1.875, !P0 ;  /* 0xbff0000015157808 */ /* 0x000fc80004000000 */
[----:B------:R-:W-:Y:S01]  /*1520*/  DADD R12, R10, -R8 ;  /* 0x000000000a0c7229 */ /* 0x000fe20000000808 */
[----:B------:R-:W-:Y:S01]  /*1530*/  IMAD.MOV.U32 R19, RZ, RZ, R21 ;  /* 0x000000ffff137224 */ /* 0x000fe200078e0015 */
[----:B------:R-:W-:Y:S02]  /*1540*/  DADD R8, R56, -R4 ;  /* 0x0000000038087229 */ /* 0x000fe40000000804 */
[----:B------:R-:W-:-:S04]  /*1550*/  DMUL R10, R10, R10 ;  /* 0x0000000a0a0a7228 */ /* 0x000fc80000000000 */
[----:B------:R-:W-:-:S04]  /*1560*/  DMUL R14, R12, R12 ;  /* 0x0000000c0c0e7228 */ /* 0x000fc80000000000 */
[----:B------:R-:W-:-:S04]  /*1570*/  DFMA R12, R8, R8, R10 ;  /* 0x00000008080c722b */ /* 0x000fc8000000000a */
[C---:B------:R-:W-:Y:S02]  /*1580*/  DFMA R16, R8.reuse, R8, R14 ;  /* 0x000000080810722b */ /* 0x040fe4000000000e */
[----:B------:R-:W-:-:S06]  /*1590*/  DADD R8, R8, -R18 ;  /* 0x0000000008087229 */ /* 0x000fcc0000000812 */
[----:B------:R-:W-:Y:S02]  /*15a0*/  DSETP.GEU.AND P0, PT, R16, R12, PT ;  /* 0x0000000c1000722a */ /* 0x000fe40003f0e000 */
[CC--:B------:R-:W-:Y:S02]  /*15b0*/  DFMA R10, R8.reuse, R8.reuse, R10 ;  /* 0x00000008080a722b */ /* 0x0c0fe4000000000a */
[----:B------:R-:W-:Y:S02]  /*15c0*/  DFMA R8, R8, R8, R14 ;  /* 0x000000080808722b */ /* 0x000fe4000000000e */
[----:B------:R-:W-:Y:S02]  /*15d0*/  FSEL R18, R16, R12, !P0 ;  /* 0x0000000c10127208 */ /* 0x000fe40004000000 */
[----:B------:R-:W-:-:S06]  /*15e0*/  FSEL R19, R17, R13, !P0 ;  /* 0x0000000d11137208 */ /* 0x000fcc0004000000 */
[----:B------:R-:W-:-:S06]  /*15f0*/  DSETP.GEU.AND P0, PT, R10, R18, PT ;  /* 0x000000120a00722a */ /* 0x000fcc0003f0e000 */
[----:B------:R-:W-:Y:S01]  /*1600*/  FSEL R10, R18, R10, P0 ;  /* 0x0000000a120a7208 */ /* 0x000fe20000000000 */
[----:B------:R-:W-:Y:S01]  /*1610*/  DSETP.LT.AND P1, PT, R16, R12, P0 ;  /* 0x0000000c1000722a */ /* 0x000fe20000721000 */
[----:B------:R-:W-:-:S06]  /*1620*/  FSEL R11, R19, R11, P0 ;  /* 0x0000000b130b7208 */ /* 0x000fcc0000000000 */
[----:B------:R-:W-:Y:S01]  /*1630*/  DSETP.GEU.AND P5, PT, R8, R10, PT ;  /* 0x0000000a0800722a */ /* 0x000fe20003fae000 */
[----:B------:R-:W-:-:S05]  /*1640*/  IMAD.MOV.U32 R8, RZ, RZ, RZ ;  /* 0x000000ffff087224 */ /* 0x000fca00078e00ff */
[----:B------:R-:W-:-:S05]  /*1650*/  @P0 FSEL R21, R21, RZ, !P5 ;  /* 0x000000ff15150208 */ /* 0x000fca0006800000 */
[----:B------:R-:W-:-:S03]  /*1660*/  IMAD.MOV.U32 R9, RZ, RZ, R21 ;  /* 0x000000ffff097224 */ /* 0x000fc600078e0015 */
[----:B------:R-:W-:-:S03]  /*1670*/  @P5 FSEL R23, R23, RZ, P1 ;  /* 0x000000ff17175208 */ /* 0x000fc60000800000 */
[----:B------:R-:W-:Y:S01]  /*1680*/  DADD R4, R4, R8 ;  /* 0x0000000004047229 */ /* 0x000fe20000000008 */
[----:B------:R-:W-:-:S06]  /*1690*/  MOV R9, R23 ;  /* 0x0000001700097202 */ /* 0x000fcc0000000f00 */
[----:B------:R-:W-:-:S11]  /*16a0*/  DADD R6, R6, R8 ;  /* 0x0000000006067229 */ /* 0x000fd60000000008 */
.L_x_23:
[----:B------:R-:W-:Y:S05]  /*16b0*/  BSYNC.RECONVERGENT B2 ;  /* 0x0000000000027941 */ /* 0x000fea0003800200 */
.L_x_22:
[----:B------:R-:W0:Y:S02]  /*16c0*/  LDCU.64 UR4, c[0x0][0x418] ;  /* 0x00008300ff0477ac */ /* 0x000e240008000a00 */
[----:B0-----:R-:W-:-:S04]  /*16d0*/  LEA R10, P0, R25, UR4, 0x3 ;  /* 0x00000004190a7c11 */ /* 0x001fc8000f8018ff */
[----:B------:R-:W-:-:S05]  /*16e0*/  LEA.HI.X R11, R25, UR5, R26, 0x3, P0 ;  /* 0x00000005190b7c11 */ /* 0x000fca00080f1c1a */
[----:B------:R-:W2:Y:S01]  /*16f0*/  LDG.E.64 R8, desc[UR36][R10.64+-0x8] ;  /* 0xfffff8240a087981 */ /* 0x000ea2000c1e1b00 */
[----:B-----5:R-:W-:Y:S02]  /*1700*/  DADD R6, R54, -R6 ;  /* 0x0000000036067229 */ /* 0x020fe40000000806 */
[----:B------:R-:W-:-:S06]  /*1710*/  DADD R4, R56, -R4 ;  /* 0x0000000038047229 */ /* 0x000fcc0000000804 */
[----:B------:R-:W-:-:S08]  /*1720*/  DMUL R6, R6, R6 ;  /* 0x0000000606067228 */ /* 0x000fd00000000000 */
[----:B------:R-:W-:Y:S02]  /*1730*/  DFMA R6, R4, R4, R6 ;  /* 0x000000040406722b */ /* 0x000fe40000000006 */
[----:B--2---:R-:W-:-:S08]  /*1740*/  DMUL R8, R8, R8 ;  /* 0x0000000808087228 */ /* 0x004fd00000000000 */
[----:B------:R-:W-:-:S14]  /*1750*/  DSETP.LE.AND P0, PT, R6, R8, PT ;  /* 0x000000080600722a */ /* 0x000fdc0003f03000 */
.L_x_21:
[----:B------:R-:W-:Y:S05]  /*1760*/  BSYNC.RECONVERGENT B1 ;  /* 0x0000000000017941 */ /* 0x000fea0003800200 */
.L_x_20:
[----:B------:R-:W-:Y:S01]  /*1770*/  ISETP.GE.U32.AND P5, PT, R24, R27, PT ;  /* 0x0000001b1800720c */ /* 0x000fe20003fa6070 */
[----:B------:R-:W-:Y:S01]  /*1780*/  BSSY.RECONVERGENT B1, `(.L_x_24) ;  /* 0x0000041000017945 */ /* 0x000fe20003800200 */
[----:B------:R-:W-:-:S11]  /*1790*/  PLOP3.LUT P1, PT, PT, PT, PT, 0x8, 0x80 ;  /* 0x000000000080781c */ /* 0x000fd60003f2e170 */
[----:B------:R-:W-:Y:S05]  /*17a0*/  @!P5 BRA `(.L_x_25) ;  /* 0x0000000000f8d947 */ /* 0x000fea0003800000 */
[----:B------:R-:W0:Y:S01]  /*17b0*/  LDCU.64 UR4, c[0x0][0x420] ;  /* 0x00008400ff0477ac */ /* 0x000e220008000a00 */
[----:B------:R-:W-:Y:S01]  /*17c0*/  @P2 VIADD R20, R20, 0x1 ;  /* 0x0000000114142836 */ /* 0x000fe20000000000 */
[----:B------:R-:W1:Y:S03]  /*17d0*/  LDC.64 R4, c[0x0][0x408] ;  /* 0x00010200ff047b82 */ /* 0x000e660000000a00 */
[----:B------:R-:W-:-:S05]  /*17e0*/  @P3 VIADD R20, R20, 0x1 ;  /* 0x0000000114143836 */ /* 0x000fca0000000000 */
[----:B------:R-:W-:Y:S01]  /*17f0*/  SEL R21, R3, R20, !P4 ;  /* 0x0000001403157207 */ /* 0x000fe20006000000 */
[----:B------:R-:W2:Y:S03]  /*1800*/  LDC.64 R6, c[0x0][0x410] ;  /* 0x00010400ff067b82 */ /* 0x000ea60000000a00 */
[----:B------:R-:W-:Y:S02]  /*1810*/  SHF.R.S32.HI R24, RZ, 0x1f, R21 ;  /* 0x0000001fff187819 */ /* 0x000fe40000011415 */
[----:B0-----:R-:W-:-:S04]  /*1820*/  IADD3 R8, P1, PT, R21, UR4, RZ ;  /* 0x0000000415087c10 */ /* 0x001fc8000ff3e0ff */
[----:B------:R-:W-:-:S05]  /*1830*/  IADD3.X R9, PT, PT, R24, UR5, RZ, P1, !PT ;  /* 0x0000000518097c10 */ /* 0x000fca0008ffe4ff */
[----:B------:R-:W3:Y:S01]  /*1840*/  LDG.E.U8 R8, desc[UR36][R8.64+-0x1] ;  /* 0xffffff2408087981 */ /* 0x000ee2000c1e1100 */
[----:B-1----:R-:W-:-:S06]  /*1850*/  IMAD.WIDE R4, R21, 0x8, R4 ;  /* 0x0000000815047825 */ /* 0x002fcc00078e0204 */
[----:B------:R-:W5:Y:S01]  /*1860*/  LDG.E.64 R4, desc[UR36][R4.64+-0x8] ;  /* 0xfffff82404047981 */ /* 0x000f62000c1e1b00 */
[----:B--2---:R-:W-:-:S06]  /*1870*/  IMAD.WIDE R6, R21, 0x8, R6 ;  /* 0x0000000815067825 */ /* 0x004fcc00078e0206 */
[----:B------:R-:W5:Y:S01]  /*1880*/  LDG.E.64 R6, desc[UR36][R6.64+-0x8] ;  /* 0xfffff82406067981 */ /* 0x000f62000c1e1b00 */
[----:B------:R-:W-:Y:S01]  /*1890*/  BSSY.RECONVERGENT B2, `(.L_x_26) ;  /* 0x0000025000027945 */ /* 0x000fe20003800200 */
[----:B---3--:R-:W-:-:S13]  /*18a0*/  ISETP.NE.AND P1, PT, R8, RZ, PT ;  /* 0x000000ff0800720c */ /* 0x008fda0003f25270 */
[----:B------:R-:W-:Y:S05]  /*18b0*/  @!P1 BRA `(.L_x_27) ;  /* 0x0000000000889947 */ /* 0x000fea0003800000 */
[----:B-----5:R-:W-:Y:S01]  /*18c0*/  DSETP.GEU.AND P1, PT, R6, 0.5, PT ;  /* 0x3fe000000600742a */ /* 0x020fe20003f2e000 */
[----:B------:R-:W-:Y:S01]  /*18d0*/  IMAD.MOV.U32 R3, RZ, RZ, 0x3ff00000 ;  /* 0x3ff00000ff037424 */ /* 0x000fe200078e00ff */
        /* <DEDUP_REMOVED lines=8> */
[----:B------:R-:W-:Y:S01]  /*1960*/  MOV R19, R3 ;  /* 0x0000000300137202 */ /* 0x000fe20000000f00 */
        /* <DEDUP_REMOVED lines=20> */
[----:B------:R-:W-:Y:S02]  /*1ab0*/  DADD R4, R4, R8 ;  /* 0x0000000004047229 */ /* 0x000fe40000000008 */
[----:B------:R-:W-:-:S06]  /*1ac0*/  IMAD.MOV.U32 R9, RZ, RZ, R20 ;  /* 0x000000ffff097224 */ /* 0x000fcc00078e0014 */
[----:B------:R-:W-:-:S11]  /*1ad0*/  DADD R6, R6, R8 ;  /* 0x0000000006067229 */ /* 0x000fd60000000008 */
.L_x_27:
[----:B------:R-:W-:Y:S05]  /*1ae0*/  BSYNC.RECONVERGENT B2 ;  /* 0x0000000000027941 */ /* 0x000fea0003800200 */
.L_x_26:
        /* <DEDUP_REMOVED lines=10> */
.L_x_25:
[----:B------:R-:W-:Y:S05]  /*1b90*/  BSYNC.RECONVERGENT B1 ;  /* 0x0000000000017941 */ /* 0x000fea0003800200 */
.L_x_24:
[----:B------:R-:W-:-:S13]  /*1ba0*/  PLOP3.LUT P0, PT, P0, P1, PT, 0xf8, 0x8f ;  /* 0x00000000008f781c */ /* 0x000fda0000703f70 */
[----:B------:R-:W-:Y:S05]  /*1bb0*/  @P0 BRA `(.L_x_28) ;  /* 0x0000000c00080947 */ /* 0x000fea0003800000 */
[----:B------:R-:W-:Y:S01]  /*1bc0*/  IMAD.MOV.U32 R14, RZ, RZ, R66 ;  /* 0x000000ffff0e7224 */ /* 0x000fe200078e0042 */
[----:B------:R-:W-:Y:S01]  /*1bd0*/  MOV R21, R69 ;  /* 0x0000004500157202 */ /* 0x000fe20000000f00 */
[----:B------:R-:W-:Y:S02]  /*1be0*/  IMAD.MOV.U32 R3, RZ, RZ, R71 ;  /* 0x000000ffff037224 */ /* 0x000fe400078e0047 */
[----:B------:R-:W-:Y:S01]  /*1bf0*/  IMAD.MOV.U32 R11, RZ, RZ, R70 ;  /* 0x000000ffff0b7224 */ /* 0x000fe200078e0046 */
[----:B------:R-:W-:Y:S06]  /*1c00*/  BRA `(.L_x_19) ;  /* 0xffffffe4008c7947 */ /* 0x000fec000383ffff */
.L_x_18:
[----:B------:R-:W-:-:S09]  /*1c10*/  UISETP.NE.AND UP0, UPT, UR4, 0x2, UPT ;  /* 0x000000020400788c */ /* 0x000fd2000bf05270 */
[----:B------:R-:W-:Y:S05]  /*1c20*/  BRA.U !UP0, `(.L_x_29) ;  /* 0x00000001083c7547 */ /* 0x000fea000b800000 */
[----:B------:R-:W-:-:S09]  /*1c30*/  UISETP.NE.AND UP0, UPT, UR4, 0x3, UPT ;  /* 0x000000030400788c */ /* 0x000fd2000bf05270 */
[----:B------:R-:W-:Y:S05]  /*1c40*/  BRA.U !UP0, `(.L_x_28) ;  /* 0x0000000908e47547 */ /* 0x000fea000b800000 */
[----:B------:R-:W-:Y:S01]  /*1c50*/  UISETP.NE.AND UP0, UPT, UR4, 0x4, UPT ;  /* 0x000000040400788c */ /* 0x000fe2000bf05270 */
[----:B------:R-:W-:Y:S02]  /*1c60*/  IMAD.MOV.U32 R14, RZ, RZ, R66 ;  /* 0x000000ffff0e7224 */ /* 0x000fe400078e0042 */
[----:B------:R-:W-:Y:S02]  /*1c70*/  IMAD.MOV.U32 R3, RZ, RZ, R71 ;  /* 0x000000ffff037224 */ /* 0x000fe400078e0047 */
[----:B------:R-:W-:Y:S02]  /*1c80*/  IMAD.MOV.U32 R11, RZ, RZ, R70 ;  /* 0x000000ffff0b7224 */ /* 0x000fe400078e0046 */
[----:B------:R-:W-:Y:S02]  /*1c90*/  IMAD.MOV.U32 R21, RZ, RZ, R69 ;  /* 0x000000ffff157224 */ /* 0x000fe400078e0045 */
[----:B------:R-:W-:Y:S05]  /*1ca0*/  BRA.U UP0, `(.L_x_19) ;  /* 0xffffffe500647547 */ /* 0x000fea000b83ffff */
[----:B------:R-:W-:Y:S02]  /*1cb0*/  HFMA2 R54, -RZ, RZ, 0, 0 ;  /* 0x00000000ff367431 */ /* 0x000fe400000001ff */
[----:B------:R-:W-:Y:S02]  /*1cc0*/  IMAD.MOV.U32 R58, RZ, RZ, 0x0 ;  /* 0x00000000ff3a7424 */ /* 0x000fe400078e00ff */
[----:B------:R-:W-:Y:S02]  /*1cd0*/  IMAD.MOV.U32 R59, RZ, RZ, 0x3fe00000 ;  /* 0x3fe00000ff3b7424 */ /* 0x000fe400078e00ff */
[----:B------:R-:W-:Y:S02]  /*1ce0*/  IMAD.MOV.U32 R55, RZ, RZ, 0x3fe00000 ;  /* 0x3fe00000ff377424 */ /* 0x000fe400078e00ff */
[----:B------:R-:W-:Y:S02]  /*1cf0*/  IMAD.MOV.U32 R56, RZ, RZ, 0x0 ;  /* 0x00000000ff387424 */ /* 0x000fe400078e00ff */
[----:B------:R-:W-:Y:S01]  /*1d00*/  IMAD.MOV.U32 R57, RZ, RZ, 0x3fe00000 ;  /* 0x3fe00000ff397424 */ /* 0x000fe200078e00ff */
[----:B------:R-:W-:Y:S06]  /*1d10*/  BRA `(.L_x_30) ;  /* 0x0000000800b87947 */ /* 0x000fec0003800000 */
.L_x_29:
        /* <DEDUP_REMOVED lines=20> */
[----:B------:R-:W-:Y:S02]  /*1e60*/  LOP3.LUT R27, RZ, R25, RZ, 0x33, !PT ;  /* 0x00000019ff1b7212 */ /* 0x000fe400078e33ff */
[----:B------:R-:W-:-:S03]  /*1e70*/  PLOP3.LUT P0, PT, PT, PT, PT, 0x80, 0x8 ;  /* 0x000000000008781c */ /* 0x000fc60003f0f070 */
[----:B0-----:R-:W0:Y:S02]  /*1e80*/  MUFU.RCP R12, R12 ;  /* 0x0000000c000c7308 */ /* 0x001e240000001000 */
[----:B0-----:R-:W-:-:S06]  /*1e90*/  VIADD R10, R12, 0xffffffe ;  /* 0x0ffffffe0c0a7836 */ /* 0x001fcc0000000000 */
[----:B------:R0:W1:Y:S02]  /*1ea0*/  F2I.FTZ.U32.TRUNC.NTZ R11, R10 ;  /* 0x0000000a000b7305 */ /* 0x000064000021f000 */
[----:B0-----:R-:W-:Y:S02]  /*1eb0*/  IMAD.MOV.U32 R10, RZ, RZ, RZ ;  /* 0x000000ffff0a7224 */ /* 0x001fe400078e00ff */
[----:B-1----:R-:W-:-:S04]  /*1ec0*/  IMAD.MOV R4, RZ, RZ, -R11 ;  /* 0x000000ffff047224 */ /* 0x002fc800078e0a0b */
[----:B------:R-:W-:-:S04]  /*1ed0*/  IMAD R3, R4, R25, RZ ;  /* 0x0000001904037224 */ /* 0x000fc800078e02ff */
[----:B------:R-:W-:-:S06]  /*1ee0*/  IMAD.HI.U32 R3, R11, R3, R10 ;  /* 0x000000030b037227 */ /* 0x000fcc00078e000a */
[----:B--2---:R-:W-:-:S05]  /*1ef0*/  IMAD.HI.U32 R3, R3, R26, RZ ;  /* 0x0000001a03037227 */ /* 0x004fca00078e00ff */
[----:B------:R-:W-:-:S05]  /*1f00*/  IADD3 R4, PT, PT, -R3, RZ, RZ ;  /* 0x000000ff03047210 */ /* 0x000fca0007ffe1ff */
        /* <DEDUP_REMOVED lines=56> */
.L_x_34:
[----:B------:R-:W-:Y:S05]  /*2290*/  BSYNC.RECONVERGENT B2 ;  /* 0x0000000000027941 */ /* 0x000fea0003800200 */
.L_x_33:
        /* <DEDUP_REMOVED lines=9> */
[----:B------:R-:W-:-:S14]  /*2330*/  DSETP.GTU.AND P0, PT, R6, R8, PT ;  /* 0x000000080600722a */ /* 0x000fdc0003f0c000 */
.L_x_32:
[----:B------:R-:W-:Y:S05]  /*2340*/  BSYNC.RECONVERGENT B1 ;  /* 0x0000000000017941 */ /* 0x000fea0003800200 */
.L_x_31:
        /* <DEDUP_REMOVED lines=24> */
[----:B------:R-:W-:Y:S01]  /*24d0*/  MOV R8, RZ ;  /* 0x000000ff00087202 */ /* 0x000fe20000000f00 */
[----:B------:R-:W-:Y:S02]  /*24e0*/  IMAD.MOV.U32 R18, RZ, RZ, RZ ;  /* 0x000000ffff127224 */ /* 0x000fe400078e00ff */
        /* <DEDUP_REMOVED lines=29> */
.L_x_38:
[----:B------:R-:W-:Y:S05]  /*26c0*/  BSYNC.RECONVERGENT B2 ;  /* 0x0000000000027941 */ /* 0x000fea0003800200 */
.L_x_37:
        /* <DEDUP_REMOVED lines=10> */
.L_x_36:
[----:B------:R-:W-:Y:S05]  /*2770*/  BSYNC.RECONVERGENT B1 ;  /* 0x0000000000017941 */ /* 0x000fea0003800200 */
.L_x_35:
[----:B------:R-:W-:Y:S01]  /*2780*/  PLOP3.LUT P0, PT, P0, P1, PT, 0x80, 0x8 ;  /* 0x000000000008781c */ /* 0x000fe20000703070 */
[----:B------:R-:W-:Y:S01]  /*2790*/  IMAD.MOV.U32 R3, RZ, RZ, R71 ;  /* 0x000000ffff037224 */ /* 0x000fe200078e0047 */
[----:B------:R-:W-:Y:S01]  /*27a0*/  MOV R14, R66 ;  /* 0x00000042000e7202 */ /* 0x000fe20000000f00 */
[----:B------:R-:W-:Y:S02]  /*27b0*/  IMAD.MOV.U32 R11, RZ, RZ, R70 ;  /* 0x000000ffff0b7224 */ /* 0x000fe400078e0046 */
[----:B------:R-:W-:-:S08]  /*27c0*/  IMAD.MOV.U32 R21, RZ, RZ, R69 ;  /* 0x000000ffff157224 */ /* 0x000fd000078e0045 */
[----:B------:R-:W-:Y:S05]  /*27d0*/  @!P0 BRA `(.L_x_19) ;  /* 0xffffffd800988947 */ /* 0x000fea000383ffff */
.L_x_28:
[----:B------:R-:W0:Y:S02]  /*27e0*/  I2F.F64.U32 R4, R0 ;  /* 0x0000000000047312 */ /* 0x000e240000201800 */
[----:B0-----:R-:W-:-:S11]  /*27f0*/  DFMA R58, R4, R58, 2.3283064365386962891e-10 ;  /* 0x3df00000043a742b */ /* 0x001fd6000000003a */
.L_x_30:
[----:B------:R-:W-:Y:S05]  /*2800*/  BSYNC.RECONVERGENT B0 ;  /* 0x0000000000007941 */ /* 0x000fea0003800200 */
.L_x_7:
[----:B------:R-:W0:Y:S02]  /*2810*/  LDCU UR4, c[0x0][0x3b0] ;  /* 0x00007600ff0477ac */ /* 0x000e240008000800 */
[----:B0-----:R-:W-:-:S09]  /*2820*/  UISETP.GE.AND UP0, UPT, UR4, 0x1, UPT ;  /* 0x000000010400788c */ /* 0x001fd2000bf06270 */
[----:B------:R-:W-:Y:S05]  /*2830*/  BRA.U !UP0, `(.L_x_39) ;  /* 0x000000e908847547 */ /* 0x000fea000b800000 */
[C---:B------:R-:W-:Y:S01]  /*2840*/  DADD R4, R54.reuse, -1 ;  /* 0xbff0000036047429 */ /* 0x040fe20000000000 */
[----:B------:R-:W-:Y:S01]  /*2850*/  BSSY B9, `(.L_x_39) ;  /* 0x0000e9f000097945 */ /* 0x000fe20003800000 */
[----:B------:R-:W-:Y:S01]  /*2860*/  DSETP.GT.AND P0, PT, R54, 1, PT ;  /* 0x3ff000003600742a */ /* 0x000fe20003f04000 */
[----:B------:R-:W-:Y:S01]  /*2870*/  IMAD.MOV.U32 R40, RZ, RZ, RZ ;  /* 0x000000ffff287224 */ /* 0x000fe200078e00ff */
[C---:B------:R-:W-:Y:S01]  /*2880*/  DADD R8, R56.reuse, -1 ;  /* 0xbff0000038087429 */ /* 0x040fe20000000000 */
[----:B------:R-:W-:Y:S01]  /*2890*/  CS2R R38, SRZ ;  /* 0x0000000000267805 */ /* 0x000fe2000001ff00 */
[----:B------:R-:W-:Y:S01]  /*28a0*/  IMAD.MOV.U32 R37, RZ, RZ, RZ ;  /* 0x000000ffff257224 */ /* 0x000fe200078e00ff */
[----:B------:R-:W-:Y:S01]  /*28b0*/  MOV R47, RZ ;  /* 0x000000ff002f7202 */ /* 0x000fe20000000f00 */
[----:B------:R-:W-:Y:S02]  /*28c0*/  IMAD.MOV.U32 R35, RZ, RZ, RZ ;  /* 0x000000ffff237224 */ /* 0x000fe400078e00ff */
[----:B------:R-:W-:Y:S01]  /*28d0*/  FSEL R6, R4, R54, P0 ;  /* 0x0000003604067208 */ /* 0x000fe20000000000 */
[----:B------:R-:W-:Y:S01]  /*28e0*/  IMAD.MOV.U32 R16, RZ, RZ, R56 ;  /* 0x000000ffff107224 */ /* 0x000fe200078e0038 */
[----:B------:R-:W-:Y:S01]  /*28f0*/  FSEL R7, R5, R55, P0 ;  /* 0x0000003705077208 */ /* 0x000fe20000000000 */
[----:B------:R-:W-:Y:S01]  /*2900*/  DSETP.GT.AND P0, PT, R56, 1, PT ;  /* 0x3ff000003800742a */ /* 0x000fe20003f04000 */
[----:B------:R-:W-:-:S02]  /*2910*/  IMAD.MOV.U32 R17, RZ, RZ, R57 ;  /* 0x000000ffff117224 */ /* 0x000fc400078e0039 */
[----:B------:R-:W-:Y:S02]  /*2920*/  IMAD.MOV.U32 R4, RZ, RZ, R54 ;  /* 0x000000ffff047224 */ /* 0x000fe400078e0036 */
[C---:B------:R-:W-:Y:S01]  /*2930*/  DMUL R6, R50.reuse, R6 ;  /* 0x0000000632067228 */ /* 0x040fe20000000000 */
[----:B------:R-:W-:Y:S01]  /*2940*/  FSEL R8, R8, R56, P0 ;  /* 0x0000003808087208 */ /* 0x000fe20000000000 */
[----:B------:R-:W-:Y:S01]  /*2950*/  IMAD.MOV.U32 R5, RZ, RZ, R55 ;  /* 0x000000ffff057224 */ /* 0x000fe200078e0037 */
[----:B------:R-:W-:Y:S01]  /*2960*/  FSEL R9, R9, R57, P0 ;  /* 0x0000003909097208 */ /* 0x000fe20000000000 */
[----:B------:R-:W-:Y:S02]  /*2970*/  IMAD.MOV.U32 R60, RZ, RZ, R58 ;  /* 0x000000ffff3c7224 */ /* 0x000fe400078e003a */
[----:B------:R0:W1:Y:S01]  /*2980*/  F2I.F64.FLOOR R3, R6 ;  /* 0x0000000600037311 */ /* 0x0000620000305100 */
[----:B------:R-:W-:Y:S02]  /*2990*/  IMAD.MOV.U32 R61, RZ, RZ, R59 ;  /* 0x000000ffff3d7224 */ /* 0x000fe400078e003b */
[----:B------:R-:W-:-:S06]  /*29a0*/  DMUL R8, R50, R8 ;  /* 0x0000000832087228 */ /* 0x000fcc0000000000 */
[----:B------:R0:W2:Y:S05]  /*29b0*/  F2I.F64.FLOOR R0, R8 ;  /* 0x0000000800007311 */ /* 0x0000aa0000305100 */
.L_x_283:
[----:B012---:R-:W1:Y:S08]  /*29c0*/  LDC.64 R6, c[0x0][0x3f8] ;  /* 0x0000fe00ff067b82 */ /* 0x007e700000000a00 */
[----:B------:R-:W0:Y:S08]  /*29d0*/  LDC.64 R8, c[0x0][0x428] ;  /* 0x00010a00ff087b82 */ /* 0x000e300000000a00 */
[----:B---3--:R-:W3:Y:S01]  /*29e0*/  LDC.64 R82, c[0x0][0x420] ;  /* 0x00010800ff527b82 */ /* 0x008ee20000000a00 */
[----:B-12---:R-:W-:-:S07]  /*29f0*/  IMAD R3, R0, R6, R3 ;  /* 0x0000000600037224 */ /* 0x006fce00078e0203 */
[----:B------:R-:W1:Y:S01]  /*2a00*/  LDC.64 R78, c[0x0][0x408] ;  /* 0x00010200ff4e7b82 */ /* 0x000e620000000a00 */
[----:B0-----:R-:W-:-:S07]  /*2a10*/  IMAD.WIDE.U32 R8, R3, 0x4, R8 ;  /* 0x0000000403087825 */ /* 0x001fce00078e0008 */
[----:B------:R-:W0:Y:S01]  /*2a20*/  LDC.64 R80, c[0x0][0x410] ;  /* 0x00010400ff507b82 */ /* 0x000e220000000a00 */
[----:B------:R-:W2:Y:S01]  /*2a30*/  LDG.E R36, desc[UR36][R8.64] ;  /* 0x0000002408247981 */ /* 0x000ea2000c1e1900 */
[----:B----4-:R-:W4:Y:S01]  /*2a40*/  I2F.U32.RP R3, R7 ;  /* 0x0000000700037306 */ /* 0x010f220000209000 */
[----:B------:R-:W-:Y:S01]  /*2a50*/  ISETP.NE.U32.AND P2, PT, R7, RZ, PT ;  /* 0x000000ff0700720c */ /* 0x000fe20003f45070 */
[----:B------:R-:W-:Y:S04]  /*2a60*/  BSSY.RECONVERGENT B0, `(.L_x_40) ;  /* 0x000004d000007945 */ /* 0x000fe80003800200 */
[----:B------:R-:W0:Y:S01]  /*2a70*/  LDC.64 R32, c[0x0][0x418] ;  /* 0x00010600ff207b82 */ /* 0x000e220000000a00 */
[----:B------:R-:W-:Y:S01]  /*2a80*/  PRMT R34, RZ, 0x7610, R34 ;  /* 0x00007610ff227816 */ /* 0x000fe20000000022 */
[----:B----4-:R-:W4:Y:S02]  /*2a90*/  MUFU.RCP R3, R3 ;  /* 0x0000000300037308 */ /* 0x010f240000001000 */
[----:B----4-:R-:W-:-:S06]  /*2aa0*/  IADD3 R10, PT, PT, R3, 0xffffffe, RZ ;  /* 0x0ffffffe030a7810 */ /* 0x010fcc0007ffe0ff */
[----:B------:R4:W5:Y:S02]  /*2ab0*/  F2I.FTZ.U32.TRUNC.NTZ R11, R10 ;  /* 0x0000000a000b7305 */ /* 0x000964000021f000 */
[----:B----4-:R-:W-:Y:S02]  /*2ac0*/  IMAD.MOV.U32 R10, RZ, RZ, RZ ;  /* 0x000000ffff0a7224 */ /* 0x010fe400078e00ff */
[----:B-----5:R-:W-:-:S04]  /*2ad0*/  IMAD.MOV R0, RZ, RZ, -R11 ;  /* 0x000000ffff007224 */ /* 0x020fc800078e0a0b */
[----:B------:R-:W-:-:S04]  /*2ae0*/  IMAD R13, R0, R7, RZ ;  /* 0x00000007000d7224 */ /* 0x000fc800078e02ff */
[----:B------:R-:W-:-:S06]  /*2af0*/  IMAD.HI.U32 R13, R11, R13, R10 ;  /* 0x0000000d0b0d7227 */ /* 0x000fcc00078e000a */
[----:B--2---:R-:W-:-:S04]  /*2b00*/  IMAD.HI.U32 R29, R13, R36, RZ ;  /* 0x000000240d1d7227 */ /* 0x004fc800078e00ff */
[----:B------:R-:W-:-:S04]  /*2b10*/  IMAD.MOV R0, RZ, RZ, -R29 ;  /* 0x000000ffff007224 */ /* 0x000fc800078e0a1d */
[----:B------:R-:W-:-:S05]  /*2b20*/  IMAD R0, R7, R0, R36 ;  /* 0x0000000007007224 */ /* 0x000fca00078e0224 */
[----:B------:R-:W-:-:S13]  /*2b30*/  ISETP.GE.U32.AND P0, PT, R0, R7, PT ;  /* 0x000000070000720c */ /* 0x000fda0003f06070 */
[----:B------:R-:W-:Y:S02]  /*2b40*/  @P0 IMAD.IADD R0, R0, 0x1, -R7 ;  /* 0x0000000100000824 */ /* 0x000fe400078e0a07 */
[----:B------:R-:W-:-:S03]  /*2b50*/  @P0 VIADD R29, R29, 0x1 ;  /* 0x000000011d1d0836 */ /* 0x000fc60000000000 */
[----:B------:R-:W-:-:S13]  /*2b60*/  ISETP.GE.U32.AND P1, PT, R0, R7, PT ;  /* 0x000000070000720c */ /* 0x000fda0003f26070 */
[----:B------:R-:W-:Y:S01]  /*2b70*/  @P1 VIADD R29, R29, 0x1 ;  /* 0x000000011d1d1836 */ /* 0x000fe20000000000 */
[----:B------:R-:W-:-:S04]  /*2b80*/  @!P2 LOP3.LUT R29, RZ, R7, RZ, 0x33, !PT ;  /* 0x00000007ff1da212 */ /* 0x000fc800078e33ff */
[----:B------:R-:W-:-:S05]  /*2b90*/  IADD3 R28, PT, PT, -R29, RZ, RZ ;  /* 0x000000ff1d1c7210 */ /* 0x000fca0007ffe1ff */
[----:B------:R-:W-:-:S04]  /*2ba0*/  IMAD R28, R7, R28, R36 ;  /* 0x0000001c071c7224 */ /* 0x000fc800078e0224 */
[C---:B-1----:R-:W-:Y:S01]  /*2bb0*/  IMAD.WIDE R62, R28.reuse, 0x8, R78 ;  /* 0x000000081c3e7825 */ /* 0x042fe200078e024e */
[C---:B------:R-:W-:Y:S02]  /*2bc0*/  ISETP.NE.AND P0, PT, R28.reuse, RZ, PT ;  /* 0x000000ff1c00720c */ /* 0x040fe40003f05270 */
[C---:B---3--:R-:W-:Y:S01]  /*2bd0*/  IADD3 R12, P1, PT, R28.reuse, R82, RZ ;  /* 0x000000521c0c7210 */ /* 0x048fe20007f3e0ff */
[----:B0-----:R-:W-:-:S03]  /*2be0*/  IMAD.WIDE R76, R28, 0x8, R80 ;  /* 0x000000081c4c7825 */ /* 0x001fc600078e0250 */
[----:B------:R-:W-:-:S07]  /*2bf0*/  LEA.HI.X.SX32 R13, R28, R83, 0x1, P1 ;  /* 0x000000531c0d7211 */ /* 0x000fce00008f0eff */
[----:B------:R-:W-:Y:S05]  /*2c00*/  @!P0 BRA `(.L_x_41) ;  /* 0x0000000000c88947 */ /* 0x000fea0003800000 */
[----:B------:R-:W2:Y:S01]  /*2c10*/  LDG.E.U8 R12, desc[UR36][R12.64+-0x1] ;  /* 0xffffff240c0c7981 */ /* 0x000ea2000c1e1100 */
[----:B------:R-:W-:-:S03]  /*2c20*/  IMAD.WIDE R26, R28, 0x8, R32 ;  /* 0x000000081c1a7825 */ /* 0x000fc600078e0220 */
[----:B------:R0:W5:Y:S04]  /*2c30*/  LDG.E.64 R8, desc[UR36][R62.64+-0x8] ;  /* 0xfffff8243e087981 */ /* 0x000168000c1e1b00 */
[----:B------:R-:W5:Y:S04]  /*2c40*/  LDG.E.64 R26, desc[UR36][R26.64+-0x8] ;  /* 0xfffff8241a1a7981 */ /* 0x000f68000c1e1b00 */
[----:B------:R0:W5:Y:S01]  /*2c50*/  LDG.E.64 R10, desc[UR36][R76.64+-0x8] ;  /* 0xfffff8244c0a7981 */ /* 0x000162000c1e1b00 */
[----:B------:R-:W-:Y:S01]  /*2c60*/  BSSY.RECONVERGENT B1, `(.L_x_42) ;  /* 0x0000025000017945 */ /* 0x000fe20003800200 */
[----:B--2---:R-:W-:-:S13]  /*2c70*/  ISETP.NE.AND P0, PT, R12, RZ, PT ;  /* 0x000000ff0c00720c */ /* 0x004fda0003f05270 */
[----:B0-----:R-:W-:Y:S05]  /*2c80*/  @!P0 BRA `(.L_x_43) ;  /* 0x0000000000888947 */ /* 0x001fea0003800000 */
[C---:B-----5:R-:W-:Y:S01]  /*2c90*/  DSETP.GEU.AND P0, PT, R10.reuse, 0.5, PT ;  /* 0x3fe000000a00742a */ /* 0x060fe20003f0e000 */
[----:B------:R-:W-:Y:S01]  /*2ca0*/  IMAD.MOV.U32 R0, RZ, RZ, 0x3ff00000 ;  /* 0x3ff00000ff007424 */ /* 0x000fe200078e00ff */
[----:B------:R-:W-:Y:S01]  /*2cb0*/  DADD R14, -R10, R4 ;  /* 0x000000000a0e7229 */ /* 0x000fe20000000104 */
        /* <DEDUP_REMOVED lines=8> */
[----:B------:R-:W-:Y:S02]  /*2d40*/  DADD R12, -R8, R16 ;  /* 0x00000000080c7229 */ /* 0x000fe40000000110 */
        /* <DEDUP_REMOVED lines=16> */
[----:B------:R-:W-:-:S04]  /*2e50*/  @P0 FSEL R0, R0, RZ, !P2 ;  /* 0x000000ff00000208 */ /* 0x000fc80005000000 */
[----:B------:R-:W-:-:S04]  /*2e60*/  MOV R13, R0 ;  /* 0x00000000000d7202 */ /* 0x000fc80000000f00 */
[----:B------:R-:W-:Y:S02]  /*2e70*/  @P2 FSEL R3, R3, RZ, P1 ;  /* 0x000000ff03032208 */ /* 0x000fe40000800000 */
[----:B------:R-:W-:-:S03]  /*2e80*/  DADD R8, R8, R12 ;  /* 0x0000000008087229 */ /* 0x000fc6000000000c */
[----:B------:R-:W-:-:S06]  /*2e90*/  IMAD.MOV.U32 R13, RZ, RZ, R3 ;  /* 0x000000ffff0d7224 */ /* 0x000fcc00078e0003 */
[----:B------:R-:W-:-:S11]  /*2ea0*/  DADD R10, R10, R12 ;  /* 0x000000000a0a7229 */ /* 0x000fd6000000000c */
.L_x_43:
[----:B------:R-:W-:Y:S05]  /*2eb0*/  BSYNC.RECONVERGENT B1 ;  /* 0x0000000000017941 */ /* 0x000fea0003800200 */
.L_x_42:
[----:B-----5:R-:W-:Y:S02]  /*2ec0*/  DADD R10, -R10, R4 ;  /* 0x000000000a0a7229 */ /* 0x020fe40000000104 */
[----:B------:R-:W-:Y:S02]  /*2ed0*/  DADD R8, -R8, R16 ;  /* 0x0000000008087229 */ /* 0x000fe40000000110 */
[----:B------:R-:W-:-:S04]  /*2ee0*/  DMUL R26, R26, R26 ;  /* 0x0000001a1a1a7228 */ /* 0x000fc80000000000 */
[----:B------:R-:W-:-:S08]  /*2ef0*/  DMUL R10, R10, R10 ;  /* 0x0000000a0a0a7228 */ /* 0x000fd00000000000 */
[----:B------:R-:W-:-:S08]  /*2f00*/  DFMA R10, R8, R8, R10 ;  /* 0x00000008080a722b */ /* 0x000fd0000000000a */
[----:B------:R-:W-:-:S06]  /*2f10*/  DSETP.GTU.AND P0, PT, R10, R26, PT ;  /* 0x0000001a0a00722a */ /* 0x000fcc0003f0c000 */
[----:B------:R-:W-:-:S08]  /*2f20*/  SEL R34, RZ, 0x1, P0 ;  /* 0x00000001ff227807 */ /* 0x000fd00000000000 */
.L_x_41:
[----:B------:R-:W-:Y:S05]  /*2f30*/  BSYNC.RECONVERGENT B0 ;  /* 0x0000000000007941 */ /* 0x000fea0003800200 */
.L_x_40:
[----:B------:R-:W-:Y:S01]  /*2f40*/  ISETP.GE.U32.AND P0, PT, R36, R7, PT ;  /* 0x000000072400720c */ /* 0x000fe20003f06070 */
[----:B------:R-:W-:Y:S01]  /*2f50*/  BSSY.RECONVERGENT B0, `(.L_x_44) ;  /* 0x0000039000007945 */ /* 0x000fe20003800200 */
[C---:B------:R-:W-:Y:S01]  /*2f60*/  IADD3 R12, P1, PT, R29.reuse, R82, RZ ;  /* 0x000000521d0c7210 */ /* 0x040fe20007f3e0ff */
[C---:B------:R-:W-:Y:S01]  /*2f70*/  IMAD.WIDE R78, R29.reuse, 0x8, R78 ;  /* 0x000000081d4e7825 */ /* 0x040fe200078e024e */
[----:B------:R-:W-:Y:S02]  /*2f80*/  PRMT R3, RZ, 0x7610, R3 ;  /* 0x00007610ff037816 */ /* 0x000fe40000000003 */
[----:B------:R-:W-:-:S07]  /*2f90*/  LEA.HI.X.SX32 R13, R29, R83, 0x1, P1 ;  /* 0x000000531d0d7211 */ /* 0x000fce00008f0eff */
[----:B------:R-:W-:Y:S05]  /*2fa0*/  @!P0 BRA `(.L_x_45) ;  /* 0x0000000000cc8947 */ /* 0x000fea0003800000 */
[----:B------:R-:W2:Y:S01]  /*2fb0*/  LDG.E.U8 R12, desc[UR36][R12.64+-0x1] ;  /* 0xffffff240c0c7981 */ /* 0x000ea2000c1e1100 */
[----:B------:R-:W-:-:S03]  /*2fc0*/  IMAD.WIDE R6, R29, 0x8, R80 ;  /* 0x000000081d067825 */ /* 0x000fc600078e0250 */
[----:B------:R0:W5:Y:S01]  /*2fd0*/  LDG.E.64 R8, desc[UR36][R78.64+-0x8] ;  /* 0xfffff8244e087981 */ /* 0x000162000c1e1b00 */
[----:B------:R-:W-:-:S03]  /*2fe0*/  IMAD.WIDE R10, R29, 0x8, R32 ;  /* 0x000000081d0a7825 */ /* 0x000fc600078e0220 */
        /* <DEDUP_REMOVED lines=32> */
[----:B------:R-:W-:-:S05]  /*31f0*/  MOV R10, RZ ;  /* 0x000000ff000a7202 */ /* 0x000fca0000000f00 */
[----:B------:R-:W-:-:S05]  /*3200*/  @P0 FSEL R0, R0, RZ, !P2 ;  /* 0x000000ff00000208 */ /* 0x000fca0005000000 */
[----:B------:R-:W-:-:S03]  /*3210*/  IMAD.MOV.U32 R11, RZ, RZ, R0 ;  /* 0x000000ffff0b7224 */ /* 0x000fc600078e0000 */
[----:B------:R-:W-:-:S03]  /*3220*/  @P2 FSEL R3, R3, RZ, P1 ;  /* 0x000000ff03032208 */ /* 0x000fc60000800000 */
[----:B------:R-:W-:Y:S02]  /*3230*/  DADD R8, R8, R10 ;  /* 0x0000000008087229 */ /* 0x000fe4000000000a */
[----:B------:R-:W-:-:S06]  /*3240*/  IMAD.MOV.U32 R11, RZ, RZ, R3 ;  /* 0x000000ffff0b7224 */ /* 0x000fcc00078e0003 */
[----:B------:R-:W-:-:S11]  /*3250*/  DADD R6, R6, R10 ;  /* 0x0000000006067229 */ /* 0x000fd6000000000a */
.L_x_47:
[----:B------:R-:W-:Y:S05]  /*3260*/  BSYNC.RECONVERGENT B1 ;  /* 0x0000000000017941 */ /* 0x000fea0003800200 */
.L_x_46:
[----:B-----5:R-:W-:Y:S02]  /*3270*/  DADD R6, -R6, R4 ;  /* 0x0000000006067229 */ /* 0x020fe40000000104 */
[----:B------:R-:W-:Y:S02]  /*3280*/  DADD R8, -R8, R16 ;  /* 0x0000000008087229 */ /* 0x000fe40000000110 */
[----:B------:R-:W-:-:S04]  /*3290*/  DMUL R24, R24, R24 ;  /* 0x0000001818187228 */ /* 0x000fc80000000000 */
[----:B------:R-:W-:-:S08]  /*32a0*/  DMUL R6, R6, R6 ;  /* 0x0000000606067228 */ /* 0x000fd00000000000 */
[----:B------:R-:W-:-:S08]  /*32b0*/  DFMA R6, R8, R8, R6 ;  /* 0x000000080806722b */ /* 0x000fd00000000006 */
[----:B------:R-:W-:-:S06]  /*32c0*/  DSETP.GTU.AND P0, PT, R6, R24, PT ;  /* 0x000000180600722a */ /* 0x000fcc0003f0c000 */
[----:B------:R-:W-:-:S08]  /*32d0*/  SEL R3, RZ, 0x1, P0 ;  /* 0x00000001ff037807 */ /* 0x000fd00000000000 */
.L_x_45:
[----:B------:R-:W-:Y:S05]  /*32e0*/  BSYNC.RECONVERGENT B0 ;  /* 0x0000000000007941 */ /* 0x000fea0003800200 */
.L_x_44:
[----:B------:R-:W-:Y:S01]  /*32f0*/  LOP3.LUT R33, R3, R34, RZ, 0xfc, !PT ;  /* 0x0000002203217212 */ /* 0x000fe200078efcff */
[----:B------:R-:W-:Y:S01]  /*3300*/  BSSY.RECONVERGENT B8, `(.L_x_48) ;  /* 0x0000ba5000087945 */ /* 0x000fe20003800200 */
[----:B------:R-:W-:Y:S01]  /*3310*/  IMAD.MOV.U32 R86, RZ, RZ, R16 ;  /* 0x000000ffff567224 */ /* 0x000fe200078e0010 */
[----:B------:R-:W-:Y:S01]  /*3320*/  MOV R32, RZ ;  /* 0x000000ff00207202 */ /* 0x000fe20000000f00 */
[----:B------:R-:W-:Y:S01]  /*3330*/  IMAD.MOV.U32 R87, RZ, RZ, R17 ;  /* 0x000000ffff577224 */ /* 0x000fe200078e0011 */
[----:B------:R-:W-:Y:S01]  /*3340*/  PRMT R46, R33, 0x7610, R46 ;  /* 0x00007610212e7816 */ /* 0x000fe2000000002e */
[----:B------:R-:W-:Y:S02]  /*3350*/  IMAD.MOV.U32 R88, RZ, RZ, R4 ;  /* 0x000000ffff587224 */ /* 0x000fe400078e0004 */
[----:B------:R-:W-:-:S07]  /*3360*/  IMAD.MOV.U32 R89, RZ, RZ, R5 ;  /* 0x000000ffff597224 */ /* 0x000fce00078e0005 */
.L_x_211:
[----:B------:R-:W-:Y:S01]  /*3370*/  PRMT R0, R33, 0x9910, RZ ;  /* 0x0000991021007816 */ /* 0x000fe200000000ff */
[----:B------:R-:W-:Y:S01]  /*3380*/  BSSY.RECONVERGENT B7, `(.L_x_49) ;  /* 0x0000b98000077945 */ /* 0x000fe20003800200 */
[----:B------:R-:W-:Y:S01]  /*3390*/  PRMT R23, R46, 0x7610, R23 ;  /* 0x000076102e177816 */ /* 0x000fe20000000017 */
[C---:B------:R-:W-:Y:S01]  /*33a0*/  VIADD R26, R65.reuse, 0x96a522ad ;  /* 0x96a522ad411a7836 */ /* 0x040fe20000000000 */
[----:B------:R-:W-:Y:S01]  /*33b0*/  ISETP.NE.AND P0, PT, R0, RZ, PT ;  /* 0x000000ff0000720c */ /* 0x000fe20003f05270 */
[C---:B------:R-:W-:Y:S01]  /*33c0*/  VIADD R45, R65.reuse, 0xbb67ae85 ;  /* 0xbb67ae85412d7836 */ /* 0x040fe20000000000 */
[C---:B------:R-:W-:Y:S01]  /*33d0*/  IADD3 R99, PT, PT, R64.reuse, 0x78dde6e4, RZ ;  /* 0x78dde6e440637810 */ /* 0x040fe20007ffe0ff */
[C---:B------:R-:W-:Y:S01]  /*33e0*/  VIADD R46, R65.reuse, 0x76cf5d0a ;  /* 0x76cf5d0a412e7836 */ /* 0x040fe20000000000 */
[C---:B------:R-:W-:Y:S01]  /*33f0*/  IADD3 R106, PT, PT, R65.reuse, 0x1fd5c5a3, RZ ;  /* 0x1fd5c5a3416a7810 */ /* 0x040fe20007ffe0ff */
[----:B------:R-:W-:Y:S01]  /*3400*/  VIADD R94, R64, 0x3c6ef372 ;  /* 0x3c6ef372405e7836 */ /* 0x000fe20000000000 */
[----:B------:R-:W-:Y:S01]  /*3410*/  MOV R84, R88 ;  /* 0x0000005800547202 */ /* 0x000fe20000000f00 */
        /* <DEDUP_REMOVED lines=9> */
[----:B------:R-:W-:Y:S02]  /*34b0*/  VIADD R108, R65, 0xdb3d7428 ;  /* 0xdb3d7428416c7836 */ /* 0x000fe40000000000 */
[----:B------:R-:W-:Y:S02]  /*34c0*/  IMAD.MOV.U32 R80, RZ, RZ, R60 ;  /* 0x000000ffff507224 */ /* 0x000fe400078e003c */
[----:B------:R-:W-:Y:S02]  /*34d0*/  IMAD.MOV.U32 R81, RZ, RZ, R61 ;  /* 0x000000ffff517224 */ /* 0x000fe400078e003d */
[----:B------:R-:W-:-:S02]  /*34e0*/  IMAD.MOV.U32 R82, RZ, RZ, R86 ;  /* 0x000000ffff527224 */ /* 0x000fc400078e0056 */
[----:B------:R-:W-:Y:S02]  /*34f0*/  IMAD.MOV.U32 R83, RZ, RZ, R87 ;  /* 0x000000ffff537224 */ /* 0x000fe400078e0057 */
[----:B------:R-:W-:Y:S01]  /*3500*/  IMAD.MOV.U32 R85, RZ, RZ, R89 ;  /* 0x000000ffff557224 */ /* 0x000fe200078e0059 */
[----:B------:R-:W-:Y:S06]  /*3510*/  @P0 BRA `(.L_x_50) ;  /* 0x0000006c00a00947 */ /* 0x000fec0003800000 */
[----:B------:R-:W-:Y:S01]  /*3520*/  ISETP.NE.AND P0, PT, R66, 0x1, PT ;  /* 0x000000014200780c */ /* 0x000fe20003f05270 */
[----:B------:R-:W-:Y:S01]  /*3530*/  BSSY.RECONVERGENT B0, `(.L_x_51) ;  /* 0x0000045000007945 */ /* 0x000fe20003800200 */
[----:B------:R-:W-:Y:S02]  /*3540*/  IMAD.MOV.U32 R30, RZ, RZ, 0x2 ;  /* 0x00000002ff1e7424 */ /* 0x000fe400078e00ff */
[----:B------:R-:W-:-:S09]  /*3550*/  IMAD.MOV.U32 R0, RZ, RZ, R69 ;  /* 0x000000ffff007224 */ /* 0x000fd200078e0045 */
[----:B------:R-:W-:Y:S05]  /*3560*/  @!P0 BRA `(.L_x_52) ;  /* 0x0000000400048947 */ /* 0x000fea0003800000 */
[----:B------:R-:W-:-:S13]  /*3570*/  ISETP.NE.AND P0, PT, R66, 0x3, PT ;  /* 0x000000034200780c */ /* 0x000fda0003f05270 */
[----:B------:R-:W-:Y:S05]  /*3580*/  @!P0 BRA `(.L_x_53) ;  /* 0x0000000000188947 */ /* 0x000fea0003800000 */
[----:B------:R-:W-:-:S13]  /*3590*/  ISETP.NE.AND P0, PT, R66, 0x2, PT ;  /* 0x000000024200780c */ /* 0x000fda0003f05270 */
[----:B------:R-:W-:Y:S02]  /*35a0*/  @!P0 IMAD.MOV.U32 R30, RZ, RZ, 0x3 ;  /* 0x00000003ff1e8424 */ /* 0x000fe400078e00ff */
[----:B------:R-:W-:Y:S01]  /*35b0*/  @!P0 IMAD.MOV.U32 R0, RZ, RZ, R70 ;  /* 0x000000ffff008224 */ /* 0x000fe200078e0046 */
[----:B------:R-:W-:Y:S01]  /*35c0*/  @P0 MOV R0, R68 ;  /* 0x0000004400000202 */ /* 0x000fe20000000f00 */
[----:B------:R-:W-:Y:S01]  /*35d0*/  @P0 VIADD R30, R66, 0x1 ;  /* 0x00000001421e0836 */ /* 0x000fe20000000000 */
[----:B------:R-:W-:Y:S06]  /*35e0*/  BRA `(.L_x_52) ;  /* 0x0000000000e47947 */ /* 0x000fec0003800000 */
.L_x_53:
[----:B------:R-:W-:Y:S01]  /*35f0*/  VIADD R72, R72, 0x1 ;  /* 0x0000000148487836 */ /* 0x000fe20000000000 */
[----:B------:R-:W-:Y:S03]  /*3600*/  BSSY.RECONVERGENT B1, `(.L_x_54) ;  /* 0x000000c000017945 */ /* 0x000fe60003800200 */
[C---:B------:R-:W-:Y:S01]  /*3610*/  IMAD.WIDE.U32 R4, R72.reuse, -0x2daee0ad, RZ ;  /* 0xd2511f5348047825 */ /* 0x040fe200078e00ff */
[----:B------:R-:W-:-:S13]  /*3620*/  ISETP.NE.AND P0, PT, R72, RZ, PT ;  /* 0x000000ff4800720c */ /* 0x000fda0003f05270 */
[----:B------:R-:W-:Y:S05]  /*3630*/  @P0 BRA `(.L_x_55) ;  /* 0x0000000000200947 */ /* 0x000fea0003800000 */
[----:B------:R-:W-:-:S05]  /*3640*/  VIADD R73, R73, 0x1 ;  /* 0x0000000149497836 */ /* 0x000fca0000000000 */
[----:B------:R-:W-:-:S13]  /*3650*/  ISETP.NE.AND P0, PT, R73, RZ, PT ;  /* 0x000000ff4900720c */ /* 0x000fda0003f05270 */
[----:B------:R-:W-:Y:S02]  /*3660*/  @!P0 VIADD R74, R74, 0x1 ;  /* 0x000000014a4a8836 */ /* 0x000fe40000000000 */
[----:B------:R-:W-:Y:S02]  /*3670*/  @!P0 VIADD R0, R75, 0x1 ;  /* 0x000000014b008836 */ /* 0x000fe40000000000 */
[----:B------:R-:W-:Y:S01]  /*3680*/  @!P0 IMAD.MOV.U32 R73, RZ, RZ, RZ ;  /* 0x000000ffff498224 */ /* 0x000fe200078e00ff */
[----:B------:R-:W-:-:S13]  /*3690*/  ISETP.NE.AND P1, PT, R74, RZ, !P0 ;  /* 0x000000ff4a00720c */ /* 0x000fda0004725270 */
[----:B------:R-:W-:-:S05]  /*36a0*/  @P1 IMAD.MOV R0, RZ, RZ, R75 ;  /* 0x000000ffff001224 */ /* 0x000fca00078e024b */
[----:B------:R-:W-:-:S07]  /*36b0*/  @!P0 MOV R75, R0 ;  /* 0x00000000004b8202 */ /* 0x000fce0000000f00 */
.L_x_55:
[----:B------:R-:W-:Y:S05]  /*36c0*/  BSYNC.RECONVERGENT B1 ;  /* 0x0000000000017941 */ /* 0x000fea0003800200 */
.L_x_54:
        /* <DEDUP_REMOVED lines=42> */
[----:B------:R-:W-:-:S07]  /*3970*/  IMAD.MOV.U32 R71, RZ, RZ, R6 ;  /* 0x000000ffff477224 */ /* 0x000fce00078e0006 */
.L_x_52:
[----:B------:R-:W-:Y:S05]  /*3980*/  BSYNC.RECONVERGENT B0 ;  /* 0x0000000000007941 */ /* 0x000fea0003800200 */
.L_x_51:
[----:B------:R-:W0:Y:S01]  /*3990*/  I2F.F64.U32 R4, R0 ;  /* 0x0000000000047312 */ /* 0x000e220000201800 */
[----:B------:R-:W-:Y:S01]  /*39a0*/  IMAD.MOV.U32 R6, RZ, RZ, 0x0 ;  /* 0x00000000ff067424 */ /* 0x000fe200078e00ff */
[----:B------:R-:W-:Y:S01]  /*39b0*/  UMOV UR4, 0x53c8d4f1 ;  /* 0x53c8d4f100047882 */ /* 0x000fe20000000000 */
[----:B------:R-:W-:Y:S01]  /*39c0*/  IMAD.MOV.U32 R7, RZ, RZ, 0x3df00000 ;  /* 0x3df00000ff077424 */ /* 0x000fe200078e00ff */
[----:B------:R-:W-:Y:S01]  /*39d0*/  UMOV UR5, 0x401921fb ;  /* 0x401921fb00057882 */ /* 0x000fe20000000000 */
[----:B------:R-:W-:Y:S01]  /*39e0*/  BSSY.RECONVERGENT B2, `(.L_x_56) ;  /* 0x0000022000027945 */ /* 0x000fe20003800200 */
[----:B------:R-:W-:Y:S01]  /*39f0*/  MOV R3, 0x1 ;  /* 0x0000000100037802 */ /* 0x000fe20000000f00 */
[----:B------:R-:W-:Y:S02]  /*3a00*/  IMAD.MOV.U32 R18, RZ, RZ, R52 ;  /* 0x000000ffff127224 */ /* 0x000fe400078e0034 */
[----:B------:R-:W-:Y:S01]  /*3a10*/  IMAD.MOV.U32 R19, RZ, RZ, R53 ;  /* 0x000000ffff137224 */ /* 0x000fe200078e0035 */
[----:B0-----:R-:W-:-:S08]  /*3a20*/  DFMA R4, R4, R6, 2.3283064365386962891e-10 ;  /* 0x3df000000404742b */ /* 0x001fd00000000006 */
[----:B------:R-:W-:-:S08]  /*3a30*/  DMUL R16, R4, UR4 ;  /* 0x0000000404107c28 */ /* 0x000fd00008000000 */
[----:B------:R-:W-:-:S14]  /*3a40*/  DSETP.NEU.AND P2, PT, R16, +INF , PT ;  /* 0x7ff000001000742a */ /* 0x000fdc0003f4d000 */
[----:B------:R-:W-:Y:S05]  /*3a50*/  @!P2 BRA `(.L_x_57) ;  /* 0x000000000068a947 */ /* 0x000fea0003800000 */
[----:B------:R-:W-:Y:S01]  /*3a60*/  UMOV UR4, 0x6dc9c883 ;  /* 0x6dc9c88300047882 */ /* 0x000fe20000000000 */
[----:B------:R-:W-:Y:S01]  /*3a70*/  UMOV UR5, 0x3fe45f30 ;  /* 0x3fe45f3000057882 */ /* 0x000fe20000000000 */
[C---:B------:R-:W-:Y:S01]  /*3a80*/  DSETP.GE.AND P0, PT, R16.reuse, 2.14748364800000000000e+09, PT ;  /* 0x41e000001000742a */ /* 0x040fe20003f06000 */
[----:B------:R-:W-:Y:S01]  /*3a90*/  BSSY.RECONVERGENT B3, `(.L_x_58) ;  /* 0x0000015000037945 */ /* 0x000fe20003800200 */
[----:B------:R-:W-:Y:S01]  /*3aa0*/  DMUL R4, R16, UR4 ;  /* 0x0000000410047c28 */ /* 0x000fe20008000000 */
[----:B------:R-:W-:Y:S01]  /*3ab0*/  UMOV UR4, 0x54442d18 ;  /* 0x54442d1800047882 */ /* 0x000fe20000000000 */
[----:B------:R-:W-:-:S04]  /*3ac0*/  UMOV UR5, 0x3ff921fb ;  /* 0x3ff921fb00057882 */ /* 0x000fc80000000000 */
[----:B------:R-:W0:Y:S08]  /*3ad0*/  F2I.F64 R3, R4 ;  /* 0x0000000400037311 */ /* 0x000e300000301100 */
[----:B0-----:R-:W0:Y:S02]  /*3ae0*/  I2F.F64 R18, R3 ;  /* 0x0000000300127312 */ /* 0x001e240000201c00 */
[----:B0-----:R-:W-:Y:S01]  /*3af0*/  DFMA R6, R18, -UR4, R16 ;  /* 0x8000000412067c2b */ /* 0x001fe20008000010 */
[----:B------:R-:W-:Y:S01]  /*3b00*/  UMOV UR4, 0x33145c00 ;  /* 0x33145c0000047882 */ /* 0x000fe20000000000 */
[----:B------:R-:W-:-:S06]  /*3b10*/  UMOV UR5, 0x3c91a626 ;  /* 0x3c91a62600057882 */ /* 0x000fcc0000000000 */
[----:B------:R-:W-:Y:S01]  /*3b20*/  DFMA R6, R18, -UR4, R6 ;  /* 0x8000000412067c2b */ /* 0x000fe20008000006 */
[----:B------:R-:W-:Y:S01]  /*3b30*/  UMOV UR4, 0x252049c0 ;  /* 0x252049c000047882 */ /* 0x000fe20000000000 */
[----:B------:R-:W-:-:S06]  /*3b40*/  UMOV UR5, 0x397b839a ;  /* 0x397b839a00057882 */ /* 0x000fcc0000000000 */
[----:B------:R-:W-:Y:S01]  /*3b50*/  DFMA R18, R18, -UR4, R6 ;  /* 0x8000000412127c2b */ /* 0x000fe20008000006 */
[----:B------:R-:W-:Y:S10]  /*3b60*/  @!P0 BRA `(.L_x_59) ;  /* 0x00000000001c8947 */ /* 0x000ff40003800000 */
[----:B------:R-:W-:Y:S01]  /*3b70*/  IMAD.MOV.U32 R0, RZ, RZ, R16 ;  /* 0x000000ffff007224 */ /* 0x000fe200078e0010 */
[----:B------:R-:W-:Y:S01]  /*3b80*/  MOV R14, 0x3bb0 ;  /* 0x00003bb0000e7802 */ /* 0x000fe20000000f00 */
[----:B------:R-:W-:-:S07]  /*3b90*/  IMAD.MOV.U32 R109, RZ, RZ, R17 ;  /* 0x000000ffff6d7224 */ /* 0x000fce00078e0011 */
[----:B------:R-:W-:Y:S05]  /*3ba0*/  CALL.REL.NOINC `($_Z9propagateP24curandStatePhilox4_32_10PdS1_S1_S1_S1_iiidddddddjjiPKdS3_S3_PKbPKjS3_S3_$__internal_trig_reduction_slowpathd) ;  /* 0x000000e0000c7944 */ /* 0x000fea0003c00000 */
[----:B------:R-:W-:Y:S01]  /*3bb0*/  IMAD.MOV.U32 R3, RZ, RZ, R0 ;  /* 0x000000ffff037224 */ /* 0x000fe200078e0000 */
[----:B------:R-:W-:Y:S01]  /*3bc0*/  MOV R19, R9 ;  /* 0x0000000900137202 */ /* 0x000fe20000000f00 */
[----:B------:R-:W-:-:S07]  /*3bd0*/  IMAD.MOV.U32 R18, RZ, RZ, R8 ;  /* 0x000000ffff127224 */ /* 0x000fce00078e0008 */
.L_x_59:
[----:B------:R-:W-:Y:S05]  /*3be0*/  BSYNC.RECONVERGENT B3 ;  /* 0x0000000000037941 */ /* 0x000fea0003800200 */
.L_x_58:
[----:B------:R-:W-:-:S07]  /*3bf0*/  VIADD R3, R3, 0x1 ;  /* 0x0000000103037836 */ /* 0x000fce0000000000 */
.L_x_57:
[----:B------:R-:W-:Y:S05]  /*3c00*/  BSYNC.RECONVERGENT B2 ;  /* 0x0000000000027941 */ /* 0x000fea0003800200 */
.L_x_56:
[----:B------:R-:W0:Y:S01]  /*3c10*/  LDCU.64 UR4, c[0x4][0x1e0] ;  /* 0x01003c00ff0477ac */ /* 0x000e220008000a00 */
[----:B------:R-:W-:-:S05]  /*3c20*/  IMAD.SHL.U32 R0, R3, 0x40, RZ ;  /* 0x0000004003007824 */ /* 0x000fca00078e00ff */
[----:B------:R-:W-:-:S04]  /*3c30*/  LOP3.LUT R0, R0, 0x40, RZ, 0xc0, !PT ;  /* 0x0000004000007812 */ /* 0x000fc800078ec0ff */
[----:B0-----:R-:W-:-:S05]  /*3c40*/  IADD3 R20, P0, PT, R0, UR4, RZ ;  /* 0x0000000400147c10 */ /* 0x001fca000ff1e0ff */
[----:B------:R-:W-:-:S05]  /*3c50*/  IMAD.X R21, RZ, RZ, UR5, P0 ;  /* 0x00000005ff157e24 */ /* 0x000fca00080e06ff */
[----:B------:R-:W2:Y:S04]  /*3c60*/  LDG.E.128.CONSTANT R4, desc[UR36][R20.64] ;  /* 0x0000002414047981 */ /* 0x000ea8000c1e9d00 */
[----:B------:R-:W3:Y:S04]  /*3c70*/  LDG.E.128.CONSTANT R8, desc[UR36][R20.64+0x10] ;  /* 0x0000102414087981 */ /* 0x000ee8000c1e9d00 */
[----:B------:R-:W4:Y:S01]  /*3c80*/  LDG.E.128.CONSTANT R12, desc[UR36][R20.64+0x20] ;  /* 0x00002024140c7981 */ /* 0x000f22000c1e9d00 */
[----:B------:R-:W-:Y:S01]  /*3c90*/  LOP3.LUT R0, R3, 0x1, RZ, 0xc0, !PT ;  /* 0x0000000103007812 */ /* 0x000fe200078ec0ff */
[----:B------:R-:W-:Y:S01]  /*3ca0*/  IMAD.MOV.U32 R92, RZ, RZ, 0x20fd8164 ;  /* 0x20fd8164ff5c7424 */ /* 0x000fe200078e00ff */
[----:B------:R-:W-:Y:S01]  /*3cb0*/  DMUL R24, R18, R18 ;  /* 0x0000001212187228 */ /* 0x000fe20000000000 */
[----:B------:R-:W-:Y:S01]  /*3cc0*/  BSSY.RECONVERGENT B2, `(.L_x_60) ;  /* 0x000002d000027945 */ /* 0x000fe20003800200 */
[----:B------:R-:W-:Y:S01]  /*3cd0*/  ISETP.NE.U32.AND P0, PT, R0, 0x1, PT ;  /* 0x000000010000780c */ /* 0x000fe20003f05070 */
[----:B------:R-:W-:-:S03]  /*3ce0*/  IMAD.MOV.U32 R0, RZ, RZ, 0x3da8ff83 ;  /* 0x3da8ff83ff007424 */ /* 0x000fc600078e00ff */
[----:B------:R-:W-:Y:S02]  /*3cf0*/  FSEL R92, R92, -8.06006814911005101289e+34, !P0 ;  /* 0xf9785eba5c5c7808 */ /* 0x000fe40004000000 */
[----:B------:R-:W-:Y:S01]  /*3d00*/  FSEL R93, -R0, 0.11223486810922622681, !P0 ;  /* 0x3de5db65005d7808 */ /* 0x000fe20004000100 */
[----:B------:R-:W-:-:S05]  /*3d10*/  IMAD.MOV.U32 R0, RZ, RZ, RZ ;  /* 0x000000ffff007224 */ /* 0x000fca00078e00ff */
[----:B--2---:R-:W-:-:S08]  /*3d20*/  DFMA R4, R24, R92, R4 ;  /* 0x0000005c1804722b */ /* 0x004fd00000000004 */
[----:B------:R-:W-:-:S08]  /*3d30*/  DFMA R4, R24, R4, R6 ;  /* 0x000000041804722b */ /* 0x000fd00000000006 */
[----:B---3--:R-:W-:-:S08]  /*3d40*/  DFMA R4, R24, R4, R8 ;  /* 0x000000041804722b */ /* 0x008fd00000000008 */
[----:B------:R-:W-:-:S08]  /*3d50*/  DFMA R4, R24, R4, R10 ;  /* 0x000000041804722b */ /* 0x000fd0000000000a */
[----:B----4-:R-:W-:-:S08]  /*3d60*/  DFMA R4, R24, R4, R12 ;  /* 0x000000041804722b */ /* 0x010fd0000000000c */
[----:B------:R-:W-:-:S08]  /*3d70*/  DFMA R4, R24, R4, R14 ;  /* 0x000000041804722b */ /* 0x000fd0000000000e */
[----:B------:R-:W-:Y:S02]  /*3d80*/  DFMA R6, R4, R18, R18 ;  /* 0x000000120406722b */ /* 0x000fe40000000012 */
[----:B------:R-:W-:Y:S01]  /*3d90*/  DFMA R4, R24, R4, 1 ;  /* 0x3ff000001804742b */ /* 0x000fe20000000004 */
[----:B------:R-:W-:Y:S01]  /*3da0*/  MOV R18, R52 ;  /* 0x0000003400127202 */ /* 0x000fe20000000f00 */
[----:B------:R-:W-:-:S08]  /*3db0*/  IMAD.MOV.U32 R19, RZ, RZ, R53 ;  /* 0x000000ffff137224 */ /* 0x000fd000078e0035 */
[----:B------:R-:W-:Y:S02]  /*3dc0*/  FSEL R6, R4, R6, !P0 ;  /* 0x0000000604067208 */ /* 0x000fe40004000000 */
[----:B------:R-:W-:Y:S02]  /*3dd0*/  FSEL R7, R5, R7, !P0 ;  /* 0x0000000705077208 */ /* 0x000fe40004000000 */
[----:B------:R-:W-:-:S04]  /*3de0*/  LOP3.LUT P0, RZ, R3, 0x2, RZ, 0xc0, !PT ;  /* 0x0000000203ff7812 */ /* 0x000fc8000780c0ff */
[----:B------:R-:W-:-:S10]  /*3df0*/  DADD R4, RZ, -R6 ;  /* 0x00000000ff047229 */ /* 0x000fd40000000806 */
[----:B------:R-:W-:Y:S02]  /*3e00*/  FSEL R92, R6, R4, !P0 ;  /* 0x00000004065c7208 */ /* 0x000fe40004000000 */
[----:B------:R-:W-:Y:S01]  /*3e10*/  FSEL R93, R7, R5, !P0 ;  /* 0x00000005075d7208 */ /* 0x000fe20004000000 */
[----:B------:R-:W-:Y:S06]  /*3e20*/  @!P2 BRA `(.L_x_61) ;  /* 0x000000000058a947 */ /* 0x000fec0003800000 */
[----:B------:R-:W-:Y:S01]  /*3e30*/  UMOV UR4, 0x6dc9c883 ;  /* 0x6dc9c88300047882 */ /* 0x000fe20000000000 */
[----:B------:R-:W-:Y:S01]  /*3e40*/  UMOV UR5, 0x3fe45f30 ;  /* 0x3fe45f3000057882 */ /* 0x000fe20000000000 */
[C---:B------:R-:W-:Y:S02]  /*3e50*/  DSETP.GE.AND P0, PT, R16.reuse, 2.14748364800000000000e+09, PT ;  /* 0x41e000001000742a */ /* 0x040fe40003f06000 */
        /* <DEDUP_REMOVED lines=17> */
[----:B------:R-:W-:Y:S02]  /*3f70*/  IMAD.MOV.U32 R18, RZ, RZ, R8 ;  /* 0x000000ffff127224 */ /* 0x000fe400078e0008 */
[----:B------:R-:W-:-:S07]  /*3f80*/  IMAD.MOV.U32 R19, RZ, RZ, R9 ;  /* 0x000000ffff137224 */ /* 0x000fce00078e0009 */
.L_x_61:
[----:B------:R-:W-:Y:S05]  /*3f90*/  BSYNC.RECONVERGENT B2 ;  /* 0x0000000000027941 */ /* 0x000fea0003800200 */
.L_x_60:
[----:B------:R-:W0:Y:S01]  /*3fa0*/  LDCU.64 UR4, c[0x4][0x1e0] ;  /* 0x01003c00ff0477ac */ /* 0x000e220008000a00 */
[----:B------:R-:W-:-:S05]  /*3fb0*/  IMAD.SHL.U32 R3, R0, 0x40, RZ ;  /* 0x0000004000037824 */ /* 0x000fca00078e00ff */
[----:B------:R-:W-:-:S04]  /*3fc0*/  LOP3.LUT R3, R3, 0x40, RZ, 0xc0, !PT ;  /* 0x0000004003037812 */ /* 0x000fc800078ec0ff */
[----:B0-----:R-:W-:-:S04]  /*3fd0*/  IADD3 R16, P0, PT, R3, UR4, RZ ;  /* 0x0000000403107c10 */ /* 0x001fc8000ff1e0ff */
[----:B------:R-:W-:-:S05]  /*3fe0*/  IADD3.X R17, PT, PT, RZ, UR5, RZ, P0, !PT ;  /* 0x00000005ff117c10 */ /* 0x000fca00087fe4ff */
[----:B------:R-:W2:Y:S04]  /*3ff0*/  LDG.E.128.CONSTANT R4, desc[UR36][R16.64] ;  /* 0x0000002410047981 */ /* 0x000ea8000c1e9d00 */
[----:B------:R-:W3:Y:S04]  /*4000*/  LDG.E.128.CONSTANT R8, desc[UR36][R16.64+0x10] ;  /* 0x0000102410087981 */ /* 0x000ee8000c1e9d00 */
[----:B------:R-:W4:Y:S01]  /*4010*/  LDG.E.128.CONSTANT R12, desc[UR36][R16.64+0x20] ;  /* 0x00002024100c7981 */ /* 0x000f22000c1e9d00 */
[----:B------:R-:W-:Y:S01]  /*4020*/  LOP3.LUT R3, R0, 0x1, RZ, 0xc0, !PT ;  /* 0x0000000100037812 */ /* 0x000fe200078ec0ff */
[----:B------:R-:W-:Y:S01]  /*4030*/  IMAD.MOV.U32 R24, RZ, RZ, 0x20fd8164 ;  /* 0x20fd8164ff187424 */ /* 0x000fe200078e00ff */
[----:B------:R-:W-:Y:S01]  /*4040*/  DMUL R20, R18, R18 ;  /* 0x0000001212147228 */ /* 0x000fe20000000000 */
[----:B------:R-:W-:Y:S01]  /*4050*/  ISETP.NE.AND P1, PT, R30, 0x1, PT ;  /* 0x000000011e00780c */ /* 0x000fe20003f25270 */
[----:B------:R-:W-:Y:S01]  /*4060*/  BSSY.RECONVERGENT B0, `(.L_x_62) ;  /* 0x0000057000007945 */ /* 0x000fe20003800200 */
[----:B------:R-:W-:Y:S01]  /*4070*/  ISETP.NE.U32.AND P0, PT, R3, 0x1, PT ;  /* 0x000000010300780c */ /* 0x000fe20003f05070 */
[----:B------:R-:W-:-:S02]  /*4080*/  IMAD.MOV.U32 R3, RZ, RZ, 0x3da8ff83 ;  /* 0x3da8ff83ff037424 */ /* 0x000fc400078e00ff */
[----:B------:R-:W-:Y:S01]  /*4090*/  IMAD.MOV.U32 R66, RZ, RZ, 0x2 ;  /* 0x00000002ff427424 */ /* 0x000fe200078e00ff */
[----:B------:R-:W-:Y:S02]  /*40a0*/  FSEL R24, R24, -8.06006814911005101289e+34, !P0 ;  /* 0xf9785eba18187808 */ /* 0x000fe40004000000 */
[----:B------:R-:W-:-:S06]  /*40b0*/  FSEL R25, -R3, 0.11223486810922622681, !P0 ;  /* 0x3de5db6503197808 */ /* 0x000fcc0004000100 */
[----:B--2---:R-:W-:-:S08]  /*40c0*/  DFMA R4, R20, R24, R4 ;  /* 0x000000181404722b */ /* 0x004fd00000000004 */
[----:B------:R-:W-:-:S08]  /*40d0*/  DFMA R4, R20, R4, R6 ;  /* 0x000000041404722b */ /* 0x000fd00000000006 */
[----:B---3--:R-:W-:-:S08]  /*40e0*/  DFMA R4, R20, R4, R8 ;  /* 0x000000041404722b */ /* 0x008fd00000000008 */
[----:B------:R-:W-:-:S08]  /*40f0*/  DFMA R4, R20, R4, R10 ;  /* 0x000000041404722b */ /* 0x000fd0000000000a */
[----:B----4-:R-:W-:-:S08]  /*4100*/  DFMA R4, R20, R4, R12 ;  /* 0x000000041404722b */ /* 0x010fd0000000000c */
[----:B------:R-:W-:-:S08]  /*4110*/  DFMA R4, R20, R4, R14 ;  /* 0x000000041404722b */ /* 0x000fd0000000000e */
[----:B------:R-:W-:Y:S02]  /*4120*/  DFMA R6, R4, R18, R18 ;  /* 0x000000120406722b */ /* 0x000fe40000000012 */
[----:B------:R-:W-:-:S10]  /*4130*/  DFMA R4, R20, R4, 1 ;  /* 0x3ff000001404742b */ /* 0x000fd40000000004 */
[----:B------:R-:W-:Y:S02]  /*4140*/  FSEL R6, R4, R6, !P0 ;  /* 0x0000000604067208 */ /* 0x000fe40004000000 */
[----:B------:R-:W-:Y:S02]  /*4150*/  FSEL R7, R5, R7, !P0 ;  /* 0x0000000705077208 */ /* 0x000fe40004000000 */
[----:B------:R-:W-:Y:S01]  /*4160*/  LOP3.LUT P0, RZ, R0, 0x2, RZ, 0xc0, !PT ;  /* 0x0000000200ff7812 */ /* 0x000fe2000780c0ff */
[----:B------:R-:W-:-:S03]  /*4170*/  IMAD.MOV.U32 R0, RZ, RZ, R69 ;  /* 0x000000ffff007224 */ /* 0x000fc600078e0045 */
[----:B------:R-:W-:-:S10]  /*4180*/  DADD R4, RZ, -R6 ;  /* 0x00000000ff047229 */ /* 0x000fd40000000806 */
[----:B------:R-:W-:Y:S02]  /*4190*/  FSEL R96, R6, R4, !P0 ;  /* 0x0000000406607208 */ /* 0x000fe40004000000 */
[----:B------:R-:W-:Y:S01]  /*41a0*/  FSEL R97, R7, R5, !P0 ;  /* 0x0000000507617208 */ /* 0x000fe20004000000 */
[----:B------:R-:W-:Y:S06]  /*41b0*/  @!P1 BRA `(.L_x_63) ;  /* 0x0000000400049947 */ /* 0x000fec0003800000 */
[----:B------:R-:W-:-:S13]  /*41c0*/  ISETP.NE.AND P0, PT, R30, 0x3, PT ;  /* 0x000000031e00780c */ /* 0x000fda0003f05270 */
[----:B------:R-:W-:Y:S05]  /*41d0*/  @!P0 BRA `(.L_x_64) ;  /* 0x0000000000188947 */ /* 0x000fea0003800000 */
[----:B------:R-:W-:-:S13]  /*41e0*/  ISETP.NE.AND P0, PT, R30, 0x2, PT ;  /* 0x000000021e00780c */ /* 0x000fda0003f05270 */
[----:B------:R-:W-:Y:S01]  /*41f0*/  @!P0 IMAD.MOV.U32 R66, RZ, RZ, 0x3 ;  /* 0x00000003ff428424 */ /* 0x000fe200078e00ff */
[----:B------:R-:W-:Y:S01]  /*4200*/  @P0 IADD3 R66, PT, PT, R30, 0x1, RZ ;  /* 0x000000011e420810 */ /* 0x000fe20007ffe0ff */
[----:B------:R-:W-:Y:S02]  /*4210*/  @!P0 IMAD.MOV.U32 R0, RZ, RZ, R70 ;  /* 0x000000ffff008224 */ /* 0x000fe400078e0046 */
[----:B------:R-:W-:Y:S01]  /*4220*/  @P0 IMAD.MOV.U32 R0, RZ, RZ, R68 ;  /* 0x000000ffff000224 */ /* 0x000fe200078e0044 */
[----:B------:R-:W-:Y:S06]  /*4230*/  BRA `(.L_x_63) ;  /* 0x0000000000e47947 */ /* 0x000fec0003800000 */
.L_x_64:
        /* <DEDUP_REMOVED lines=8> */
[----:B------:R-:W-:Y:S01]  /*42c0*/  @!P0 MOV R73, RZ ;  /* 0x000000ff00498202 */ /* 0x000fe20000000f00 */
[----:B------:R-:W-:-:S03]  /*42d0*/  @!P0 VIADD R0, R75, 0x1 ;  /* 0x000000014b008836 */ /* 0x000fc60000000000 */
[----:B------:R-:W-:-:S13]  /*42e0*/  ISETP.NE.AND P1, PT, R74, RZ, !P0 ;  /* 0x000000ff4a00720c */ /* 0x000fda0004725270 */
[----:B------:R-:W-:-:S04]  /*42f0*/  @P1 IMAD.MOV R0, RZ, RZ, R75 ;  /* 0x000000ffff001224 */ /* 0x000fc800078e024b */
[----:B------:R-:W-:-:S07]  /*4300*/  @!P0 IMAD.MOV.U32 R75, RZ, RZ, R0 ;  /* 0x000000ffff4b8224 */ /* 0x000fce00078e0000 */
.L_x_66:
[----:B------:R-:W-:Y:S05]  /*4310*/  BSYNC.RECONVERGENT B1 ;  /* 0x0000000000017941 */ /* 0x000fea0003800200 */
.L_x_65:
        /* <DEDUP_REMOVED lines=43> */
.L_x_63:
[----:B------:R-:W-:Y:S05]  /*45d0*/  BSYNC.RECONVERGENT B0 ;  /* 0x0000000000007941 */ /* 0x000fea0003800200 */
.L_x_62:
[----:B------:R-:W0:Y:S01]  /*45e0*/  LDC.64 R6, c[0x0][0x3d0] ;  /* 0x0000f400ff067b82 */ /* 0x000e220000000a00 */
[----:B------:R-:W1:Y:S01]  /*45f0*/  LDCU.64 UR6, c[0x0][0x3f8] ;  /* 0x00007f00ff0677ac */ /* 0x000e620008000a00 */
[----:B------:R-:W2:Y:S01]  /*4600*/  LDCU.64 UR4, c[0x0][0x3e0] ;  /* 0x00007c00ff0477ac */ /* 0x000ea20008000a00 */
[-C--:B0-----:R-:W-:Y:S02]  /*4610*/  DFMA R86, R92, R6.reuse, R86 ;  /* 0x000000065c56722b */ /* 0x081fe40000000056 */
[----:B------:R-:W-:-:S06]  /*4620*/  DFMA R88, R96, R6, R88 ;  /* 0x000000066058722b */ /* 0x000fcc0000000058 */
[C---:B------:R-:W-:Y:S02]  /*4630*/  DADD R4, R86.reuse, 1 ;  /* 0x3ff0000056047429 */ /* 0x040fe40000000000 */
[----:B------:R-:W-:Y:S02]  /*4640*/  DSETP.GEU.AND P0, PT, R86, RZ, PT ;  /* 0x000000ff5600722a */ /* 0x000fe40003f0e000 */
[----:B------:R-:W-:-:S06]  /*4650*/  DADD R8, R88, 1 ;  /* 0x3ff0000058087429 */ /* 0x000fcc0000000000 */
[----:B------:R-:W-:Y:S02]  /*4660*/  FSEL R10, R4, R86, !P0 ;  /* 0x00000056040a7208 */ /* 0x000fe40004000000 */
[----:B------:R-:W-:Y:S01]  /*4670*/  FSEL R11, R5, R87, !P0 ;  /* 0x00000057050b7208 */ /* 0x000fe20004000000 */
[----:B------:R-:W-:-:S05]  /*4680*/  DSETP.GEU.AND P0, PT, R88, RZ, PT ;  /* 0x000000ff5800722a */ /* 0x000fca0003f0e000 */
[C---:B------:R-:W-:Y:S01]  /*4690*/  DADD R4, R10.reuse, -1 ;  /* 0xbff000000a047429 */ /* 0x040fe20000000000 */
[----:B------:R-:W-:Y:S02]  /*46a0*/  FSEL R12, R8, R88, !P0 ;  /* 0x00000058080c7208 */ /* 0x000fe40004000000 */
[----:B------:R-:W-:Y:S01]  /*46b0*/  FSEL R13, R9, R89, !P0 ;  /* 0x00000059090d7208 */ /* 0x000fe20004000000 */
[----:B------:R-:W-:-:S05]  /*46c0*/  DSETP.GT.AND P0, PT, R10, 1, PT ;  /* 0x3ff000000a00742a */ /* 0x000fca0003f04000 */
[C---:B------:R-:W-:Y:S01]  /*46d0*/  DADD R8, R12.reuse, -1 ;  /* 0xbff000000c087429 */ /* 0x040fe20000000000 */
[----:B------:R-:W-:Y:S02]  /*46e0*/  FSEL R4, R4, R10, P0 ;  /* 0x0000000a04047208 */ /* 0x000fe40000000000 */
[----:B------:R-:W-:Y:S01]  /*46f0*/  FSEL R5, R5, R11, P0 ;  /* 0x0000000b05057208 */ /* 0x000fe20000000000 */
[----:B------:R-:W-:Y:S01]  /*4700*/  DSETP.GT.AND P0, PT, R12, 1, PT ;  /* 0x3ff000000c00742a */ /* 0x000fe20003f04000 */
[----:B------:R-:W0:Y:S04]  /*4710*/  LDC.64 R10, c[0x0][0x428] ;  /* 0x00010a00ff0a7b82 */ /* 0x000e280000000a00 */
[----:B------:R-:W-:Y:S01]  /*4720*/  DMUL R4, R50, R4 ;  /* 0x0000000432047228 */ /* 0x000fe20000000000 */
[----:B------:R-:W-:-:S02]  /*4730*/  FSEL R8, R8, R12, P0 ;  /* 0x0000000c08087208 */ /* 0x000fc40000000000 */
[----:B------:R-:W-:-:S06]  /*4740*/  FSEL R9, R9, R13, P0 ;  /* 0x0000000d09097208 */ /* 0x000fcc0000000000 */
[----:B------:R-:W-:Y:S01]  /*4750*/  DMUL R8, R50, R8 ;  /* 0x0000000832087228 */ /* 0x000fe20000000000 */
[----:B------:R-:W-:Y:S09]  /*4760*/  F2I.F64.FLOOR R4, R4 ;  /* 0x0000000400047311 */ /* 0x000ff20000305100 */
[----:B------:R-:W1:Y:S02]  /*4770*/  F2I.F64.FLOOR R9, R8 ;  /* 0x0000000800097311 */ /* 0x000e640000305100 */
[----:B-1----:R-:W-:-:S04]  /*4780*/  IMAD R3, R4, UR6, R9 ;  /* 0x0000000604037c24 */ /* 0x002fc8000f8e0209 */
[----:B0-----:R-:W-:-:S05]  /*4790*/  IMAD.WIDE.U32 R10, R3, 0x4, R10 ;  /* 0x00000004030a7825 */ /* 0x001fca00078e000a */
[----:B------:R0:W3:Y:S01]  /*47a0*/  LDG.E R45, desc[UR36][R10.64] ;  /* 0x000000240a2d7981 */ /* 0x0000e2000c1e1900 */
[----:B------:R-:W1:Y:S01]  /*47b0*/  I2F.U32.RP R3, UR7 ;  /* 0x0000000700037d06 */ /* 0x000e620008209000 */
[----:B------:R-:W-:Y:S01]  /*47c0*/  IMAD.MOV.U32 R4, RZ, RZ, RZ ;  /* 0x000000ffff047224 */ /* 0x000fe200078e00ff */
[----:B------:R-:W-:Y:S01]  /*47d0*/  ISETP.NE.U32.AND P3, PT, RZ, UR7, PT ;  /* 0x00000007ff007c0c */ /* 0x000fe2000bf65070 */
[----:B------:R-:W-:Y:S01]  /*47e0*/  IMAD.MOV.U32 R9, RZ, RZ, 0x3df00000 ;  /* 0x3df00000ff097424 */ /* 0x000fe200078e00ff */
[----:B------:R-:W-:Y:S01]  /*47f0*/  BSSY.RECONVERGENT B1, `(.L_x_67) ;  /* 0x00000a1000017945 */ /* 0x000fe20003800200 */
[----:B------:R-:W-:Y:S01]  /*4800*/  IMAD.MOV.U32 R94, RZ, RZ, RZ ;  /* 0x000000ffff5e7224 */ /* 0x000fe200078e00ff */
[----:B------:R-:W-:Y:S01]  /*4810*/  DADD R20, R88, -R84 ;  /* 0x0000000058147229 */ /* 0x000fe20000000854 */
[----:B------:R-:W-:Y:S01]  /*4820*/  IMAD.MOV.U32 R16, RZ, RZ, 0x0 ;  /* 0x00000000ff107424 */ /* 0x000fe200078e00ff */
[----:B0-----:R-:W-:Y:S01]  /*4830*/  PRMT R11, RZ, 0x7610, R11 ;  /* 0x00007610ff0b7816 */ /* 0x001fe2000000000b */
[----:B------:R-:W-:Y:S01]  /*4840*/  IMAD.MOV.U32 R17, RZ, RZ, -0x40100000 ;  /* 0xbff00000ff117424 */ /* 0x000fe200078e00ff */
[----:B-1----:R-:W0:Y:S02]  /*4850*/  MUFU.RCP R3, R3 ;  /* 0x0000000300037308 */ /* 0x002e240000001000 */
[----:B0-----:R-:W-:-:S06]  /*4860*/  VIADD R12, R3, 0xffffffe ;  /* 0x0ffffffe030c7836 */ /* 0x001fcc0000000000 */
[----:B------:R-:W0:Y:S02]  /*4870*/  F2I.FTZ.U32.TRUNC.NTZ R5, R12 ;  /* 0x0000000c00057305 */ /* 0x000e24000021f000 */
[----:B0-----:R-:W-:-:S05]  /*4880*/  IADD3 R13, PT, PT, RZ, -R5, RZ ;  /* 0x80000005ff0d7210 */ /* 0x001fca0007ffe0ff */
[----:B------:R-:W-:-:S04]  /*4890*/  IMAD R13, R13, UR7, RZ ;  /* 0x000000070d0d7c24 */ /* 0x000fc8000f8e02ff */
[----:B------:R-:W-:-:S06]  /*48a0*/  IMAD.HI.U32 R4, R5, R13, R4 ;  /* 0x0000000d05047227 */ /* 0x000fcc00078e0004 */
[----:B---3--:R-:W-:Y:S02]  /*48b0*/  IMAD.HI.U32 R31, R4, R45, RZ ;  /* 0x0000002d041f7227 */ /* 0x008fe400078e00ff */
[----:B------:R-:W0:Y:S02]  /*48c0*/  I2F.F64.U32 R4, R0 ;  /* 0x0000000000047312 */ /* 0x000e240000201800 */
[----:B------:R-:W-:-:S04]  /*48d0*/  IMAD.MOV R8, RZ, RZ, -R31 ;  /* 0x000000ffff087224 */ /* 0x000fc800078e0a1f */
[----:B------:R-:W-:Y:S02]  /*48e0*/  IMAD R3, R8, UR7, R45 ;  /* 0x0000000708037c24 */ /* 0x000fe4000f8e022d */
[----:B------:R-:W-:-:S03]  /*48f0*/  IMAD.MOV.U32 R8, RZ, RZ, 0x0 ;  /* 0x00000000ff087424 */ /* 0x000fc600078e00ff */
[----:B------:R-:W-:-:S03]  /*4900*/  ISETP.GE.U32.AND P0, PT, R3, UR7, PT ;  /* 0x0000000703007c0c */ /* 0x000fc6000bf06070 */
[----:B0-----:R-:W-:-:S08]  /*4910*/  DFMA R4, R4, R8, 2.3283064365386962891e-10 ;  /* 0x3df000000404742b */ /* 0x001fd00000000008 */
[----:B------:R-:W-:Y:S02]  /*4920*/  DSETP.GEU.AND P2, PT, R4, 0.5, PT ;  /* 0x3fe000000400742a */ /* 0x000fe40003f4e000 */
[----:B------:R-:W-:Y:S01]  /*4930*/  @P0 VIADD R3, R3, -UR7 ;  /* 0x8000000703030c36 */ /* 0x000fe20008000000 */
[----:B------:R-:W-:Y:S01]  /*4940*/  MOV R5, 0x40000000 ;  /* 0x4000000000057802 */ /* 0x000fe20000000f00 */
[----:B------:R-:W-:Y:S02]  /*4950*/  IMAD.MOV.U32 R4, RZ, RZ, 0x0 ;  /* 0x00000000ff047424 */ /* 0x000fe400078e00ff */
[----:B------:R-:W-:Y:S01]  /*4960*/  @P0 VIADD R31, R31, 0x1 ;  /* 0x000000011f1f0836 */ /* 0x000fe20000000000 */
[----:B------:R-:W-:Y:S02]  /*4970*/  ISETP.GE.U32.AND P1, PT, R3, UR7, PT ;  /* 0x0000000703007c0c */ /* 0x000fe4000bf26070 */
[----:B------:R-:W-:Y:S02]  /*4980*/  FSEL R95, RZ, 1.875, P2 ;  /* 0x3ff00000ff5f7808 */ /* 0x000fe40001000000 */
[----:B------:R-:W-:-:S04]  /*4990*/  ISETP.NE.AND P0, PT, R28, RZ, PT ;  /* 0x000000ff1c00720c */ /* 0x000fc80003f05270 */
[----:B------:R-:W-:Y:S02]  /*49a0*/  DFMA R94, R94, R4, -1 ;  /* 0xbff000005e5e742b */ /* 0x000fe40000000004 */
[----:B------:R-:W-:-:S03]  /*49b0*/  DADD R4, R86, -R82 ;  /* 0x0000000056047229 */ /* 0x000fc60000000852 */
[----:B------:R-:W-:Y:S01]  /*49c0*/  @P1 VIADD R31, R31, 0x1 ;  /* 0x000000011f1f1836 */ /* 0x000fe20000000000 */
[----:B------:R-:W-:Y:S02]  /*49d0*/  @!P3 LOP3.LUT R31, RZ, UR7, RZ, 0x33, !PT ;  /* 0x00000007ff1fbc12 */ /* 0x000fe4000f8e33ff */
[----:B--2---:R-:W-:-:S03]  /*49e0*/  DFMA R60, R94, UR4, R60 ;  /* 0x000000045e3c7c2b */ /* 0x004fc6000800003c */
[----:B------:R-:W-:-:S04]  /*49f0*/  IMAD.MOV R30, RZ, RZ, -R31 ;  /* 0x000000ffff1e7224 */ /* 0x000fc800078e0a1f */
[----:B------:R-:W-:Y:S01]  /*4a00*/  IMAD R30, R30, UR7, R45 ;  /* 0x000000071e1e7c24 */ /* 0x000fe2000f8e022d */
[----:B------:R-:W-:Y:S06]  /*4a10*/  @!P0 BRA `(.L_x_68) ;  /* 0x0000000400f88947 */ /* 0x000fec0003800000 */
[----:B------:R-:W0:Y:S01]  /*4a20*/  LDCU.64 UR4, c[0x0][0x420] ;  /* 0x00008400ff0477ac */ /* 0x000e220008000a00 */
[----:B------:R1:W5:Y:S04]  /*4a30*/  LDG.E.64 R18, desc[UR36][R62.64+-0x8] ;  /* 0xfffff8243e127981 */ /* 0x000368000c1e1b00 */
[----:B------:R1:W5:Y:S01]  /*4a40*/  LDG.E.64 R24, desc[UR36][R76.64+-0x8] ;  /* 0xfffff8244c187981 */ /* 0x000362000c1e1b00 */
[----:B0-----:R-:W-:-:S04]  /*4a50*/  IADD3 R8, P0, PT, R28, UR4, RZ ;  /* 0x000000041c087c10 */ /* 0x001fc8000ff1e0ff */
[----:B------:R-:W-:-:S05]  /*4a60*/  LEA.HI.X.SX32 R9, R28, UR5, 0x1, P0 ;  /* 0x000000051c097c11 */ /* 0x000fca00080f0eff */
[----:B------:R-:W2:Y:S01]  /*4a70*/  LDG.E.U8 R8, desc[UR36][R8.64+-0x1] ;  /* 0xffffff2408087981 */ /* 0x000ea2000c1e1100 */
[----:B------:R-:W-:Y:S01]  /*4a80*/  BSSY.RECONVERGENT B0, `(.L_x_69) ;  /* 0x0000025000007945 */ /* 0x000fe20003800200 */
[----:B--2---:R-:W-:-:S13]  /*4a90*/  ISETP.NE.AND P0, PT, R8, RZ, PT ;  /* 0x000000ff0800720c */ /* 0x004fda0003f05270 */
[----:B-1----:R-:W-:Y:S05]  /*4aa0*/  @!P0 BRA `(.L_x_70) ;  /* 0x0000000000888947 */ /* 0x002fea0003800000 */
        /* <DEDUP_REMOVED lines=34> */
.L_x_70:
[----:B------:R-:W-:Y:S05]  /*4cd0*/  BSYNC.RECONVERGENT B0 ;  /* 0x0000000000007941 */ /* 0x000fea0003800200 */
.L_x_69:
[----:B------:R-:W0:Y:S01]  /*4ce0*/  LDCU UR4, c[0x0][0x3d4] ;  /* 0x00007a80ff0477ac */ /* 0x000e220008000800 */
[----:B------:R-:W-:Y:S01]  /*4cf0*/  IMAD.MOV.U32 R8, RZ, RZ, 0x1 ;  /* 0x00000001ff087424 */ /* 0x000fe200078e00ff */
[----:B------:R-:W-:Y:S01]  /*4d00*/  BSSY.RECONVERGENT B2, `(.L_x_71) ;  /* 0x0000018000027945 */ /* 0x000fe20003800200 */
[----:B0-----:R-:W0:Y:S04]  /*4d10*/  MUFU.RCP64H R9, UR4 ;  /* 0x0000000400097d08 */ /* 0x001e280008001800 */
[----:B0-----:R-:W-:-:S08]  /*4d20*/  DFMA R10, R8, -R6, 1 ;  /* 0x3ff00000080a742b */ /* 0x001fd00000000806 */
[----:B------:R-:W-:Y:S02]  /*4d30*/  DFMA R12, R10, R10, R10 ;  /* 0x0000000a0a0c722b */ /* 0x000fe4000000000a */
[----:B-----5:R-:W-:-:S06]  /*4d40*/  DADD R10, -R24, R84 ;  /* 0x00000000180a7229 */ /* 0x020fcc0000000154 */
[----:B------:R-:W-:Y:S02]  /*4d50*/  DFMA R12, R8, R12, R8 ;  /* 0x0000000c080c722b */ /* 0x000fe40000000008 */
[----:B------:R-:W-:Y:S02]  /*4d60*/  DADD R8, -R18, R82 ;  /* 0x0000000012087229 */ /* 0x000fe40000000152 */
[----:B------:R-:W-:-:S04]  /*4d70*/  DMUL R10, R20, R10 ;  /* 0x0000000a140a7228 */ /* 0x000fc80000000000 */
[----:B------:R-:W-:-:S04]  /*4d80*/  DFMA R14, R12, -R6, 1 ;  /* 0x3ff000000c0e742b */ /* 0x000fc80000000806 */
[----:B------:R-:W-:-:S04]  /*4d90*/  DFMA R8, R4, R8, R10 ;  /* 0x000000080408722b */ /* 0x000fc8000000000a */
[----:B------:R-:W-:-:S04]  /*4da0*/  DFMA R14, R12, R14, R12 ;  /* 0x0000000e0c0e722b */ /* 0x000fc8000000000c */
[----:B------:R-:W-:-:S04]  /*4db0*/  DADD R26, -RZ, -R8 ;  /* 0x00000000ff1a7229 */ /* 0x000fc80000000908 */
[----:B------:R-:W-:-:S06]  /*4dc0*/  DMUL R100, R8, -R14 ;  /* 0x8000000e08647228 */ /* 0x000fcc0000000000 */
[----:B------:R-:W-:Y:S02]  /*4dd0*/  FSETP.GEU.AND P1, PT, |R27|, 6.5827683646048100446e-37, PT ;  /* 0x036000001b00780b */ /* 0x000fe40003f2e200 */
[----:B------:R-:W-:-:S08]  /*4de0*/  DFMA R6, R100, -R6, -R8 ;  /* 0x800000066406722b */ /* 0x000fd00000000808 */
[----:B------:R-:W-:-:S10]  /*4df0*/  DFMA R100, R14, R6, R100 ;  /* 0x000000060e64722b */ /* 0x000fd40000000064 */
[----:B------:R-:W-:-:S05]  /*4e00*/  FFMA R0, RZ, UR4, R101 ;  /* 0x00000004ff007c23 */ /* 0x000fca0008000065 */
[----:B------:R-:W-:-:S13]  /*4e10*/  FSETP.GT.AND P0, PT, |R0|, 1.469367938527859385e-39, PT ;  /* 0x001000000000780b */ /* 0x000fda0003f04200 */
[----:B------:R-:W-:Y:S05]  /*4e20*/  @P0 BRA P1, `(.L_x_72) ;  /* 0x0000000000140947 */ /* 0x000fea0000800000 */
[----:B------:R-:W0:Y:S01]  /*4e30*/  LDCU.64 UR4, c[0x0][0x3d0] ;  /* 0x00007a00ff0477ac */ /* 0x000e220008000a00 */
[----:B------:R-:W-:Y:S01]  /*4e40*/  MOV R0, 0x4e80 ;  /* 0x00004e8000007802 */ /* 0x000fe20000000f00 */
[----:B0-----:R-:W-:Y:S02]  /*4e50*/  IMAD.U32 R14, RZ, RZ, UR4 ;  /* 0x00000004ff0e7e24 */ /* 0x001fe4000f8e00ff */
[----:B------:R-:W-:-:S07]  /*4e60*/  IMAD.U32 R7, RZ, RZ, UR5 ;  /* 0x00000005ff077e24 */ /* 0x000fce000f8e00ff */
[----:B------:R-:W-:Y:S05]  /*4e70*/  CALL.REL.NOINC `($__internal_0_$__cuda_sm20_div_rn_f64_full) ;  /* 0x000000c400407944 */ /* 0x000fea0003c00000 */
.L_x_72:
[----:B------:R-:W-:Y:S05]  /*4e80*/  BSYNC.RECONVERGENT B2 ;  /* 0x0000000000027941 */ /* 0x000fea0003800200 */
.L_x_71:
[----:B------:R-:W0:Y:S01]  /*4e90*/  LDCU UR4, c[0x0][0x3d4] ;  /* 0x00007a80ff0477ac */ /* 0x000e220008000800 */
[----:B------:R-:W1:Y:S01]  /*4ea0*/  LDC.64 R8, c[0x0][0x3d0] ;  /* 0x0000f400ff087b82 */ /* 0x000e620000000a00 */
[----:B------:R-:W-:Y:S01]  /*4eb0*/  IMAD.MOV.U32 R6, RZ, RZ, 0x1 ;  /* 0x00000001ff067424 */ /* 0x000fe200078e00ff */
[----:B------:R-:W-:Y:S01]  /*4ec0*/  FSETP.GEU.AND P1, PT, |R101|, 6.5827683646048100446e-37, PT ;  /* 0x036000006500780b */ /* 0x000fe20003f2e200 */
[----:B------:R-:W-:Y:S01]  /*4ed0*/  BSSY.RECONVERGENT B2, `(.L_x_73) ;  /* 0x0000016000027945 */ /* 0x000fe20003800200 */
[----:B0-----:R-:W1:Y:S03]  /*4ee0*/  MUFU.RCP64H R7, UR4 ;  /* 0x0000000400077d08 */ /* 0x001e660008001800 */
[----:B-1----:R-:W-:-:S08]  /*4ef0*/  DFMA R10, R6, -R8, 1 ;  /* 0x3ff00000060a742b */ /* 0x002fd00000000808 */
[----:B------:R-:W-:-:S08]  /*4f00*/  DFMA R10, R10, R10, R10 ;  /* 0x0000000a0a0a722b */ /* 0x000fd0000000000a */
[----:B------:R-:W-:-:S08]  /*4f10*/  DFMA R10, R6, R10, R6 ;  /* 0x0000000a060a722b */ /* 0x000fd00000000006 */
[----:B------:R-:W-:-:S08]  /*4f20*/  DFMA R6, R10, -R8, 1 ;  /* 0x3ff000000a06742b */ /* 0x000fd00000000808 */
[----:B------:R-:W-:-:S08]  /*4f30*/  DFMA R10, R10, R6, R10 ;  /* 0x000000060a0a722b */ /* 0x000fd0000000000a */
[----:B------:R-:W-:-:S08]  /*4f40*/  DMUL R16, R10, R100 ;  /* 0x000000640a107228 */ /* 0x000fd00000000000 */
[----:B------:R-:W-:-:S08]  /*4f50*/  DFMA R6, R16, -R8, R100 ;  /* 0x800000081006722b */ /* 0x000fd00000000064 */
[----:B------:R-:W-:-:S10]  /*4f60*/  DFMA R16, R10, R6, R16 ;  /* 0x000000060a10722b */ /* 0x000fd40000000010 */
[----:B------:R-:W-:-:S05]  /*4f70*/  FFMA R0, RZ, UR4, R17 ;  /* 0x00000004ff007c23 */ /* 0x000fca0008000011 */
[----:B------:R-:W-:-:S13]  /*4f80*/  FSETP.GT.AND P0, PT, |R0|, 1.469367938527859385e-39, PT ;  /* 0x001000000000780b */ /* 0x000fda0003f04200 */
[----:B------:R-:W-:Y:S05]  /*4f90*/  @P0 BRA P1, `(.L_x_74) ;  /* 0x0000000000240947 */ /* 0x000fea0000800000 */
[----:B------:R-:W0:Y:S01]  /*4fa0*/  LDCU.64 UR4, c[0x0][0x3d0] ;  /* 0x00007a00ff0477ac */ /* 0x000e220008000a00 */
[----:B------:R-:W-:Y:S01]  /*4fb0*/  IMAD.MOV.U32 R26, RZ, RZ, R100 ;  /* 0x000000ffff1a7224 */ /* 0x000fe200078e0064 */
[----:B------:R-:W-:Y:S01]  /*4fc0*/  MOV R0, 0x5010 ;  /* 0x0000501000007802 */ /* 0x000fe20000000f00 */
[----:B------:R-:W-:Y:S01]  /*4fd0*/  IMAD.MOV.U32 R27, RZ, RZ, R101 ;  /* 0x000000ffff1b7224 */ /* 0x000fe200078e0065 */
[----:B0-----:R-:W-:Y:S01]  /*4fe0*/  MOV R14, UR4 ;  /* 0x00000004000e7c02 */ /* 0x001fe20008000f00 */
[----:B------:R-:W-:-:S07]  /*4ff0*/  IMAD.U32 R7, RZ, RZ, UR5 ;  /* 0x00000005ff077e24 */ /* 0x000fce000f8e00ff */
[----:B------:R-:W-:Y:S05]  /*5000*/  CALL.REL.NOINC `($__internal_0_$__cuda_sm20_div_rn_f64_full) ;  /* 0x000000c000dc7944 */ /* 0x000fea0003c00000 */
[----:B------:R-:W-:Y:S02]  /*5010*/  IMAD.MOV.U32 R16, RZ, RZ, R100 ;  /* 0x000000ffff107224 */ /* 0x000fe400078e0064 */
[----:B------:R-:W-:-:S07]  /*5020*/  IMAD.MOV.U32 R17, RZ, RZ, R101 ;  /* 0x000000ffff117224 */ /* 0x000fce00078e0065 */
.L_x_74:
[----:B------:R-:W-:Y:S05]  /*5030*/  BSYNC.RECONVERGENT B2 ;  /* 0x0000000000027941 */ /* 0x000fea0003800200 */
.L_x_73:
[----:B------:R-:W0:Y:S02]  /*5040*/  LDC.64 R6, c[0x0][0x418] ;  /* 0x00010600ff067b82 */ /* 0x000e240000000a00 */
[----:B0-----:R-:W-:-:S05]  /*5050*/  IMAD.WIDE R12, R28, 0x8, R6 ;  /* 0x000000081c0c7825 */ /* 0x001fca00078e0206 */
[----:B------:R-:W2:Y:S01]  /*5060*/  LDG.E.64 R10, desc[UR36][R12.64+-0x8] ;  /* 0xfffff8240c0a7981 */ /* 0x000ea2000c1e1b00 */
[----:B------:R-:W-:Y:S02]  /*5070*/  DADD R8, R88, -R24 ;  /* 0x0000000058087229 */ /* 0x000fe40000000818 */
[----:B------:R-:W-:-:S06]  /*5080*/  DADD R6, R86, -R18 ;  /* 0x0000000056067229 */ /* 0x000fcc0000000812 */
[----:B------:R-:W-:-:S08]  /*5090*/  DMUL R8, R8, R8 ;  /* 0x0000000808087228 */ /* 0x000fd00000000000 */
[----:B------:R-:W-:Y:S02]  /*50a0*/  DFMA R8, R6, R6, R8 ;  /* 0x000000060608722b */ /* 0x000fe40000000008 */
[----:B--2---:R-:W-:Y:S01]  /*50b0*/  DMUL R6, R10, R10 ;  /* 0x0000000a0a067228 */ /* 0x004fe20000000000 */
[----:B------:R-:W-:-:S07]  /*50c0*/  IMAD.MOV.U32 R11, RZ, RZ, 0x1 ;  /* 0x00000001ff0b7424 */ /* 0x000fce00078e00ff */
[----:B------:R-:W-:-:S14]  /*50d0*/  DSETP.GTU.AND P0, PT, R8, R6, PT ;  /* 0x000000060800722a */ /* 0x000fdc0003f0c000 */
[----:B------:R-:W-:Y:S05]  /*50e0*/  @!P0 BRA `(.L_x_68) ;  /* 0x0000000000448947 */ /* 0x000fea0003800000 */
[-C--:B------:R-:W-:Y:S02]  /*50f0*/  DFMA R12, R20, R16.reuse, R84 ;  /* 0x00000010140c722b */ /* 0x080fe40000000054 */
[----:B------:R-:W-:-:S06]  /*5100*/  DFMA R8, R4, R16, R82 ;  /* 0x000000100408722b */ /* 0x000fcc0000000052 */
[----:B------:R-:W-:Y:S02]  /*5110*/  DADD R24, R12, -R24 ;  /* 0x000000000c187229 */ /* 0x000fe40000000818 */
[----:B------:R-:W-:-:S06]  /*5120*/  DADD R18, R8, -R18 ;  /* 0x0000000008127229 */ /* 0x000fcc0000000812 */
[----:B------:R-:W-:-:S08]  /*5130*/  DMUL R24, R24, R24 ;  /* 0x0000001818187228 */ /* 0x000fd00000000000 */
[----:B------:R-:W-:-:S08]  /*5140*/  DFMA R24, R18, R18, R24 ;  /* 0x000000121218722b */ /* 0x000fd00000000018 */
[----:B------:R-:W-:-:S14]  /*5150*/  DSETP.GT.AND P0, PT, R24, R6, PT ;  /* 0x000000061800722a */ /* 0x000fdc0003f04000 */
[----:B------:R-:W-:Y:S02]  /*5160*/  @!P0 DADD R10, -R12, R84 ;  /* 0x000000000c0a8229 */ /* 0x000fe40000000154 */
[----:B------:R-:W-:Y:S02]  /*5170*/  @!P0 DADD R12, R88, -R12 ;  /* 0x00000000580c8229 */ /* 0x000fe4000000080c */
[----:B------:R-:W-:Y:S02]  /*5180*/  @!P0 DADD R6, -R8, R82 ;  /* 0x0000000008068229 */ /* 0x000fe40000000152 */
[----:B------:R-:W-:-:S04]  /*5190*/  @!P0 DADD R8, R86, -R8 ;  /* 0x0000000056088229 */ /* 0x000fc80000000808 */
[----:B------:R-:W-:-:S08]  /*51a0*/  @!P0 DMUL R10, R10, R12 ;  /* 0x0000000c0a0a8228 */ /* 0x000fd00000000000 */
[----:B------:R-:W-:Y:S02]  /*51b0*/  @!P0 DFMA R6, R6, R8, R10 ;  /* 0x000000080606822b */ /* 0x000fe4000000000a */
[----:B------:R-:W-:-:S06]  /*51c0*/  PRMT R11, RZ, 0x7610, R11 ;  /* 0x00007610ff0b7816 */ /* 0x000fcc000000000b */
[----:B------:R-:W-:-:S06]  /*51d0*/  @!P0 DSETP.GTU.AND P1, PT, R6, RZ, PT ;  /* 0x000000ff0600822a */ /* 0x000fcc0003f2c000 */
[----:B------:R-:W-:-:S04]  /*51e0*/  @!P0 SEL R0, RZ, 0x1, P1 ;  /* 0x00000001ff008807 */ /* 0x000fc80000800000 */
[----:B------:R-:W-:-:S07]  /*51f0*/  @!P0 PRMT R11, R0, 0x7610, R11 ;  /* 0x00007610000b8816 */ /* 0x000fce000000000b */
.L_x_68:
[----:B------:R-:W-:Y:S05]  /*5200*/  BSYNC.RECONVERGENT B1 ;  /* 0x0000000000017941 */ /* 0x000fea0003800200 */
.L_x_67:
[----:B------:R-:W0:Y:S01]  /*5210*/  LDCU UR4, c[0x0][0x3fc] ;  /* 0x00007f80ff0477ac */ /* 0x000e220008000800 */
[----:B------:R-:W-:Y:S01]  /*5220*/  BSSY.RECONVERGENT B1, `(.L_x_75) ;  /* 0x0000087000017945 */ /* 0x000fe20003800200 */
[----:B------:R-:W-:Y:S01]  /*5230*/  PRMT R110, RZ, 0x7610, R110 ;  /* 0x00007610ff6e7816 */ /* 0x000fe2000000006e */
[----:B------:R-:W-:Y:S02]  /*5240*/  IMAD.MOV.U32 R18, RZ, RZ, 0x0 ;  /* 0x00000000ff127424 */ /* 0x000fe400078e00ff */
[----:B------:R-:W-:Y:S01]  /*5250*/  IMAD.MOV.U32 R19, RZ, RZ, -0x40100000 ;  /* 0xbff00000ff137424 */ /* 0x000fe200078e00ff */
[----:B0-----:R-:W-:-:S13]  /*5260*/  ISETP.GE.U32.AND P0, PT, R36, UR4, PT ;  /* 0x0000000424007c0c */ /* 0x001fda000bf06070 */
[----:B------:R-:W-:Y:S05]  /*5270*/  @!P0 BRA `(.L_x_76) ;  /* 0x0000000800048947 */ /* 0x000fea0003800000 */
[----:B------:R-:W0:Y:S01]  /*5280*/  LDCU.64 UR4, c[0x0][0x420] ;  /* 0x00008400ff0477ac */ /* 0x000e220008000a00 */
[----:B------:R-:W1:Y:S01]  /*5290*/  LDC.64 R8, c[0x0][0x410] ;  /* 0x00010400ff087b82 */ /* 0x000e620000000a00 */
[----:B------:R2:W5:Y:S01]  /*52a0*/  LDG.E.64 R24, desc[UR36][R78.64+-0x8] ;  /* 0xfffff8244e187981 */ /* 0x000562000c1e1b00 */
[----:B0-----:R-:W-:-:S04]  /*52b0*/  IADD3 R6, P0, PT, R29, UR4, RZ ;  /* 0x000000041d067c10 */ /* 0x001fc8000ff1e0ff */
[----:B------:R-:W-:-:S05]  /*52c0*/  LEA.HI.X.SX32 R7, R29, UR5, 0x1, P0 ;  /* 0x000000051d077c11 */ /* 0x000fca00080f0eff */
[----:B------:R-:W3:Y:S01]  /*52d0*/  LDG.E.U8 R6, desc[UR36][R6.64+-0x1] ;  /* 0xffffff2406067981 */ /* 0x000ee2000c1e1100 */
[----:B-1----:R-:W-:-:S05]  /*52e0*/  IMAD.WIDE R8, R29, 0x8, R8 ;  /* 0x000000081d087825 */ /* 0x002fca00078e0208 */
[----:B------:R2:W5:Y:S01]  /*52f0*/  LDG.E.64 R106, desc[UR36][R8.64+-0x8] ;  /* 0xfffff824086a7981 */ /* 0x000562000c1e1b00 */
[----:B------:R-:W-:Y:S01]  /*5300*/  BSSY.RECONVERGENT B0, `(.L_x_77) ;  /* 0x0000025000007945 */ /* 0x000fe20003800200 */
[----:B---3--:R-:W-:-:S13]  /*5310*/  ISETP.NE.AND P0, PT, R6, RZ, PT ;  /* 0x000000ff0600720c */ /* 0x008fda0003f05270 */
[----:B--2---:R-:W-:Y:S05]  /*5320*/  @!P0 BRA `(.L_x_78) ;  /* 0x0000000000888947 */ /* 0x004fea0003800000 */
        /* <DEDUP_REMOVED lines=34> */
.L_x_78:
[----:B------:R-:W-:Y:S05]  /*5550*/  BSYNC.RECONVERGENT B0 ;  /* 0x0000000000007941 */ /* 0x000fea0003800200 */
.L_x_77:
[----:B------:R-:W0:Y:S01]  /*5560*/  LDCU UR4, c[0x0][0x3d4] ;  /* 0x00007a80ff0477ac */ /* 0x000e220008000800 */
[----:B------:R-:W1:Y:S01]  /*5570*/  LDC.64 R12, c[0x0][0x3d0] ;  /* 0x0000f400ff0c7b82 */ /* 0x000e620000000a00 */
[----:B------:R-:W-:Y:S01]  /*5580*/  IMAD.MOV.U32 R6, RZ, RZ, 0x1 ;  /* 0x00000001ff067424 */ /* 0x000fe200078e00ff */
[----:B------:R-:W-:Y:S01]  /*5590*/  BSSY.RECONVERGENT B2, `(.L_x_79) ;  /* 0x0000018000027945 */ /* 0x000fe20003800200 */
[----:B0-----:R-:W1:Y:S04]  /*55a0*/  MUFU.RCP64H R7, UR4 ;  /* 0x0000000400077d08 */ /* 0x001e680008001800 */
[----:B-1----:R-:W-:-:S08]  /*55b0*/  DFMA R8, R6, -R12, 1 ;  /* 0x3ff000000608742b */ /* 0x002fd0000000080c */
        /* <DEDUP_REMOVED lines=21> */
.L_x_80:
[----:B------:R-:W-:Y:S05]  /*5710*/  BSYNC.RECONVERGENT B2 ;  /* 0x0000000000027941 */ /* 0x000fea0003800200 */
.L_x_79:
        /* <DEDUP_REMOVED lines=26> */
.L_x_82:
[----:B------:R-:W-:Y:S05]  /*58c0*/  BSYNC.RECONVERGENT B2 ;  /* 0x0000000000027941 */ /* 0x000fea0003800200 */
.L_x_81:
[----:B------:R-:W0:Y:S02]  /*58d0*/  LDC.64 R6, c[0x0][0x418] ;  /* 0x00010600ff067b82 */ /* 0x000e240000000a00 */
[----:B0-----:R-:W-:-:S05]  /*58e0*/  IMAD.WIDE R14, R29, 0x8, R6 ;  /* 0x000000081d0e7825 */ /* 0x001fca00078e0206 */
[----:B------:R-:W2:Y:S01]  /*58f0*/  LDG.E.64 R12, desc[UR36][R14.64+-0x8] ;  /* 0xfffff8240e0c7981 */ /* 0x000ea2000c1e1b00 */
[----:B------:R-:W-:Y:S01]  /*5900*/  DADD R8, R88, -R106 ;  /* 0x0000000058087229 */ /* 0x000fe2000000086a */
[----:B------:R-:W-:Y:S01]  /*5910*/  IMAD.MOV.U32 R110, RZ, RZ, 0x1 ;  /* 0x00000001ff6e7424 */ /* 0x000fe200078e00ff */
[----:B------:R-:W-:-:S06]  /*5920*/  DADD R6, R86, -R24 ;  /* 0x0000000056067229 */ /* 0x000fcc0000000818 */
[----:B------:R-:W-:-:S08]  /*5930*/  DMUL R8, R8, R8 ;  /* 0x0000000808087228 */ /* 0x000fd00000000000 */
[----:B------:R-:W-:Y:S02]  /*5940*/  DFMA R8, R6, R6, R8 ;  /* 0x000000060608722b */ /* 0x000fe40000000008 */
[----:B--2---:R-:W-:-:S08]  /*5950*/  DMUL R12, R12, R12 ;  /* 0x0000000c0c0c7228 */ /* 0x004fd00000000000 */
[----:B------:R-:W-:-:S14]  /*5960*/  DSETP.GTU.AND P0, PT, R8, R12, PT ;  /* 0x0000000c0800722a */ /* 0x000fdc0003f0c000 */
[----:B------:R-:W-:Y:S05]  /*5970*/  @!P0 BRA `(.L_x_76) ;  /* 0x0000000000448947 */ /* 0x000fea0003800000 */
[-C--:B------:R-:W-:Y:S01]  /*5980*/  DFMA R14, R20, R18.reuse, R84 ;  /* 0x00000012140e722b */ /* 0x080fe20000000054 */
[----:B------:R-:W-:Y:S01]  /*5990*/  PRMT R110, RZ, 0x7610, R110 ;  /* 0x00007610ff6e7816 */ /* 0x000fe2000000006e */
        /* <DEDUP_REMOVED lines=11> */
[----:B------:R-:W-:-:S08]  /*5a50*/  @!P0 DFMA R6, R6, R8, R12 ;  /* 0x000000080606822b */ /* 0x000fd0000000000c */
[----:B------:R-:W-:-:S06]  /*5a60*/  @!P0 DSETP.GTU.AND P1, PT, R6, RZ, PT ;  /* 0x000000ff0600822a */ /* 0x000fcc0003f2c000 */
[----:B------:R-:W-:-:S04]  /*5a70*/  @!P0 SEL R0, RZ, 0x1, P1 ;  /* 0x00000001ff008807 */ /* 0x000fc80000800000 */
[----:B------:R-:W-:-:S07]  /*5a80*/  @!P0 PRMT R110, R0, 0x7610, R110 ;  /* 0x00007610006e8816 */ /* 0x000fce000000006e */
.L_x_76:
[----:B------:R-:W-:Y:S05]  /*5a90*/  BSYNC.RECONVERGENT B1 ;  /* 0x0000000000017941 */ /* 0x000fea0003800200 */
.L_x_75:
[----:B------:R-:W-:Y:S01]  /*5aa0*/  ISETP.NE.AND P0, PT, R30, RZ, PT ;  /* 0x000000ff1e00720c */ /* 0x000fe20003f05270 */
[----:B------:R-:W-:Y:S01]  /*5ab0*/  BSSY.RECONVERGENT B1, `(.L_x_83) ;  /* 0x000008c000017945 */ /* 0x000fe20003800200 */
[----:B------:R-:W-:Y:S01]  /*5ac0*/  PRMT R111, RZ, 0x7610, R111 ;  /* 0x00007610ff6f7816 */ /* 0x000fe2000000006f */
[----:B------:R-:W-:Y:S02]  /*5ad0*/  IMAD.MOV.U32 R24, RZ, RZ, 0x0 ;  /* 0x00000000ff187424 */ /* 0x000fe400078e00ff */
[----:B------:R-:W-:-:S08]  /*5ae0*/  IMAD.MOV.U32 R25, RZ, RZ, -0x40100000 ;  /* 0xbff00000ff197424 */ /* 0x000fd000078e00ff */
        /* <DEDUP_REMOVED lines=49> */
.L_x_86:
[----:B------:R-:W-:Y:S05]  /*5e00*/  BSYNC.RECONVERGENT B0 ;  /* 0x0000000000007941 */ /* 0x000fea0003800200 */
.L_x_85:
        /* <DEDUP_REMOVED lines=13> */
[----:B------:R-:W-:-:S08]  /*5ee0*/  DFMA R26, R14, R26, R14 ;  /* 0x0000001a0e1a722b */ /* 0x000fd0000000000e */
[----:B------:R-:W-:-:S08]  /*5ef0*/  DMUL R100, R26, -R8 ;  /* 0x800000081a647228 */ /* 0x000fd00000000000 */
[----:B------:R-:W-:-:S08]  /*5f00*/  DFMA R6, R100, -R12, -R8 ;  /* 0x8000000c6406722b */ /* 0x000fd00000000808 */
[----:B------:R-:W-:Y:S02]  /*5f10*/  DFMA R100, R26, R6, R100 ;  /* 0x000000061a64722b */ /* 0x000fe40000000064 */
[----:B------:R-:W-:-:S08]  /*5f20*/  DADD R26, -RZ, -R8 ;  /* 0x00000000ff1a7229 */ /* 0x000fd00000000908 */
[----:B------:R-:W-:Y:S02]  /*5f30*/  FFMA R0, RZ, UR4, R101 ;  /* 0x00000004ff007c23 */ /* 0x000fe40008000065 */
[----:B------:R-:W-:-:S03]  /*5f40*/  FSETP.GEU.AND P1, PT, |R27|, 6.5827683646048100446e-37, PT ;  /* 0x036000001b00780b */ /* 0x000fc60003f2e200 */
[----:B------:R-:W-:-:S13]  /*5f50*/  FSETP.GT.AND P0, PT, |R0|, 1.469367938527859385e-39, PT ;  /* 0x001000000000780b */ /* 0x000fda0003f04200 */
[----:B------:R-:W-:Y:S05]  /*5f60*/  @P0 BRA P1, `(.L_x_88) ;  /* 0x0000000000140947 */ /* 0x000fea0000800000 */
[----:B------:R-:W0:Y:S01]  /*5f70*/  LDCU.64 UR4, c[0x0][0x3d0] ;  /* 0x00007a00ff0477ac */ /* 0x000e220008000a00 */
[----:B------:R-:W-:Y:S01]  /*5f80*/  MOV R0, 0x5fc0 ;  /* 0x00005fc000007802 */ /* 0x000fe20000000f00 */
[----:B0-----:R-:W-:Y:S02]  /*5f90*/  IMAD.U32 R14, RZ, RZ, UR4 ;  /* 0x00000004ff0e7e24 */ /* 0x001fe4000f8e00ff */
[----:B------:R-:W-:-:S07]  /*5fa0*/  IMAD.U32 R7, RZ, RZ, UR5 ;  /* 0x00000005ff077e24 */ /* 0x000fce000f8e00ff */
[----:B------:R-:W-:Y:S05]  /*5fb0*/  CALL.REL.NOINC `($__internal_0_$__cuda_sm20_div_rn_f64_full) ;  /* 0x000000b000f07944 */ /* 0x000fea0003c00000 */
.L_x_88:
[----:B------:R-:W-:Y:S05]  /*5fc0*/  BSYNC.RECONVERGENT B2 ;  /* 0x0000000000027941 */ /* 0x000fea0003800200 */
.L_x_87:
        /* <DEDUP_REMOVED lines=26> */
.L_x_90:
[----:B------:R-:W-:Y:S05]  /*6170*/  BSYNC.RECONVERGENT B2 ;  /* 0x0000000000027941 */ /* 0x000fea0003800200 */
.L_x_89:
[----:B------:R-:W0:Y:S02]  /*6180*/  LDCU.64 UR4, c[0x0][0x418] ;  /* 0x00008300ff0477ac */ /* 0x000e240008000a00 */
[----:B0-----:R-:W-:-:S04]  /*6190*/  LEA R14, P0, R30, UR4, 0x3 ;  /* 0x000000041e0e7c11 */ /* 0x001fc8000f8018ff */
[----:B------:R-:W-:-:S06]  /*61a0*/  LEA.HI.X R15, R30, UR5, R25, 0x3, P0 ;  /* 0x000000051e0f7c11 */ /* 0x000fcc00080f1c19 */
[----:B------:R-:W2:Y:S01]  /*61b0*/  LDG.E.64 R14, desc[UR36][R14.64+-0x8] ;  /* 0xfffff8240e0e7981 */ /* 0x000ea2000c1e1b00 */
[----:B------:R-:W-:Y:S01]  /*61c0*/  DADD R12, R88, -R108 ;  /* 0x00000000580c7229 */ /* 0x000fe2000000086c */
[----:B------:R-:W-:Y:S01]  /*61d0*/  IMAD.MOV.U32 R111, RZ, RZ, 0x1 ;  /* 0x00000001ff6f7424 */ /* 0x000fe200078e00ff */
[----:B------:R-:W-:Y:S01]  /*61e0*/  DADD R8, R86, -R106 ;  /* 0x0000000056087229 */ /* 0x000fe2000000086a */
[----:B------:R-:W-:Y:S02]  /*61f0*/  IMAD.MOV.U32 R24, RZ, RZ, R6 ;  /* 0x000000ffff187224 */ /* 0x000fe400078e0006 */
[----:B------:R-:W-:-:S03]  /*6200*/  IMAD.MOV.U32 R25, RZ, RZ, R7 ;  /* 0x000000ffff197224 */ /* 0x000fc600078e0007 */
        /* <DEDUP_REMOVED lines=22> */
.L_x_84:
[----:B------:R-:W-:Y:S05]  /*6370*/  BSYNC.RECONVERGENT B1 ;  /* 0x0000000000017941 */ /* 0x000fea0003800200 */
.L_x_83:
[----:B------:R-:W0:Y:S01]  /*6380*/  LDCU UR4, c[0x0][0x3fc] ;  /* 0x00007f80ff0477ac */ /* 0x000e220008000800 */
[----:B------:R-:W-:Y:S01]  /*6390*/  BSSY.RECONVERGENT B1, `(.L_x_91) ;  /* 0x000008b000017945 */ /* 0x000fe20003800200 */
[----:B------:R-:W-:Y:S01]  /*63a0*/  PRMT R0, RZ, 0x7610, R0 ;  /* 0x00007610ff007816 */ /* 0x000fe20000000000 */
[----:B------:R-:W-:Y:S01]  /*63b0*/  IMAD.MOV.U32 R27, RZ, RZ, -0x40100000 ;  /* 0xbff00000ff1b7424 */ /* 0x000fe200078e00ff */
[----:B------:R-:W-:Y:S02]  /*63c0*/  MOV R26, 0x0 ;  /* 0x00000000001a7802 */ /* 0x000fe40000000f00 */
[----:B0-----:R-:W-:-:S13]  /*63d0*/  ISETP.GE.U32.AND P0, PT, R45, UR4, PT ;  /* 0x000000042d007c0c */ /* 0x001fda000bf06070 */
        /* <DEDUP_REMOVED lines=49> */
.L_x_94:
[----:B------:R-:W-:Y:S05]  /*66f0*/  BSYNC.RECONVERGENT B0 ;  /* 0x0000000000007941 */ /* 0x000fea0003800200 */
.L_x_93:
        /* <DEDUP_REMOVED lines=27> */
.L_x_96:
[----:B------:R-:W-:Y:S05]  /*68b0*/  BSYNC.RECONVERGENT B2 ;  /* 0x0000000000027941 */ /* 0x000fea0003800200 */
.L_x_95:
        /* <DEDUP_REMOVED lines=18> */
[----:B------:R-:W-:Y:S01]  /*69e0*/  MOV R26, R100 ;  /* 0x00000064001a7202 */ /* 0x000fe20000000f00 */
[----:B------:R-:W-:Y:S01]  /*69f0*/  IMAD.MOV.U32 R27, RZ, RZ, R101 ;  /* 0x000000ffff1b7224 */ /* 0x000fe200078e0065 */
[----:B------:R-:W-:Y:S01]  /*6a00*/  MOV R0, 0x6a40 ;  /* 0x00006a4000007802 */ /* 0x000fe20000000f00 */
[----:B0-----:R-:W-:Y:S02]  /*6a10*/  IMAD.U32 R14, RZ, RZ, UR4 ;  /* 0x00000004ff0e7e24 */ /* 0x001fe4000f8e00ff */
[----:B------:R-:W-:-:S07]  /*6a20*/  IMAD.U32 R7, RZ, RZ, UR5 ;  /* 0x00000005ff077e24 */ /* 0x000fce000f8e00ff */
[----:B------:R-:W-:Y:S05]  /*6a30*/  CALL.REL.NOINC `($__internal_0_$__cuda_sm20_div_rn_f64_full) ;  /* 0x000000a800507944 */ /* 0x000fea0003c00000 */
[----:B------:R-:W-:Y:S02]  /*6a40*/  IMAD.MOV.U32 R26, RZ, RZ, R100 ;  /* 0x000000ffff1a7224 */ /* 0x000fe400078e0064 */
[----:B------:R-:W-:-:S07]  /*6a50*/  IMAD.MOV.U32 R27, RZ, RZ, R101 ;  /* 0x000000ffff1b7224 */ /* 0x000fce00078e0065 */
.L_x_98:
[----:B------:R-:W-:Y:S05]  /*6a60*/  BSYNC.RECONVERGENT B2 ;  /* 0x0000000000027941 */ /* 0x000fea0003800200 */
.L_x_97:
[----:B------:R-:W0:Y:S02]  /*6a70*/  LDCU.64 UR4, c[0x0][0x418] ;  /* 0x00008300ff0477ac */ /* 0x000e240008000a00 */
[----:B0-----:R-:W-:-:S04]  /*6a80*/  LEA R12, P0, R31, UR4, 0x3 ;  /* 0x000000041f0c7c11 */ /* 0x001fc8000f8018ff */
[----:B------:R-:W-:-:S06]  /*6a90*/  LEA.HI.X R13, R31, UR5, R46, 0x3, P0 ;  /* 0x000000051f0d7c11 */ /* 0x000fcc00080f1c2e */
        /* <DEDUP_REMOVED lines=26> */
.L_x_92:
[----:B------:R-:W-:Y:S05]  /*6c40*/  BSYNC.RECONVERGENT B1 ;  /* 0x0000000000017941 */ /* 0x000fea0003800200 */
.L_x_91:
[----:B------:R-:W-:Y:S02]  /*6c50*/  LOP3.LUT R3, R111, R110, R11, 0xfe, !PT ;  /* 0x0000006e6f037212 */ /* 0x000fe400078efe0b */
[----:B------:R-:W-:Y:S02]  /*6c60*/  PRMT R45, RZ, 0x7610, R45 ;  /* 0x00007610ff2d7816 */ /* 0x000fe4000000002d */
[----:B------:R-:W-:Y:S02]  /*6c70*/  LOP3.LUT R3, R3, R0, RZ, 0xfc, !PT ;  /* 0x0000000003037212 */ /* 0x000fe400078efcff */
[----:B------:R-:W-:Y:S02]  /*6c80*/  PRMT R46, RZ, 0x7610, R46 ;  /* 0x00007610ff2e7816 */ /* 0x000fe4000000002e */
[----:B------:R-:W-:-:S04]  /*6c90*/  PRMT R3, R3, 0x9910, RZ ;  /* 0x0000991003037816 */ /* 0x000fc800000000ff */
[----:B------:R-:W-:-:S13]  /*6ca0*/  ISETP.NE.AND P0, PT, R3, RZ, PT ;  /* 0x000000ff0300720c */ /* 0x000fda0003f05270 */
[----:B------:R-:W-:Y:S05]  /*6cb0*/  @!P0 BRA `(.L_x_99) ;  /* 0x0000008000108947 */ /* 0x000fea0003800000 */
[----:B------:R-:W-:Y:S01]  /*6cc0*/  LOP3.LUT P0, RZ, R11, 0xff, RZ, 0xc0, !PT ;  /* 0x000000ff0bff7812 */ /* 0x000fe2000780c0ff */
[----:B------:R-:W-:Y:S01]  /*6cd0*/  BSSY.RECONVERGENT B10, `(.L_x_100) ;  /* 0x00000580000a7945 */ /* 0x000fe20003800200 */
[----:B------:R-:W-:Y:S02]  /*6ce0*/  LOP3.LUT P1, RZ, R110, 0xff, RZ, 0xc0, !PT ;  /* 0x000000ff6eff7812 */ /* 0x000fe4000782c0ff */
[----:B------:R-:W-:Y:S02]  /*6cf0*/  PRMT R100, R0, 0x9910, RZ ;  /* 0x0000991000647816 */ /* 0x000fe400000000ff */
[----:B------:R-:W-:Y:S02]  /*6d00*/  LOP3.LUT P2, RZ, R111, 0xff, RZ, 0xc0, !PT ;  /* 0x000000ff6fff7812 */ /* 0x000fe4000784c0ff */
[----:B------:R-:W-:-:S04]  /*6d10*/  ISETP.NE.AND P3, PT, R100, RZ, PT ;  /* 0x000000ff6400720c */ /* 0x000fc80003f65270 */
[----:B------:R-:W-:Y:S01]  /*6d20*/  P2R R0, PR, RZ, 0x8 ;  /* 0x00000008ff007803 */ /* 0x000fe20000000000 */
[----:B------:R-:W-:Y:S02]  /*6d30*/  DSETP.LTU.OR P5, PT, R16, RZ, !P0 ;  /* 0x000000ff1000722a */ /* 0x000fe400047a9400 */
[----:B------:R-:W-:-:S04]  /*6d40*/  DSETP.LTU.OR P4, PT, R18, RZ, !P1 ;  /* 0x000000ff1200722a */ /* 0x000fc80004f89400 */
[----:B------:R-:W-:Y:S01]  /*6d50*/  FSEL R99, R16, RZ, !P5 ;  /* 0x000000ff10637208 */ /* 0x000fe20006800000 */
[----:B------:R-:W-:Y:S01]  /*6d60*/  DSETP.LTU.OR P1, PT, R24, RZ, !P2 ;  /* 0x000000ff1800722a */ /* 0x000fe20005729400 */
[----:B------:R-:W-:Y:S01]  /*6d70*/  FSEL R3, R17, -1.875, !P5 ;  /* 0xbff0000011037808 */ /* 0x000fe20006800000 */
[----:B------:R-:W-:Y:S01]  /*6d80*/  DSETP.LTU.OR P0, PT, R26, RZ, !P3 ;  /* 0x000000ff1a00722a */ /* 0x000fe20005f09400 */
[----:B------:R-:W-:Y:S02]  /*6d90*/  FSEL R99, R99, R18, P4 ;  /* 0x0000001263637208 */ /* 0x000fe40002000000 */
[----:B------:R-:W-:Y:S02]  /*6da0*/  FSEL R3, R3, R19, P4 ;  /* 0x0000001303037208 */ /* 0x000fe40002000000 */
[----:B------:R-:W-:Y:S02]  /*6db0*/  FSEL R99, R99, R24, P1 ;  /* 0x0000001863637208 */ /* 0x000fe40000800000 */
[----:B------:R-:W-:-:S02]  /*6dc0*/  FSEL R3, R3, R25, P1 ;  /* 0x0000001903037208 */ /* 0x000fc40000800000 */
[----:B------:R-:W-:Y:S02]  /*6dd0*/  FSEL R98, R99, R26, P0 ;  /* 0x0000001a63627208 */ /* 0x000fe40000000000 */
[----:B------:R-:W-:Y:S02]  /*6de0*/  FSEL R99, R3, R27, P0 ;  /* 0x0000001b03637208 */ /* 0x000fe40000000000 */
[----:B------:R-:W-:Y:S02]  /*6df0*/  P2R R107, PR, RZ, 0x1 ;  /* 0x00000001ff6b7803 */ /* 0x000fe40000000000 */
[----:B------:R-:W-:Y:S02]  /*6e00*/  P2R R104, PR, RZ, 0x20 ;  /* 0x00000020ff687803 */ /* 0x000fe40000000000 */
[----:B------:R-:W-:Y:S01]  /*6e10*/  DSETP.GEU.AND P0, PT, R98, RZ, PT ;  /* 0x000000ff6200722a */ /* 0x000fe20003f0e000 */
[----:B------:R-:W-:Y:S02]  /*6e20*/  P2R R105, PR, RZ, 0x10 ;  /* 0x00000010ff697803 */ /* 0x000fe40000000000 */
[----:B------:R-:W-:-:S11]  /*6e30*/  P2R R106, PR, RZ, 0x2 ;  /* 0x00000002ff6a7803 */ /* 0x000fd60000000000 */
[----:B------:R-:W-:Y:S05]  /*6e40*/  @P0 BRA `(.L_x_101) ;  /* 0x0000000400000947 */ /* 0x000fea0003800000 */
[----:B------:R-:W-:Y:S01]  /*6e50*/  MOV R46, 0x1e8 ;  /* 0x000001e8002e7802 */ /* 0x000fe20000000f00 */
[----:B------:R-:W0:Y:S01]  /*6e60*/  LDCU.64 UR4, c[0x4][0x198] ;  /* 0x01003300ff0477ac */ /* 0x000e220008000a00 */
[----:B------:R-:W-:Y:S02]  /*6e70*/  PRMT R101, R111, 0x9910, RZ ;  /* 0x000099106f657816 */ /* 0x000fe400000000ff */
[----:B------:R-:W-:Y:S01]  /*6e80*/  CS2R R6, SRZ ;  /* 0x0000000000067805 */ /* 0x000fe2000001ff00 */
[----:B------:R1:W2:Y:S01]  /*6e90*/  LDC.64 R8, c[0x4][R46] ;  /* 0x010000002e087b82 */ /* 0x0002a20000000a00 */
[----:B------:R-:W-:Y:S02]  /*6ea0*/  PRMT R102, R110, 0x9910, RZ ;  /* 0x000099106e667816 */ /* 0x000fe400000000ff */
[----:B------:R-:W-:Y:S02]  /*6eb0*/  ISETP.NE.AND P1, PT, R101, RZ, PT ;  /* 0x000000ff6500720c */ /* 0x000fe40003f25270 */
[----:B------:R-:W-:-:S02]  /*6ec0*/  ISETP.NE.AND P0, PT, R102, RZ, PT ;  /* 0x000000ff6600720c */ /* 0x000fc40003f05270 */
[----:B------:R-:W-:Y:S02]  /*6ed0*/  PRMT R103, R11, 0x9910, RZ ;  /* 0x000099100b677816 */ /* 0x000fe400000000ff */
[----:B------:R-:W-:Y:S02]  /*6ee0*/  P2R R0, PR, RZ, 0x2 ;  /* 0x00000002ff007803 */ /* 0x000fe40000000000 */
[----:B------:R-:W-:Y:S02]  /*6ef0*/  P2R R0, PR, RZ, 0x1 ;  /* 0x00000001ff007803 */ /* 0x000fe40000000000 */
[----:B------:R-:W-:Y:S02]  /*6f00*/  ISETP.NE.AND P0, PT, R103, RZ, PT ;  /* 0x000000ff6700720c */ /* 0x000fe40003f05270 */
[----:B0-----:R-:W-:Y:S01]  /*6f10*/  MOV R4, UR4 ;  /* 0x0000000400047c02 */ /* 0x001fe20008000f00 */
[----:B------:R-:W-:Y:S01]  /*6f20*/  IMAD.U32 R5, RZ, RZ, UR5 ;  /* 0x00000005ff057e24 */ /* 0x000fe2000f8e00ff */
[----:B-1----:R-:W-:-:S09]  /*6f30*/  P2R R0, PR, RZ, 0x1 ;  /* 0x00000001ff007803 */ /* 0x002fd20000000000 */
[----:B------:R-:W-:-:S07]  /*6f40*/  LEPC R20, `(.L_x_102) ;  /* 0x000000001014794e */ /* 0x000fce0000000000 */
[----:B--2---:R-:W-:Y:S05]  /*6f50*/  CALL.ABS.NOINC R8 ;  /* 0x0000000008007343 */ /* 0x004fea0003c00000 */
.L_x_102:
[----:B------:R0:W-:Y:S01]  /*6f60*/  STL.128 [R1], R28 ;  /* 0x0000001c01007387 */ /* 0x0001e20000100c00 */
[----:B------:R0:W1:Y:S01]  /*6f70*/  LDC.64 R8, c[0x4][R46] ;  /* 0x010000002e087b82 */ /* 0x0000620000000a00 */
[----:B------:R-:W2:Y:S01]  /*6f80*/  LDCU.64 UR4, c[0x4][0x1a0] ;  /* 0x01003400ff0477ac */ /* 0x000ea20008000a00 */
[----:B------:R-:W-:Y:S02]  /*6f90*/  IMAD.MOV.U32 R6, RZ, RZ, R22 ;  /* 0x000000ffff067224 */ /* 0x000fe400078e0016 */
[----:B------:R-:W-:Y:S02]  /*6fa0*/  IMAD.MOV.U32 R7, RZ, RZ, R2 ;  /* 0x000000ffff077224 */ /* 0x000fe400078e0002 */
[----:B--2---:R-:W-:Y:S02]  /*6fb0*/  IMAD.U32 R4, RZ, RZ, UR4 ;  /* 0x00000004ff047e24 */ /* 0x004fe4000f8e00ff */
[----:B0-----:R-:W-:-:S07]  /*6fc0*/  IMAD.U32 R5, RZ, RZ, UR5 ;  /* 0x00000005ff057e24 */ /* 0x001fce000f8e00ff */
[----:B------:R-:W-:-:S07]  /*6fd0*/  LEPC R20, `(.L_x_103) ;  /* 0x000000001014794e */ /* 0x000fce0000000000 */
[----:B-1----:R-:W-:Y:S05]  /*6fe0*/  CALL.ABS.NOINC R8 ;  /* 0x0000000008007343 */ /* 0x002fea0003c00000 */
.L_x_103:
[----:B------:R-:W0:Y:S01]  /*6ff0*/  LDC.64 R6, c[0x4][0x1b0] ;  /* 0x01006c00ff067b82 */ /* 0x000e220000000a00 */
[----:B------:R-:W0:Y:S01]  /*7000*/  LDCU.64 UR4, c[0x4][0x1a8] ;  /* 0x01003500ff0477ac */ /* 0x000e220008000a00 */
[----:B------:R-:W-:Y:S02]  /*7010*/  ISETP.NE.AND P6, PT, R103, RZ, PT ;  /* 0x000000ff6700720c */ /* 0x000fe40003fc5270 */
[----:B------:R-:W-:Y:S02]  /*7020*/  ISETP.NE.AND P4, PT, R102, RZ, PT ;  /* 0x000000ff6600720c */ /* 0x000fe40003f85270 */
[----:B------:R-:W-:Y:S02]  /*7030*/  ISETP.NE.AND P5, PT, R101, RZ, PT ;  /* 0x000000ff6500720c */ /* 0x000fe40003fa5270 */
[----:B------:R1:W2:Y:S01]  /*7040*/  LDC.64 R12, c[0x4][R46] ;  /* 0x010000002e0c7b82 */ /* 0x0002a20000000a00 */
[----:B0-----:R-:W-:Y:S02]  /*7050*/  SEL R8, R6, UR4, !P6 ;  /* 0x0000000406087c07 */ /* 0x001fe4000f000000 */
[----:B------:R-:W-:-:S02]  /*7060*/  SEL R9, R7, UR5, !P6 ;  /* 0x0000000507097c07 */ /* 0x000fc4000f000000 */
[----:B------:R-:W-:Y:S02]  /*7070*/  ISETP.NE.AND P6, PT, R100, RZ, PT ;  /* 0x000000ff6400720c */ /* 0x000fe40003fc5270 */
[C---:B------:R-:W-:Y:S02]  /*7080*/  SEL R10, R6.reuse, UR4, !P4 ;  /* 0x00000004060a7c07 */ /* 0x040fe4000e000000 */
[C---:B------:R-:W-:Y:S02]  /*7090*/  SEL R11, R7.reuse, UR5, !P4 ;  /* 0x00000005070b7c07 */ /* 0x040fe4000e000000 */
[C---:B------:R-:W-:Y:S02]  /*70a0*/  SEL R4, R6.reuse, UR4, !P5 ;  /* 0x0000000406047c07 */ /* 0x040fe4000e800000 */
[----:B------:R-:W-:Y:S01]  /*70b0*/  SEL R0, R6, UR4, !P6 ;  /* 0x0000000406007c07 */ /* 0x000fe2000f000000 */
[----:B------:R0:W-:Y:S01]  /*70c0*/  STL.128 [R1], R8 ;  /* 0x0000000801007387 */ /* 0x0001e20000100c00 */
[C---:B------:R-:W-:Y:S01]  /*70d0*/  SEL R3, R7.reuse, UR5, !P6 ;  /* 0x0000000507037c07 */ /* 0x040fe2000f000000 */
[----:B------:R-:W-:Y:S01]  /*70e0*/  IMAD.MOV.U32 R6, RZ, RZ, R22 ;  /* 0x000000ffff067224 */ /* 0x000fe200078e0016 */
[----:B------:R-:W-:Y:S01]  /*70f0*/  SEL R5, R7, UR5, !P5 ;  /* 0x0000000507057c07 */ /* 0x000fe2000e800000 */
[----:B------:R-:W3:Y:S01]  /*7100*/  LDCU.64 UR4, c[0x4][0x1b8] ;  /* 0x01003700ff0477ac */ /* 0x000ee20008000a00 */
[----:B------:R-:W-:-:S02]  /*7110*/  IMAD.MOV.U32 R7, RZ, RZ, R2 ;  /* 0x000000ffff077224 */ /* 0x000fc400078e0002 */
[----:B0-----:R-:W-:Y:S01]  /*7120*/  IMAD.MOV.U32 R8, RZ, RZ, R4 ;  /* 0x000000ffff087224 */ /* 0x001fe200078e0004 */
[----:B------:R-:W-:Y:S01]  /*7130*/  MOV R9, R5 ;  /* 0x0000000500097202 */ /* 0x000fe20000000f00 */
[----:B------:R-:W-:Y:S02]  /*7140*/  IMAD.MOV.U32 R10, RZ, RZ, R0 ;  /* 0x000000ffff0a7224 */ /* 0x000fe400078e0000 */
[----:B------:R-:W-:Y:S02]  /*7150*/  IMAD.MOV.U32 R11, RZ, RZ, R3 ;  /* 0x000000ffff0b7224 */ /* 0x000fe400078e0003 */
[----:B---3--:R-:W-:Y:S02]  /*7160*/  IMAD.U32 R4, RZ, RZ, UR4 ;  /* 0x00000004ff047e24 */ /* 0x008fe4000f8e00ff */
[----:B------:R-:W-:Y:S01]  /*7170*/  IMAD.U32 R5, RZ, RZ, UR5 ;  /* 0x00000005ff057e24 */ /* 0x000fe2000f8e00ff */
[----:B--2---:R1:W-:Y:S06]  /*7180*/  STL.128 [R1+0x10], R8 ;  /* 0x0000100801007387 */ /* 0x0043ec0000100c00 */
[----:B------:R-:W-:-:S07]  /*7190*/  LEPC R20, `(.L_x_104) ;  /* 0x000000001014794e */ /* 0x000fce0000000000 */
[----:B-1----:R-:W-:Y:S05]  /*71a0*/  CALL.ABS.NOINC R12 ;  /* 0x000000000c007343 */ /* 0x002fea0003c00000 */
.L_x_104:
[----:B------:R0:W-:Y:S01]  /*71b0*/  STL.128 [R1], R16 ;  /* 0x0000001001007387 */ /* 0x0001e20000100c00 */
[----:B------:R0:W1:Y:S01]  /*71c0*/  LDC.64 R8, c[0x4][R46] ;  /* 0x010000002e087b82 */ /* 0x0000620000000a00 */
[----:B------:R-:W2:Y:S01]  /*71d0*/  LDCU.64 UR4, c[0x4][0x1c0] ;  /* 0x01003800ff0477ac */ /* 0x000ea20008000a00 */
[----:B------:R-:W-:Y:S01]  /*71e0*/  IMAD.MOV.U32 R6, RZ, RZ, R22 ;  /* 0x000000ffff067224 */ /* 0x000fe200078e0016 */
[----:B------:R0:W-:Y:S01]  /*71f0*/  STL.128 [R1+0x10], R24 ;  /* 0x0000101801007387 */ /* 0x0001e20000100c00 */
[----:B------:R-:W-:Y:S01]  /*7200*/  IMAD.MOV.U32 R7, RZ, RZ, R2 ;  /* 0x000000ffff077224 */ /* 0x000fe200078e0002 */
[----:B--2---:R-:W-:Y:S01]  /*7210*/  MOV R4, UR4 ;  /* 0x0000000400047c02 */ /* 0x004fe20008000f00 */
[----:B0-----:R-:W-:-:S07]  /*7220*/  IMAD.U32 R5, RZ, RZ, UR5 ;  /* 0x00000005ff057e24 */ /* 0x001fce000f8e00ff */
[----:B------:R-:W-:-:S07]  /*7230*/  LEPC R20, `(.L_x_101) ;  /* 0x000000001014794e */ /* 0x000fce0000000000 */
[----:B-1----:R-:W-:Y:S05]  /*7240*/  CALL.ABS.NOINC R8 ;  /* 0x0000000008007343 */ /* 0x002fea0003c00000 */
.L_x_101:
[----:B------:R-:W-:Y:S05]  /*7250*/  BSYNC.RECONVERGENT B10 ;  /* 0x00000000000a7941 */ /* 0x000fea0003800200 */
.L_x_100:
[----:B------:R-:W-:Y:S01]  /*7260*/  ISETP.NE.AND P3, PT, R104, RZ, PT ;  /* 0x000000ff6800720c */ /* 0x000fe20003f65270 */
[----:B------:R-:W0:Y:S01]  /*7270*/  LDC.64 R6, c[0x0][0x410] ;  /* 0x00010400ff067b82 */ /* 0x000e220000000a00 */
[----:B------:R-:W-:Y:S02]  /*7280*/  ISETP.NE.AND P4, PT, R105, RZ, PT ;  /* 0x000000ff6900720c */ /* 0x000fe40003f85270 */
[----:B------:R-:W-:Y:S02]  /*7290*/  ISETP.NE.AND P5, PT, R106, RZ, PT ;  /* 0x000000ff6a00720c */ /* 0x000fe40003fa5270 */
[----:B------:R-:W-:-:S07]  /*72a0*/  ISETP.NE.AND P6, PT, R107, RZ, PT ;  /* 0x000000ff6b00720c */ /* 0x000fce0003fc5270 */
[----:B------:R-:W-:-:S06]  /*72b0*/  DSETP.GTU.OR P0, PT, R16, R98, P3 ;  /* 0x000000621000722a */ /* 0x000fcc0001f0c400 */
[----:B------:R-:W-:Y:S02]  /*72c0*/  FSEL R4, R98, R16, P0 ;  /* 0x0000001062047208 */ /* 0x000fe40000000000 */
[----:B------:R-:W-:Y:S02]  /*72d0*/  FSEL R5, R99, R17, P0 ;  /* 0x0000001163057208 */ /* 0x000fe40000000000 */
[----:B------:R-:W1:Y:S01]  /*72e0*/  LDC.64 R16, c[0x0][0x408] ;  /* 0x00010200ff107b82 */ /* 0x000e620000000a00 */
[----:B------:R-:W-:-:S03]  /*72f0*/  SEL R0, R47, R28, P0 ;  /* 0x0000001c2f007207 */ /* 0x000fc60000000000 */
[----:B------:R-:W-:-:S06]  /*7300*/  DSETP.GTU.OR P1, PT, R18, R4, P4 ;  /* 0x000000041200722a */ /* 0x000fcc000272c400 */
[----:B------:R-:W-:Y:S02]  /*7310*/  FSEL R4, R4, R18, P1 ;  /* 0x0000001204047208 */ /* 0x000fe40000800000 */
[----:B------:R-:W-:-:S06]  /*7320*/  FSEL R5, R5, R19, P1 ;  /* 0x0000001305057208 */ /* 0x000fcc0000800000 */
[----:B------:R-:W-:-:S06]  /*7330*/  DSETP.GTU.OR P2, PT, R24, R4, P5 ;  /* 0x000000041800722a */ /* 0x000fcc0002f4c400 */
[----:B------:R-:W-:Y:S02]  /*7340*/  FSEL R4, R4, R24, P2 ;  /* 0x0000001804047208 */ /* 0x000fe40001000000 */
[----:B------:R-:W-:-:S06]  /*7350*/  FSEL R5, R5, R25, P2 ;  /* 0x0000001905057208 */ /* 0x000fcc0001000000 */
[----:B------:R-:W-:Y:S01]  /*7360*/  DSETP.GTU.AND P0, PT, R26, R4, PT ;  /* 0x000000041a00722a */ /* 0x000fe20003f0c000 */
[----:B------:R-:W-:-:S05]  /*7370*/  @P2 SEL R30, R0, R29, P1 ;  /* 0x0000001d001e2207 */ /* 0x000fca0000800000 */
[----:B------:R-:W-:-:S05]  /*7380*/  @!P6 SEL R30, R30, R31, P0 ;  /* 0x0000001f1e1ee207 */ /* 0x000fca0000000000 */
[----:B-1----:R-:W-:-:S04]  /*7390*/  IMAD.WIDE R16, R30, 0x8, R16 ;  /* 0x000000081e107825 */ /* 0x002fc800078e0210 */
[----:B0-----:R-:W-:Y:S02]  /*73a0*/  IMAD.WIDE R4, R30, 0x8, R6 ;  /* 0x000000081e047825 */ /* 0x001fe400078e0206 */
[----:B------:R-:W5:Y:S04]  /*73b0*/  LDG.E.64 R16, desc[UR36][R16.64+-0x8] ;  /* 0xfffff82410107981 */ /* 0x000f68000c1e1b00 */
[----:B------:R-:W5:Y:S01]  /*73c0*/  LDG.E.64 R4, desc[UR36][R4.64+-0x8] ;  /* 0xfffff82404047981 */ /* 0x000f62000c1e1b00 */
[----:B------:R-:W-:Y:S01]  /*73d0*/  ISETP.NE.AND P0, PT, R66, 0x1, PT ;  /* 0x000000014200780c */ /* 0x000fe20003f05270 */
[----:B------:R-:W-:Y:S01]  /*73e0*/  BSSY.RECONVERGENT B0, `(.L_x_105) ;  /* 0x0000056000007945 */ /* 0x000fe20003800200 */
[----:B------:R-:W-:Y:S02]  /*73f0*/  IMAD.MOV.U32 R11, RZ, RZ, 0x2 ;  /* 0x00000002ff0b7424 */ /* 0x000fe400078e00ff */
[----:B------:R-:W-:-:S02]  /*7400*/  IMAD.MOV.U32 R0, RZ, RZ, R69 ;  /* 0x000000ffff007224 */ /* 0x000fc400078e0045 */
[----:B------:R-:W-:-:S07]  /*7410*/  IMAD.MOV.U32 R47, RZ, RZ, R30 ;  /* 0x000000ffff2f7224 */ /* 0x000fce00078e001e */
[----:B------:R-:W-:Y:S05]  /*7420*/  @!P0 BRA `(.L_x_106) ;  /* 0x0000000400448947 */ /* 0x000fea0003800000 */
[----:B------:R-:W-:-:S13]  /*7430*/  ISETP.NE.AND P0, PT, R66, 0x3, PT ;  /* 0x000000034200780c */ /* 0x000fda0003f05270 */
[----:B------:R-:W-:Y:S05]  /*7440*/  @!P0 BRA `(.L_x_107) ;  /* 0x0000000000188947 */ /* 0x000fea0003800000 */
[----:B------:R-:W-:-:S13]  /*7450*/  ISETP.NE.AND P0, PT, R66, 0x2, PT ;  /* 0x000000024200780c */ /* 0x000fda0003f05270 */
[----:B------:R-:W-:Y:S01]  /*7460*/  @!P0 MOV R11, 0x3 ;  /* 0x00000003000b8802 */ /* 0x000fe20000000f00 */
[----:B------:R-:W-:Y:S02]  /*7470*/  @!P0 IMAD.MOV.U32 R0, RZ, RZ, R70 ;  /* 0x000000ffff008224 */ /* 0x000fe400078e0046 */
[----:B------:R-:W-:Y:S02]  /*7480*/  @P0 VIADD R11, R66, 0x1 ;  /* 0x00000001420b0836 */ /* 0x000fe40000000000 */
[----:B------:R-:W-:Y:S01]  /*7490*/  @P0 IMAD.MOV.U32 R0, RZ, RZ, R68 ;  /* 0x000000ffff000224 */ /* 0x000fe200078e0044 */
[----:B------:R-:W-:Y:S06]  /*74a0*/  BRA `(.L_x_106) ;  /* 0x0000000400247947 */ /* 0x000fec0003800000 */
.L_x_107:
        /* <DEDUP_REMOVED lines=13> */
.L_x_109:
[----:B------:R-:W-:Y:S05]  /*7580*/  BSYNC.RECONVERGENT B1 ;  /* 0x0000000000017941 */ /* 0x000fea0003800200 */
.L_x_108:
[----:B------:R-:W-:Y:S01]  /*7590*/  IMAD.WIDE.U32 R8, R74, -0x326172a9, RZ ;  /* 0xcd9e8d574a087825 */ /* 0x000fe200078e00ff */
[----:B------:R-:W-:Y:S02]  /*75a0*/  LOP3.LUT R12, R75, R7, R65, 0x96, !PT ;  /* 0x000000074b0c7212 */ /* 0x000fe400078e9641 */
[----:B------:R-:W-:Y:S01]  /*75b0*/  MOV R0, R71 ;  /* 0x0000004700007202 */ /* 0x000fe20000000f00 */
[----:B------:R-:W-:Y:S01]  /*75c0*/  VIADD R3, R65, 0xbb67ae85 ;  /* 0xbb67ae8541037836 */ /* 0x000fe20000000000 */
[----:B------:R-:W-:Y:S01]  /*75d0*/  LOP3.LUT R10, R73, R64, R9, 0x96, !PT ;  /* 0x00000040490a7212 */ /* 0x000fe200078e9609 */
[----:B------:R-:W-:-:S04]  /*75e0*/  IMAD.WIDE.U32 R12, R12, -0x326172a9, RZ ;  /* 0xcd9e8d570c0c7825 */ /* 0x000fc800078e00ff */
[----:B------:R-:W-:Y:S01]  /*75f0*/  IMAD.WIDE.U32 R10, R10, -0x2daee0ad, RZ ;  /* 0xd2511f530a0a7825 */ /* 0x000fe200078e00ff */
[----:B------:R-:W-:-:S04]  /*7600*/  LOP3.LUT R7, R42, R8, R13, 0x96, !PT ;  /* 0x000000082a077212 */ /* 0x000fc800078e960d */
[----:B------:R-:W-:Y:S01]  /*7610*/  LOP3.LUT R3, R3, R6, R11, 0x96, !PT ;  /* 0x0000000603037212 */ /* 0x000fe200078e960b */
[----:B------:R-:W-:-:S04]  /*7620*/  IMAD.WIDE.U32 R6, R7, -0x2daee0ad, RZ ;  /* 0xd2511f5307067825 */ /* 0x000fc800078e00ff */
[----:B------:R-:W-:Y:S02]  /*7630*/  VIADD R11, R65, 0x76cf5d0a ;  /* 0x76cf5d0a410b7836 */ /* 0x000fe40000000000 */
[----:B------:R-:W-:-:S03]  /*7640*/  IMAD.WIDE.U32 R8, R3, -0x326172a9, RZ ;  /* 0xcd9e8d5703087825 */ /* 0x000fc600078e00ff */
[----:B------:R-:W-:Y:S01]  /*7650*/  LOP3.LUT R11, R11, R10, R7, 0x96, !PT ;  /* 0x0000000a0b0b7212 */ /* 0x000fe200078e9607 */
[C---:B------:R-:W-:Y:S01]  /*7660*/  VIADD R3, R64.reuse, 0x3c6ef372 ;  /* 0x3c6ef37240037836 */ /* 0x040fe20000000000 */
[----:B------:R-:W-:-:S04]  /*7670*/  IADD3 R7, PT, PT, R64, -0x255992d5, RZ ;  /* 0xdaa66d2b40077810 */ /* 0x000fc80007ffe0ff */
[----:B------:R-:W-:Y:S01]  /*7680*/  LOP3.LUT R3, R3, R12, R9, 0x96, !PT ;  /* 0x0000000c03037212 */ /* 0x000fe200078e9609 */
[----:B------:R-:W-:-:S04]  /*7690*/  IMAD.WIDE.U32 R12, R11, -0x326172a9, RZ ;  /* 0xcd9e8d570b0c7825 */ /* 0x000fc800078e00ff */
[----:B------:R-:W-:Y:S01]  /*76a0*/  IMAD.WIDE.U32 R10, R3, -0x2daee0ad, RZ ;  /* 0xd2511f53030a7825 */ /* 0x000fe200078e00ff */
[----:B------:R-:W-:-:S03]  /*76b0*/  LOP3.LUT R7, R7, R8, R13, 0x96, !PT ;  /* 0x0000000807077212 */ /* 0x000fc600078e960d */
[----:B------:R-:W-:-:S05]  /*76c0*/  VIADD R3, R65, 0x32370b8f ;  /* 0x32370b8f41037836 */ /* 0x000fca0000000000 */
[----:B------:R-:W-:Y:S01]  /*76d0*/  LOP3.LUT R3, R3, R6, R11, 0x96, !PT ;  /* 0x0000000603037212 */ /* 0x000fe200078e960b */
[----:B------:R-:W-:-:S04]  /*76e0*/  IMAD.WIDE.U32 R6, R7, -0x2daee0ad, RZ ;  /* 0xd2511f5307067825 */ /* 0x000fc800078e00ff */
[----:B------:R-:W-:Y:S02]  /*76f0*/  VIADD R11, R65, 0xed9eba14 ;  /* 0xed9eba14410b7836 */ /* 0x000fe40000000000 */
[----:B------:R-:W-:-:S03]  /*7700*/  IMAD.WIDE.U32 R8, R3, -0x326172a9, RZ ;  /* 0xcd9e8d5703087825 */ /* 0x000fc600078e00ff */
[----:B------:R-:W-:Y:S01]  /*7710*/  LOP3.LUT R11, R11, R10, R7, 0x96, !PT ;  /* 0x0000000a0b0b7212 */ /* 0x000fe200078e9607 */
[C---:B------:R-:W-:Y:S02]  /*7720*/  VIADD R3, R64.reuse, 0x78dde6e4 ;  /* 0x78dde6e440037836 */ /* 0x040fe40000000000 */
[----:B------:R-:W-:-:S03]  /*7730*/  VIADD R7, R64, 0x1715609d ;  /* 0x1715609d40077836 */ /* 0x000fc60000000000 */
        /* <DEDUP_REMOVED lines=8> */
[----:B------:R-:W-:Y:S01]  /*77c0*/  IMAD.WIDE.U32 R8, R3, -0x326172a9, RZ ;  /* 0xcd9e8d5703087825 */ /* 0x000fe200078e00ff */
[C---:B------:R-:W-:Y:S02]  /*77d0*/  IADD3 R3, PT, PT, R64.reuse, -0x4ab325aa, RZ ;  /* 0xb54cda5640037810 */ /* 0x040fe40007ffe0ff */
[----:B------:R-:W-:Y:S01]  /*77e0*/  LOP3.LUT R11, R11, R10, R7, 0x96, !PT ;  /* 0x0000000a0b0b7212 */ /* 0x000fe200078e9607 */
[----:B------:R-:W-:Y:S01]  /*77f0*/  VIADD R7, R64, 0x5384540f ;  /* 0x5384540f40077836 */ /* 0x000fe20000000000 */
[----:B------:R-:W-:Y:S01]  /*7800*/  LOP3.LUT R3, R3, R12, R9, 0x96, !PT ;  /* 0x0000000c03037212 */ /* 0x000fe200078e9609 */
[----:B------:R-:W-:Y:S02]  /*7810*/  VIADD R9, R65, 0xdb3d7428 ;  /* 0xdb3d742841097836 */ /* 0x000fe40000000000 */
[----:B------:R-:W-:-:S04]  /*7820*/  IMAD.WIDE.U32 R12, R11, -0x326172a9, RZ ;  /* 0xcd9e8d570b0c7825 */ /* 0x000fc800078e00ff */
[----:B------:R-:W-:Y:S01]  /*7830*/  IMAD.WIDE.U32 R10, R3, -0x2daee0ad, RZ ;  /* 0xd2511f53030a7825 */ /* 0x000fe200078e00ff */
[----:B------:R-:W-:-:S03]  /*7840*/  LOP3.LUT R7, R7, R8, R13, 0x96, !PT ;  /* 0x0000000807077212 */ /* 0x000fc600078e960d */
[----:B------:R-:W-:-:S05]  /*7850*/  VIADD R3, R65, 0x1fd5c5a3 ;  /* 0x1fd5c5a341037836 */ /* 0x000fca0000000000 */
[----:B------:R-:W-:Y:S01]  /*7860*/  LOP3.LUT R3, R3, R6, R11, 0x96, !PT ;  /* 0x0000000603037212 */ /* 0x000fe200078e960b */
[----:B------:R-:W-:-:S04]  /*7870*/  IMAD.WIDE.U32 R6, R7, -0x2daee0ad, RZ ;  /* 0xd2511f5307067825 */ /* 0x000fc800078e00ff */
[----:B------:R-:W-:Y:S01]  /*7880*/  IMAD.WIDE.U32 R68, R3, -0x326172a9, RZ ;  /* 0xcd9e8d5703447825 */ /* 0x000fe200078e00ff */
[----:B------:R-:W-:-:S03]  /*7890*/  LOP3.LUT R10, R9, R10, R7, 0x96, !PT ;  /* 0x0000000a090a7212 */ /* 0x000fc600078e9607 */
[----:B------:R-:W-:Y:S02]  /*78a0*/  VIADD R3, R64, 0xf1bbcdc8 ;  /* 0xf1bbcdc840037836 */ /* 0x000fe40000000000 */
[----:B------:R-:W-:-:S03]  /*78b0*/  IMAD.WIDE.U32 R10, R10, -0x326172a9, RZ ;  /* 0xcd9e8d570a0a7825 */ /* 0x000fc600078e00ff */
[----:B------:R-:W-:Y:S01]  /*78c0*/  LOP3.LUT R3, R3, R12, R69, 0x96, !PT ;  /* 0x0000000c03037212 */ /* 0x000fe200078e9645 */
[----:B------:R-:W-:Y:S01]  /*78d0*/  IMAD.MOV.U32 R69, RZ, RZ, R10 ;  /* 0x000000ffff457224 */ /* 0x000fe200078e000a */
[----:B------:R-:W-:Y:S01]  /*78e0*/  LOP3.LUT R68, R41, R68, R11, 0x96, !PT ;  /* 0x0000004429447212 */ /* 0x000fe200078e960b */
[----:B------:R-:W-:Y:S02]  /*78f0*/  IMAD.MOV.U32 R11, RZ, RZ, RZ ;  /* 0x000000ffff0b7224 */ /* 0x000fe400078e00ff */
[----:B------:R-:W-:-:S04]  /*7900*/  IMAD.WIDE.U32 R8, R3, -0x2daee0ad, RZ ;  /* 0xd2511f5303087825 */ /* 0x000fc800078e00ff */
[----:B------:R-:W-:Y:S02]  /*7910*/  VIADD R3, R65, 0x96a522ad ;  /* 0x96a522ad41037836 */ /* 0x000fe40000000000 */
[----:B------:R-:W-:-:S03]  /*7920*/  IMAD.MOV.U32 R71, RZ, RZ, R8 ;  /* 0x000000ffff477224 */ /* 0x000fc600078e0008 */
[----:B------:R-:W-:-:S07]  /*7930*/  LOP3.LUT R70, R3, R6, R9, 0x96, !PT ;  /* 0x0000000603467212 */ /* 0x000fce00078e9609 */
.L_x_106:
[----:B------:R-:W-:Y:S05]  /*7940*/  BSYNC.RECONVERGENT B0 ;  /* 0x0000000000007941 */ /* 0x000fea0003800200 */
.L_x_105:
[----:B------:R-:W0:Y:S01]  /*7950*/  I2F.F64.U32 R6, R0 ;  /* 0x0000000000067312 */ /* 0x000e220000201800 */
[----:B------:R-:W1:Y:S01]  /*7960*/  LDCU.64 UR4, c[0x0][0x3f0] ;  /* 0x00007e00ff0477ac */ /* 0x000e620008000a00 */
[----:B------:R-:W-:Y:S02]  /*7970*/  IMAD.MOV.U32 R8, RZ, RZ, 0x0 ;  /* 0x00000000ff087424 */ /* 0x000fe400078e00ff */
[----:B------:R-:W-:-:S06]  /*7980*/  IMAD.MOV.U32 R9, RZ, RZ, 0x3df00000 ;  /* 0x3df00000ff097424 */ /* 0x000fcc00078e00ff */
[----:B0-----:R-:W-:-:S08]  /*7990*/  DFMA R6, R6, R8, 2.3283064365386962891e-10 ;  /* 0x3df000000606742b */ /* 0x001fd00000000008 */
[----:B-1----:R-:W-:-:S14]  /*79a0*/  DSETP.GEU.AND P0, PT, R6, UR4, PT ;  /* 0x0000000406007e2a */ /* 0x002fdc000bf0e000 */
[----:B------:R-:W-:Y:S05]  /*79b0*/  @P0 BRA `(.L_x_110) ;  /* 0x0000000c00e40947 */ /* 0x000fea0003800000 */
[----:B------:R-:W0:Y:S01]  /*79c0*/  LDCU.64 UR4, c[0x0][0x420] ;  /* 0x00008400ff0477ac */ /* 0x000e220008000a00 */
[----:B------:R-:W-:Y:S02]  /*79d0*/  SHF.R.S32.HI R10, RZ, 0x1f, R47 ;  /* 0x0000001fff0a7819 */ /* 0x000fe4000001142f */
[----:B0-----:R-:W-:-:S04]  /*79e0*/  IADD3 R6, P0, PT, R47, UR4, RZ ;  /* 0x000000042f067c10 */ /* 0x001fc8000ff1e0ff */
[----:B------:R-:W-:-:S05]  /*79f0*/  IADD3.X R7, PT, PT, R10, UR5, RZ, P0, !PT ;  /* 0x000000050a077c10 */ /* 0x000fca00087fe4ff */
[----:B------:R-:W2:Y:S01]  /*7a00*/  LDG.E.U8 R6, desc[UR36][R6.64+-0x1] ;  /* 0xffffff2406067981 */ /* 0x000ea2000c1e1100 */
[----:B------:R-:W-:Y:S01]  /*7a10*/  BSSY.RECONVERGENT B0, `(.L_x_111) ;  /* 0x0000025000007945 */ /* 0x000fe20003800200 */
[----:B--2---:R-:W-:-:S13]  /*7a20*/  ISETP.NE.AND P0, PT, R6, RZ, PT ;  /* 0x000000ff0600720c */ /* 0x004fda0003f05270 */
[----:B------:R-:W-:Y:S05]  /*7a30*/  @!P0 BRA `(.L_x_112) ;  /* 0x0000000000888947 */ /* 0x000fea0003800000 */
[----:B-----5:R-:W-:Y:S01]  /*7a40*/  DSETP.GEU.AND P0, PT, R4, 0.5, PT ;  /* 0x3fe000000400742a */ /* 0x020fe20003f0e000 */
[----:B------:R-:W-:Y:S01]  /*7a50*/  IMAD.MOV.U32 R0, RZ, RZ, 0x3ff00000 ;  /* 0x3ff00000ff007424 */ /* 0x000fe200078e00ff */
[----:B------:R-:W-:Y:S01]  /*7a60*/  DADD R8, R88, -R4 ;  /* 0x0000000058087229 */ /* 0x000fe20000000804 */
[----:B------:R-:W-:Y:S02]  /*7a70*/  IMAD.MOV.U32 R6, RZ, RZ, RZ ;  /* 0x000000ffff067224 */ /* 0x000fe400078e00ff */
[----:B------:R-:W-:Y:S01]  /*7a80*/  IMAD.MOV.U32 R20, RZ, RZ, RZ ;  /* 0x000000ffff147224 */ /* 0x000fe200078e00ff */
[----:B------:R-:W-:Y:S01]  /*7a90*/  FSEL R3, R0, -1.875, !P0 ;  /* 0xbff0000000037808 */ /* 0x000fe20004000000 */
[----:B------:R-:W-:-:S03]  /*7aa0*/  DSETP.GEU.AND P0, PT, R16, 0.5, PT ;  /* 0x3fe000001000742a */ /* 0x000fc60003f0e000 */
[----:B------:R-:W-:-:S03]  /*7ab0*/  MOV R7, R3 ;  /* 0x0000000300077202 */ /* 0x000fc60000000f00 */
[----:B------:R-:W-:-:S03]  /*7ac0*/  FSEL R0, R0, -1.875, !P0 ;  /* 0xbff0000000007808 */ /* 0x000fc60004000000 */
[----:B------:R-:W-:Y:S02]  /*7ad0*/  DADD R12, R8, -R6 ;  /* 0x00000000080c7229 */ /* 0x000fe40000000806 */
[----:B------:R-:W-:Y:S01]  /*7ae0*/  DADD R6, R86, -R16 ;  /* 0x0000000056067229 */ /* 0x000fe20000000810 */
[----:B------:R-:W-:Y:S01]  /*7af0*/  IMAD.MOV.U32 R21, RZ, RZ, R0 ;  /* 0x000000ffff157224 */ /* 0x000fe200078e0000 */
        /* <DEDUP_REMOVED lines=22> */
.L_x_112:
[----:B------:R-:W-:Y:S05]  /*7c60*/  BSYNC.RECONVERGENT B0 ;  /* 0x0000000000007941 */ /* 0x000fea0003800200 */
.L_x_111:
[----:B------:R-:W0:Y:S02]  /*7c70*/  LDCU.64 UR4, c[0x0][0x418] ;  /* 0x00008300ff0477ac */ /* 0x000e240008000a00 */
[----:B0-----:R-:W-:-:S04]  /*7c80*/  LEA R14, P0, R47, UR4, 0x3 ;  /* 0x000000042f0e7c11 */ /* 0x001fc8000f8018ff */
[----:B------:R-:W-:-:S06]  /*7c90*/  LEA.HI.X R15, R47, UR5, R10, 0x3, P0 ;  /* 0x000000052f0f7c11 */ /* 0x000fcc00080f1c0a */
[----:B------:R-:W2:Y:S01]  /*7ca0*/  LDG.E.64 R14, desc[UR36][R14.64+-0x8] ;  /* 0xfffff8240e0e7981 */ /* 0x000ea2000c1e1b00 */
[----:B-----5:R-:W-:Y:S01]  /*7cb0*/  DADD R8, -R4, R84 ;  /* 0x0000000004087229 */ /* 0x020fe20000000154 */
[----:B------:R-:W-:Y:S01]  /*7cc0*/  IMAD.MOV.U32 R46, RZ, RZ, 0x1 ;  /* 0x00000001ff2e7424 */ /* 0x000fe200078e00ff */
[----:B------:R-:W-:Y:S01]  /*7cd0*/  DADD R6, -R16, R82 ;  /* 0x0000000010067229 */ /* 0x000fe20000000152 */
[----:B------:R-:W-:Y:S01]  /*7ce0*/  MOV R66, R11 ;  /* 0x0000000b00427202 */ /* 0x000fe20000000f00 */
[----:B------:R-:W-:-:S04]  /*7cf0*/  DMUL R24, R96, R96 ;  /* 0x0000006060187228 */ /* 0x000fc80000000000 */
[C---:B------:R-:W-:Y:S02]  /*7d00*/  DMUL R12, R8.reuse, R8 ;  /* 0x00000008080c7228 */ /* 0x040fe40000000000 */
[----:B------:R-:W-:Y:S02]  /*7d10*/  DADD R8, R8, R8 ;  /* 0x0000000008087229 */ /* 0x000fe40000000008 */
[----:B------:R-:W-:Y:S02]  /*7d20*/  DFMA R24, R92, R92, R24 ;  /* 0x0000005c5c18722b */ /* 0x000fe40000000018 */
[C---:B------:R-:W-:Y:S02]  /*7d30*/  DADD R18, R6.reuse, R6 ;  /* 0x0000000006127229 */ /* 0x040fe40000000006 */
[----:B------:R-:W-:Y:S02]  /*7d40*/  DFMA R12, R6, R6, R12 ;  /* 0x00000006060c722b */ /* 0x000fe4000000000c */
[----:B------:R-:W-:-:S02]  /*7d50*/  DMUL R8, R96, R8 ;  /* 0x0000000860087228 */ /* 0x000fc40000000000 */
[----:B------:R-:W-:-:S06]  /*7d60*/  DMUL R6, R24, -4 ;  /* 0xc010000018067828 */ /* 0x000fcc0000000000 */
[----:B------:R-:W-:Y:S02]  /*7d70*/  DFMA R18, R92, R18, R8 ;  /* 0x000000125c12722b */ /* 0x000fe40000000008 */
[----:B--2---:R-:W-:-:S08]  /*7d80*/  DFMA R12, -R14, R14, R12 ;  /* 0x0000000e0e0c722b */ /* 0x004fd0000000010c */
[----:B------:R-:W-:-:S08]  /*7d90*/  DMUL R6, R12, R6 ;  /* 0x000000060c067228 */ /* 0x000fd00000000000 */
[----:B------:R-:W-:-:S08]  /*7da0*/  DFMA R14, R18, R18, R6 ;  /* 0x00000012120e722b */ /* 0x000fd00000000006 */
[----:B------:R-:W-:-:S14]  /*7db0*/  DSETP.GTU.AND P0, PT, R14, RZ, PT ;  /* 0x000000ff0e00722a */ /* 0x000fdc0003f0c000 */
[----:B------:R-:W-:Y:S05]  /*7dc0*/  @!P0 BRA `(.L_x_99) ;  /* 0x0000006c00cc8947 */ /* 0x000fea0003800000 */
[----:B------:R-:W0:Y:S01]  /*7dd0*/  MUFU.RSQ64H R27, R15 ;  /* 0x0000000f001b7308 */ /* 0x000e220000001c00 */
[----:B------:R-:W-:Y:S01]  /*7de0*/  VIADD R26, R15, 0xfcb00000 ;  /* 0xfcb000000f1a7836 */ /* 0x000fe20000000000 */
[----:B------:R-:W-:Y:S01]  /*7df0*/  BSSY.RECONVERGENT B1, `(.L_x_113) ;  /* 0x0000017000017945 */ /* 0x000fe20003800200 */
[----:B------:R-:W-:Y:S02]  /*7e00*/  IMAD.MOV.U32 R8, RZ, RZ, 0x0 ;  /* 0x00000000ff087424 */ /* 0x000fe400078e00ff */
[----:B------:R-:W-:Y:S01]  /*7e10*/  IMAD.MOV.U32 R9, RZ, RZ, 0x3fd80000 ;  /* 0x3fd80000ff097424 */ /* 0x000fe200078e00ff */
[----:B------:R-:W-:Y:S01]  /*7e20*/  ISETP.GE.U32.AND P0, PT, R26, 0x7ca00000, PT ;  /* 0x7ca000001a00780c */ /* 0x000fe20003f06070 */
[----:B0-----:R-:W-:-:S08]  /*7e30*/  DMUL R6, R26, R26 ;  /* 0x0000001a1a067228 */ /* 0x001fd00000000000 */
[----:B------:R-:W-:-:S08]  /*7e40*/  DFMA R6, R14, -R6, 1 ;  /* 0x3ff000000e06742b */ /* 0x000fd00000000806 */
[----:B------:R-:W-:Y:S02]  /*7e50*/  DFMA R8, R6, R8, 0.5 ;  /* 0x3fe000000608742b */ /* 0x000fe40000000008 */
[----:B------:R-:W-:-:S08]  /*7e60*/  DMUL R6, R26, R6 ;  /* 0x000000061a067228 */ /* 0x000fd00000000000 */
[----:B------:R-:W-:-:S08]  /*7e70*/  DFMA R6, R8, R6, R26 ;  /* 0x000000060806722b */ /* 0x000fd0000000001a */
[----:B------:R-:W-:Y:S02]  /*7e80*/  DMUL R30, R14, R6 ;  /* 0x000000060e1e7228 */ /* 0x000fe40000000000 */
[----:B------:R-:W-:Y:S02]  /*7e90*/  VIADD R9, R7, 0xfff00000 ;  /* 0xfff0000007097836 */ /* 0x000fe40000000000 */
[----:B------:R-:W-:-:S04]  /*7ea0*/  IMAD.MOV.U32 R8, RZ, RZ, R6 ;  /* 0x000000ffff087224 */ /* 0x000fc800078e0006 */
[----:B------:R-:W-:-:S08]  /*7eb0*/  DFMA R12, R30, -R30, R14 ;  /* 0x8000001e1e0c722b */ /* 0x000fd0000000000e */
[----:B------:R-:W-:Y:S01]  /*7ec0*/  DFMA R20, R12, R8, R30 ;  /* 0x000000080c14722b */ /* 0x000fe2000000001e */
[----:B------:R-:W-:Y:S10]  /*7ed0*/  @!P0 BRA `(.L_x_114) ;  /* 0x0000000000208947 */ /* 0x000ff40003800000 */
[----:B------:R-:W-:Y:S01]  /*7ee0*/  MOV R8, R6 ;  /* 0x0000000600087202 */ /* 0x000fe20000000f00 */
[----:B------:R-:W-:Y:S01]  /*7ef0*/  IMAD.MOV.U32 R6, RZ, RZ, R30 ;  /* 0x000000ffff067224 */ /* 0x000fe200078e001e */
[----:B------:R-:W-:Y:S01]  /*7f00*/  MOV R0, 0x7f40 ;  /* 0x00007f4000007802 */ /* 0x000fe20000000f00 */
[----:B------:R-:W-:Y:S02]  /*7f10*/  IMAD.MOV.U32 R7, RZ, RZ, R31 ;  /* 0x000000ffff077224 */ /* 0x000fe400078e001f */
[----:B------:R-:W-:-:S07]  /*7f20*/  IMAD.MOV.U32 R10, RZ, RZ, R26 ;  /* 0x000000ffff0a7224 */ /* 0x000fce00078e001a */
[----:B------:R-:W-:Y:S05]  /*7f30*/  CALL.REL.NOINC `($__internal_1_$__cuda_sm20_dsqrt_rn_f64_mediumpath_v1) ;  /* 0x0000009800807944 */ /* 0x000fea0003c00000 */
[----:B------:R-:W-:Y:S02]  /*7f40*/  IMAD.MOV.U32 R20, RZ, RZ, R3 ;  /* 0x000000ffff147224 */ /* 0x000fe400078e0003 */
[----:B------:R-:W-:-:S07]  /*7f50*/  IMAD.MOV.U32 R21, RZ, RZ, R8 ;  /* 0x000000ffff157224 */ /* 0x000fce00078e0008 */
.L_x_114:
[----:B------:R-:W-:Y:S05]  /*7f60*/  BSYNC.RECONVERGENT B1 ;  /* 0x0000000000017941 */ /* 0x000fea0003800200 */
.L_x_113:
[----:B------:R-:W0:Y:S01]  /*7f70*/  MUFU.RCP64H R7, R25 ;  /* 0x0000001900077308 */ /* 0x000e220000001800 */
[----:B------:R-:W-:Y:S01]  /*7f80*/  MOV R6, 0x1 ;  /* 0x0000000100067802 */ /* 0x000fe20000000f00 */
[----:B------:R-:W-:Y:S05]  /*7f90*/  BSSY.RECONVERGENT B1, `(.L_x_115) ;  /* 0x0000012000017945 */ /* 0x000fea0003800200 */
[----:B0-----:R-:W-:-:S08]  /*7fa0*/  DFMA R8, -R24, R6, 1 ;  /* 0x3ff000001808742b */ /* 0x001fd00000000106 */
[----:B------:R-:W-:-:S08]  /*7fb0*/  DFMA R8, R8, R8, R8 ;  /* 0x000000080808722b */ /* 0x000fd00000000008 */
[----:B------:R-:W-:-:S08]  /*7fc0*/  DFMA R8, R6, R8, R6 ;  /* 0x000000080608722b */ /* 0x000fd00000000006 */
[----:B------:R-:W-:-:S08]  /*7fd0*/  DFMA R6, -R24, R8, 1 ;  /* 0x3ff000001806742b */ /* 0x000fd00000000108 */
[----:B------:R-:W-:-:S08]  /*7fe0*/  DFMA R6, R8, R6, R8 ;  /* 0x000000060806722b */ /* 0x000fd00000000008 */
[----:B------:R-:W-:-:S08]  /*7ff0*/  DMUL R100, R6, 0.5 ;  /* 0x3fe0000006647828 */ /* 0x000fd00000000000 */
[----:B------:R-:W-:-:S08]  /*8000*/  DFMA R8, -R24, R100, 0.5 ;  /* 0x3fe000001808742b */ /* 0x000fd00000000164 */
[----:B------:R-:W-:-:S10]  /*8010*/  DFMA R100, R6, R8, R100 ;  /* 0x000000080664722b */ /* 0x000fd40000000064 */
[----:B------:R-:W-:-:S05]  /*8020*/  FFMA R0, RZ, R25, R101 ;  /* 0x00000019ff007223 */ /* 0x000fca0000000065 */
[----:B------:R-:W-:-:S13]  /*8030*/  FSETP.GT.AND P0, PT, |R0|, 1.469367938527859385e-39, PT ;  /* 0x001000000000780b */ /* 0x000fda0003f04200 */
[----:B------:R-:W-:Y:S05]  /*8040*/  @P0 BRA `(.L_x_116) ;  /* 0x0000000000180947 */ /* 0x000fea0003800000 */
[----:B------:R-:W-:Y:S01]  /*8050*/  IMAD.MOV.U32 R14, RZ, RZ, R24 ;  /* 0x000000ffff0e7224 */ /* 0x000fe200078e0018 */
[----:B------:R-:W-:Y:S01]  /*8060*/  MOV R0, 0x80b0 ;  /* 0x000080b000007802 */ /* 0x000fe20000000f00 */
[----:B------:R-:W-:Y:S02]  /*8070*/  IMAD.MOV.U32 R7, RZ, RZ, R25 ;  /* 0x000000ffff077224 */ /* 0x000fe400078e0019 */
[----:B------:R-:W-:Y:S02]  /*8080*/  IMAD.MOV.U32 R26, RZ, RZ, RZ ;  /* 0x000000ffff1a7224 */ /* 0x000fe400078e00ff */
[----:B------:R-:W-:-:S07]  /*8090*/  IMAD.MOV.U32 R27, RZ, RZ, 0x3fe00000 ;  /* 0x3fe00000ff1b7424 */ /* 0x000fce00078e00ff */
[----:B------:R-:W-:Y:S05]  /*80a0*/  CALL.REL.NOINC `($__internal_0_$__cuda_sm20_div_rn_f64_full) ;  /* 0x0000009000b47944 */ /* 0x000fea0003c00000 */
.L_x_116:
[----:B------:R-:W-:Y:S05]  /*80b0*/  BSYNC.RECONVERGENT B1 ;  /* 0x0000000000017941 */ /* 0x000fea0003800200 */
.L_x_115:
[C-C-:B------:R-:W-:Y:S01]  /*80c0*/  DADD R6, -R18.reuse, R20.reuse ;  /* 0x0000000012067229 */ /* 0x140fe20000000114 */
[----:B------:R-:W0:Y:S01]  /*80d0*/  LDCU.64 UR4, c[0x0][0x3d0] ;  /* 0x00007a00ff0477ac */ /* 0x000e220008000a00 */
[----:B------:R-:W-:Y:S01]  /*80e0*/  DADD R18, -R18, -R20 ;  /* 0x0000000012127229 */ /* 0x000fe20000000914 */
[----:B------:R-:W-:-:S05]  /*80f0*/  IMAD.MOV.U32 R66, RZ, RZ, R11 ;  /* 0x000000ffff427224 */ /* 0x000fca00078e000b */
[-C--:B------:R-:W-:Y:S02]  /*8100*/  DMUL R6, R6, R100.reuse ;  /* 0x0000006406067228 */ /* 0x080fe40000000000 */
[----:B------:R-:W-:-:S08]  /*8110*/  DMUL R18, R18, R100 ;  /* 0x0000006412127228 */ /* 0x000fd00000000000 */
[----:B------:R-:W-:Y:S01]  /*8120*/  DSETP.MIN.AND P0, P1, R6, R18, PT ;  /* 0x000000120600722a */ /* 0x000fe20003900000 */
[----:B------:R-:W-:Y:S01]  /*8130*/  MOV R0, R7 ;  /* 0x0000000700007202 */ /* 0x000fe20000000f00 */
[----:B------:R-:W-:-:S04]  /*8140*/  IMAD.MOV.U32 R3, RZ, RZ, R19 ;  /* 0x000000ffff037224 */ /* 0x000fc800078e0013 */
[----:B------:R-:W-:Y:S02]  /*8150*/  SEL R18, R6, R18, P0 ;  /* 0x0000001206127207 */ /* 0x000fe40000000000 */
[----:B------:R-:W-:-:S06]  /*8160*/  FSEL R9, R0, R3, P0 ;  /* 0x0000000300097208 */ /* 0x000fcc0000000000 */
[----:B------:R-:W-:-:S05]  /*8170*/  @P1 LOP3.LUT R9, R3, 0x80000, RZ, 0xfc, !PT ;  /* 0x0008000003091812 */ /* 0x000fca00078efcff */
[----:B------:R-:W-:-:S06]  /*8180*/  IMAD.MOV.U32 R19, RZ, RZ, R9 ;  /* 0x000000ffff137224 */ /* 0x000fcc00078e0009 */
[----:B------:R-:W-:-:S06]  /*8190*/  DSETP.GEU.AND P0, PT, R18, RZ, PT ;  /* 0x000000ff1200722a */ /* 0x000fcc0003f0e000 */
[----:B0-----:R-:W-:-:S14]  /*81a0*/  DSETP.GE.OR P0, PT, R18, UR4, !P0 ;  /* 0x0000000412007e2a */ /* 0x001fdc000c706400 */
[----:B------:R-:W-:Y:S05]  /*81b0*/  @P0 BRA `(.L_x_99) ;  /* 0x0000006800d00947 */ /* 0x000fea0003800000 */
[-C--:B------:R-:W-:Y:S01]  /*81c0*/  DFMA R84, R96, R18.reuse, R84 ;  /* 0x000000126054722b */ /* 0x080fe20000000054 */
[----:B------:R-:W-:Y:S01]  /*81d0*/  IMAD.MOV.U32 R8, RZ, RZ, 0x0 ;  /* 0x00000000ff087424 */ /* 0x000fe200078e00ff */
[----:B------:R-:W-:Y:S01]  /*81e0*/  DFMA R82, R92, R18, R82 ;  /* 0x000000125c52722b */ /* 0x000fe20000000052 */
[----:B------:R-:W-:Y:S01]  /*81f0*/  IMAD.MOV.U32 R9, RZ, RZ, 0x3fd80000 ;  /* 0x3fd80000ff097424 */ /* 0x000fe200078e00ff */
[----:B------:R-:W-:Y:S04]  /*8200*/  BSSY.RECONVERGENT B1, `(.L_x_117) ;  /* 0x000001b000017945 */ /* 0x000fe80003800200 */
[----:B------:R-:W-:Y:S02]  /*8210*/  DADD R4, -R84, R4 ;  /* 0x0000000054047229 */ /* 0x000fe40000000104 */
[----:B------:R-:W-:-:S06]  /*8220*/  DADD R26, -R82, R16 ;  /* 0x00000000521a7229 */ /* 0x000fcc0000000110 */
[----:B------:R-:W-:-:S08]  /*8230*/  DMUL R6, R4, R4 ;  /* 0x0000000404067228 */ /* 0x000fd00000000000 */
[----:B------:R-:W-:-:S06]  /*8240*/  DFMA R14, R26, R26, R6 ;  /* 0x0000001a1a0e722b */ /* 0x000fcc0000000006 */
[----:B------:R-:W0:Y:S04]  /*8250*/  MUFU.RSQ64H R17, R15 ;  /* 0x0000000f00117308 */ /* 0x000e280000001c00 */
[----:B------:R-:W-:-:S05]  /*8260*/  VIADD R16, R15, 0xfcb00000 ;  /* 0xfcb000000f107836 */ /* 0x000fca0000000000 */
[----:B------:R-:W-:Y:S01]  /*8270*/  ISETP.GE.U32.AND P0, PT, R16, 0x7ca00000, PT ;  /* 0x7ca000001000780c */ /* 0x000fe20003f06070 */
[----:B0-----:R-:W-:-:S08]  /*8280*/  DMUL R6, R16, R16 ;  /* 0x0000001010067228 */ /* 0x001fd00000000000 */
[----:B------:R-:W-:-:S08]  /*8290*/  DFMA R6, R14, -R6, 1 ;  /* 0x3ff000000e06742b */ /* 0x000fd00000000806 */
[----:B------:R-:W-:Y:S02]  /*82a0*/  DFMA R8, R6, R8, 0.5 ;  /* 0x3fe000000608742b */ /* 0x000fe40000000008 */
[----:B------:R-:W-:-:S08]  /*82b0*/  DMUL R6, R16, R6 ;  /* 0x0000000610067228 */ /* 0x000fd00000000000 */
[----:B------:R-:W-:-:S08]  /*82c0*/  DFMA R6, R8, R6, R16 ;  /* 0x000000060806722b */ /* 0x000fd00000000010 */
[----:B------:R-:W-:Y:S02]  /*82d0*/  DMUL R20, R14, R6 ;  /* 0x000000060e147228 */ /* 0x000fe40000000000 */
[----:B------:R-:W-:Y:S01]  /*82e0*/  IADD3 R9, PT, PT, R7, -0x100000, RZ ;  /* 0xfff0000007097810 */ /* 0x000fe20007ffe0ff */
[----:B------:R-:W-:-:S05]  /*82f0*/  IMAD.MOV.U32 R8, RZ, RZ, R6 ;  /* 0x000000ffff087224 */ /* 0x000fca00078e0006 */
[----:B------:R-:W-:-:S08]  /*8300*/  DFMA R12, R20, -R20, R14 ;  /* 0x80000014140c722b */ /* 0x000fd0000000000e */
[----:B------:R-:W-:Y:S01]  /*8310*/  DFMA R24, R12, R8, R20 ;  /* 0x000000080c18722b */ /* 0x000fe20000000014 */
[----:B------:R-:W-:Y:S10]  /*8320*/  @!P0 BRA `(.L_x_118) ;  /* 0x0000000000208947 */ /* 0x000ff40003800000 */
[----:B------:R-:W-:Y:S01]  /*8330*/  IMAD.MOV.U32 R8, RZ, RZ, R6 ;  /* 0x000000ffff087224 */ /* 0x000fe200078e0006 */
[----:B------:R-:W-:Y:S01]  /*8340*/  MOV R0, 0x8390 ;  /* 0x0000839000007802 */ /* 0x000fe20000000f00 */
[----:B------:R-:W-:Y:S02]  /*8350*/  IMAD.MOV.U32 R6, RZ, RZ, R20 ;  /* 0x000000ffff067224 */ /* 0x000fe400078e0014 */
[----:B------:R-:W-:Y:S02]  /*8360*/  IMAD.MOV.U32 R7, RZ, RZ, R21 ;  /* 0x000000ffff077224 */ /* 0x000fe400078e0015 */
[----:B------:R-:W-:-:S07]  /*8370*/  IMAD.MOV.U32 R10, RZ, RZ, R16 ;  /* 0x000000ffff0a7224 */ /* 0x000fce00078e0010 */
[----:B------:R-:W-:Y:S05]  /*8380*/  CALL.REL.NOINC `($__internal_1_$__cuda_sm20_dsqrt_rn_f64_mediumpath_v1) ;  /* 0x00000094006c7944 */ /* 0x000fea0003c00000 */
[----:B------:R-:W-:Y:S01]  /*8390*/  MOV R24, R3 ;  /* 0x0000000300187202 */ /* 0x000fe20000000f00 */
[----:B------:R-:W-:-:S07]  /*83a0*/  IMAD.MOV.U32 R25, RZ, RZ, R8 ;  /* 0x000000ffff197224 */ /* 0x000fce00078e0008 */
.L_x_118:
[----:B------:R-:W-:Y:S05]  /*83b0*/  BSYNC.RECONVERGENT B1 ;  /* 0x0000000000017941 */ /* 0x000fea0003800200 */
.L_x_117:
[----:B------:R-:W0:Y:S01]  /*83c0*/  MUFU.RCP64H R7, R25 ;  /* 0x0000001900077308 */ /* 0x000e220000001800 */
[----:B------:R-:W-:Y:S01]  /*83d0*/  IMAD.MOV.U32 R6, RZ, RZ, 0x1 ;  /* 0x00000001ff067424 */ /* 0x000fe200078e00ff */
[----:B------:R-:W-:Y:S01]  /*83e0*/  FSETP.GEU.AND P1, PT, |R27|, 6.5827683646048100446e-37, PT ;  /* 0x036000001b00780b */ /* 0x000fe20003f2e200 */
[----:B------:R-:W-:Y:S04]  /*83f0*/  BSSY.RECONVERGENT B1, `(.L_x_119) ;  /* 0x0000012000017945 */ /* 0x000fe80003800200 */
[----:B0-----:R-:W-:-:S08]  /*8400*/  DFMA R8, R6, -R24, 1 ;  /* 0x3ff000000608742b */ /* 0x001fd00000000818 */
[----:B------:R-:W-:-:S08]  /*8410*/  DFMA R8, R8, R8, R8 ;  /* 0x000000080808722b */ /* 0x000fd00000000008 */
[----:B------:R-:W-:-:S08]  /*8420*/  DFMA R8, R6, R8, R6 ;  /* 0x000000080608722b */ /* 0x000fd00000000006 */
[----:B------:R-:W-:-:S08]  /*8430*/  DFMA R6, R8, -R24, 1 ;  /* 0x3ff000000806742b */ /* 0x000fd00000000818 */
[----:B------:R-:W-:-:S08]  /*8440*/  DFMA R6, R8, R6, R8 ;  /* 0x000000060806722b */ /* 0x000fd00000000008 */
[----:B------:R-:W-:-:S08]  /*8450*/  DMUL R20, R26, R6 ;  /* 0x000000061a147228 */ /* 0x000fd00000000000 */
[----:B------:R-:W-:-:S08]  /*8460*/  DFMA R8, R20, -R24, R26 ;  /* 0x800000181408722b */ /* 0x000fd0000000001a */
[----:B------:R-:W-:-:S10]  /*8470*/  DFMA R20, R6, R8, R20 ;  /* 0x000000080614722b */ /* 0x000fd40000000014 */
[----:B------:R-:W-:-:S05]  /*8480*/  FFMA R0, RZ, R25, R21 ;  /* 0x00000019ff007223 */ /* 0x000fca0000000015 */
[----:B------:R-:W-:-:S13]  /*8490*/  FSETP.GT.AND P0, PT, |R0|, 1.469367938527859385e-39, PT ;  /* 0x001000000000780b */ /* 0x000fda0003f04200 */
[----:B------:R-:W-:Y:S05]  /*84a0*/  @P0 BRA P1, `(.L_x_120) ;  /* 0x0000000000180947 */ /* 0x000fea0000800000 */
[----:B------:R-:W-:Y:S01]  /*84b0*/  IMAD.MOV.U32 R14, RZ, RZ, R24 ;  /* 0x000000ffff0e7224 */ /* 0x000fe200078e0018 */
[----:B------:R-:W-:Y:S01]  /*84c0*/  MOV R0, 0x84f0 ;  /* 0x000084f000007802 */ /* 0x000fe20000000f00 */
[----:B------:R-:W-:-:S07]  /*84d0*/  IMAD.MOV.U32 R7, RZ, RZ, R25 ;  /* 0x000000ffff077224 */ /* 0x000fce00078e0019 */
[----:B------:R-:W-:Y:S05]  /*84e0*/  CALL.REL.NOINC `($__internal_0_$__cuda_sm20_div_rn_f64_full) ;  /* 0x0000008c00a47944 */ /* 0x000fea0003c00000 */
[----:B------:R-:W-:Y:S01]  /*84f0*/  IMAD.MOV.U32 R20, RZ, RZ, R100 ;  /* 0x000000ffff147224 */ /* 0x000fe200078e0064 */
[----:B------:R-:W-:-:S07]  /*8500*/  MOV R21, R101 ;  /* 0x0000006500157202 */ /* 0x000fce0000000f00 */
.L_x_120:
[----:B------:R-:W-:Y:S05]  /*8510*/  BSYNC.RECONVERGENT B1 ;  /* 0x0000000000017941 */ /* 0x000fea0003800200 */
.L_x_119:
        /* <DEDUP_REMOVED lines=17> */
[----:B------:R-:W-:Y:S02]  /*8630*/  IMAD.MOV.U32 R27, RZ, RZ, R5 ;  /* 0x000000ffff1b7224 */ /* 0x000fe400078e0005 */
[----:B------:R-:W-:Y:S02]  /*8640*/  IMAD.MOV.U32 R14, RZ, RZ, R24 ;  /* 0x000000ffff0e7224 */ /* 0x000fe400078e0018 */
[----:B------:R-:W-:-:S07]  /*8650*/  IMAD.MOV.U32 R7, RZ, RZ, R25 ;  /* 0x000000ffff077224 */ /* 0x000fce00078e0019 */
[----:B------:R-:W-:Y:S05]  /*8660*/  CALL.REL.NOINC `($__internal_0_$__cuda_sm20_div_rn_f64_full) ;  /* 0x0000008c00447944 */ /* 0x000fea0003c00000 */
[----:B------:R-:W-:Y:S01]  /*8670*/  MOV R16, R100 ;  /* 0x0000006400107202 */ /* 0x000fe20000000f00 */
[----:B------:R-:W-:-:S07]  /*8680*/  IMAD.MOV.U32 R17, RZ, RZ, R101 ;  /* 0x000000ffff117224 */ /* 0x000fce00078e0065 */
.L_x_122:
[----:B------:R-:W-:Y:S05]  /*8690*/  BSYNC.RECONVERGENT B1 ;  /* 0x0000000000017941 */ /* 0x000fea0003800200 */
.L_x_121:
[----:B------:R-:W0:Y:S01]  /*86a0*/  LDCU UR4, c[0x0][0x3d4] ;  /* 0x00007a80ff0477ac */ /* 0x000e220008000800 */
[----:B------:R-:W1:Y:S01]  /*86b0*/  LDC.64 R6, c[0x0][0x3d0] ;  /* 0x0000f400ff067b82 */ /* 0x000e620000000a00 */
[----:B------:R-:W-:Y:S01]  /*86c0*/  IMAD.MOV.U32 R4, RZ, RZ, 0x1 ;  /* 0x00000001ff047424 */ /* 0x000fe200078e00ff */
[----:B------:R-:W-:Y:S01]  /*86d0*/  FSETP.GEU.AND P1, PT, |R19|, 6.5827683646048100446e-37, PT ;  /* 0x036000001300780b */ /* 0x000fe20003f2e200 */
[----:B------:R-:W-:Y:S01]  /*86e0*/  DMUL R88, R96, R16 ;  /* 0x0000001060587228 */ /* 0x000fe20000000000 */
[----:B------:R-:W-:Y:S07]  /*86f0*/  BSSY.RECONVERGENT B1, `(.L_x_123) ;  /* 0x0000015000017945 */ /* 0x000fee0003800200 */
[----:B------:R-:W-:Y:S01]  /*8700*/  DFMA R88, R92, R20, R88 ;  /* 0x000000145c58722b */ /* 0x000fe20000000058 */
[----:B0-----:R-:W1:Y:S02]  /*8710*/  MUFU.RCP64H R5, UR4 ;  /* 0x0000000400057d08 */ /* 0x001e640008001800 */
        /* <DEDUP_REMOVED lines=14> */
[----:B------:R-:W-:Y:S02]  /*8800*/  IMAD.MOV.U32 R27, RZ, RZ, R19 ;  /* 0x000000ffff1b7224 */ /* 0x000fe400078e0013 */
[----:B0-----:R-:W-:Y:S01]  /*8810*/  IMAD.U32 R14, RZ, RZ, UR4 ;  /* 0x00000004ff0e7e24 */ /* 0x001fe2000f8e00ff */
[----:B------:R-:W-:-:S07]  /*8820*/  MOV R7, UR5 ;  /* 0x0000000500077c02 */ /* 0x000fce0008000f00 */
[----:B------:R-:W-:Y:S05]  /*8830*/  CALL.REL.NOINC `($__internal_0_$__cuda_sm20_div_rn_f64_full) ;  /* 0x0000008800d07944 */ /* 0x000fea0003c00000 */
.L_x_124:
[----:B------:R-:W-:Y:S05]  /*8840*/  BSYNC.RECONVERGENT B1 ;  /* 0x0000000000017941 */ /* 0x000fea0003800200 */
.L_x_123:
[----:B------:R-:W0:Y:S01]  /*8850*/  LDCU.64 UR8, c[0x0][0x3e0] ;  /* 0x00007c00ff0877ac */ /* 0x000e220008000a00 */
[----:B------:R-:W-:Y:S01]  /*8860*/  DADD R4, -R100, 1 ;  /* 0x3ff0000064047429 */ /* 0x000fe20000000100 */
[----:B------:R-:W-:Y:S01]  /*8870*/  IMAD.MOV.U32 R66, RZ, RZ, R11 ;  /* 0x000000ffff427224 */ /* 0x000fe200078e000b */
[----:B------:R-:W1:Y:S01]  /*8880*/  LDCU.64 UR4, c[0x0][0x3c8] ;  /* 0x00007900ff0477ac */ /* 0x000e620008000a00 */
[----:B------:R-:W2:Y:S05]  /*8890*/  LDCU.64 UR6, c[0x0][0x3d8] ;  /* 0x00007b00ff0677ac */ /* 0x000eaa0008000a00 */
[C---:B------:R-:W-:Y:S02]  /*88a0*/  DMUL R20, R4.reuse, R20 ;  /* 0x0000001404147228 */ /* 0x040fe40000000000 */
[----:B------:R-:W-:-:S02]  /*88b0*/  DMUL R16, R4, R16 ;  /* 0x0000001004107228 */ /* 0x000fc40000000000 */
[----:B0-----:R-:W-:-:S04]  /*88c0*/  DMUL R100, R100, UR8 ;  /* 0x0000000864647c28 */ /* 0x001fc80008000000 */
[----:B-1----:R-:W-:Y:S02]  /*88d0*/  DMUL R20, R20, UR4 ;  /* 0x0000000414147c28 */ /* 0x002fe40008000000 */
[----:B------:R-:W-:Y:S02]  /*88e0*/  DMUL R16, R16, UR4 ;  /* 0x0000000410107c28 */ /* 0x000fe40008000000 */
[----:B------:R-:W-:Y:S02]  /*88f0*/  DFMA R100, R94, R100, R80 ;  /* 0x000000645e64722b */ /* 0x000fe40000000050 */
[----:B--2---:R-:W-:Y:S02]  /*8900*/  DMUL R4, R4, UR6 ;  /* 0x0000000604047c28 */ /* 0x004fe40008000000 */
[C---:B------:R-:W-:Y:S02]  /*8910*/  DFMA R86, |R88|.reuse, R20, R82 ;  /* 0x000000145856722b */ /* 0x040fe40000000252 */
[----:B------:R-:W-:-:S04]  /*8920*/  DFMA R88, |R88|, R16, R84 ;  /* 0x000000105858722b */ /* 0x000fc80000000254 */
[----:B------:R-:W-:Y:S01]  /*8930*/  DFMA R60, R94, R4, R100 ;  /* 0x000000045e3c722b */ /* 0x000fe20000000064 */
[----:B------:R-:W-:Y:S10]  /*8940*/  BRA `(.L_x_99) ;  /* 0x0000006000ec7947 */ /* 0x000ff40003800000 */
.L_x_110:
        /* <DEDUP_REMOVED lines=42> */
.L_x_126:
[----:B------:R-:W-:Y:S05]  /*8bf0*/  BSYNC.RECONVERGENT B0 ;  /* 0x0000000000007941 */ /* 0x000fea0003800200 */
.L_x_125:
[----:B------:R-:W0:Y:S02]  /*8c00*/  LDCU.64 UR4, c[0x0][0x418] ;  /* 0x00008300ff0477ac */ /* 0x000e240008000a00 */
[----:B0-----:R-:W-:-:S04]  /*8c10*/  LEA R14, P0, R47, UR4, 0x3 ;  /* 0x000000042f0e7c11 */ /* 0x001fc8000f8018ff */
[----:B------:R-:W-:-:S06]  /*8c20*/  LEA.HI.X R15, R47, UR5, R0, 0x3, P0 ;  /* 0x000000052f0f7c11 */ /* 0x000fcc00080f1c00 */
[----:B------:R-:W2:Y:S01]  /*8c30*/  LDG.E.64 R14, desc[UR36][R14.64+-0x8] ;  /* 0xfffff8240e0e7981 */ /* 0x000ea2000c1e1b00 */
[----:B-----5:R-:W-:Y:S01]  /*8c40*/  DADD R8, -R4, R84 ;  /* 0x0000000004087229 */ /* 0x020fe20000000154 */
[----:B------:R-:W-:Y:S01]  /*8c50*/  BSSY.RECONVERGENT B1, `(.L_x_127) ;  /* 0x00000a3000017945 */ /* 0x000fe20003800200 */
[----:B------:R-:W-:Y:S02]  /*8c60*/  DADD R6, -R16, R82 ;  /* 0x0000000010067229 */ /* 0x000fe40000000152 */
        /* <DEDUP_REMOVED lines=16> */
[----:B------:R-:W-:Y:S01]  /*8d70*/  MOV R9, 0x3fd80000 ;  /* 0x3fd8000000097802 */ /* 0x000fe20000000f00 */
[----:B------:R-:W-:Y:S01]  /*8d80*/  IMAD.MOV.U32 R8, RZ, RZ, 0x0 ;  /* 0x00000000ff087424 */ /* 0x000fe200078e00ff */
[----:B------:R-:W-:Y:S02]  /*8d90*/  BSSY.RECONVERGENT B2, `(.L_x_129) ;  /* 0x0000015000027945 */ /* 0x000fe40003800200 */
        /* <DEDUP_REMOVED lines=12> */
[----:B------:R-:W-:Y:S01]  /*8e60*/  IMAD.MOV.U32 R8, RZ, RZ, R6 ;  /* 0x000000ffff087224 */ /* 0x000fe200078e0006 */
[----:B------:R-:W-:Y:S01]  /*8e70*/  MOV R10, R26 ;  /* 0x0000001a000a7202 */ /* 0x000fe20000000f00 */
[----:B------:R-:W-:Y:S01]  /*8e80*/  IMAD.MOV.U32 R6, RZ, RZ, R30 ;  /* 0x000000ffff067224 */ /* 0x000fe200078e001e */
[----:B------:R-:W-:Y:S01]  /*8e90*/  MOV R0, 0x8ec0 ;  /* 0x00008ec000007802 */ /* 0x000fe20000000f00 */
[----:B------:R-:W-:-:S07]  /*8ea0*/  IMAD.MOV.U32 R7, RZ, RZ, R31 ;  /* 0x000000ffff077224 */ /* 0x000fce00078e001f */
[----:B------:R-:W-:Y:S05]  /*8eb0*/  CALL.REL.NOINC `($__internal_1_$__cuda_sm20_dsqrt_rn_f64_mediumpath_v1) ;  /* 0x0000008800a07944 */ /* 0x000fea0003c00000 */
[----:B------:R-:W-:Y:S02]  /*8ec0*/  IMAD.MOV.U32 R20, RZ, RZ, R3 ;  /* 0x000000ffff147224 */ /* 0x000fe400078e0003 */
[----:B------:R-:W-:-:S07]  /*8ed0*/  IMAD.MOV.U32 R21, RZ, RZ, R8 ;  /* 0x000000ffff157224 */ /* 0x000fce00078e0008 */
.L_x_130:
[----:B------:R-:W-:Y:S05]  /*8ee0*/  BSYNC.RECONVERGENT B2 ;  /* 0x0000000000027941 */ /* 0x000fea0003800200 */
.L_x_129:
[----:B------:R-:W0:Y:S01]  /*8ef0*/  MUFU.RCP64H R7, R25 ;  /* 0x0000001900077308 */ /* 0x000e220000001800 */
[----:B------:R-:W-:Y:S01]  /*8f00*/  IMAD.MOV.U32 R6, RZ, RZ, 0x1 ;  /* 0x00000001ff067424 */ /* 0x000fe200078e00ff */
        /* <DEDUP_REMOVED lines=13> */
[----:B------:R-:W-:Y:S01]  /*8fe0*/  MOV R26, RZ ;  /* 0x000000ff001a7202 */ /* 0x000fe20000000f00 */
[----:B------:R-:W-:Y:S01]  /*8ff0*/  IMAD.MOV.U32 R7, RZ, RZ, R25 ;  /* 0x000000ffff077224 */ /* 0x000fe200078e0019 */
[----:B------:R-:W-:Y:S01]  /*9000*/  MOV R0, 0x9030 ;  /* 0x0000903000007802 */ /* 0x000fe20000000f00 */
[----:B------:R-:W-:-:S07]  /*9010*/  IMAD.MOV.U32 R27, RZ, RZ, 0x3fe00000 ;  /* 0x3fe00000ff1b7424 */ /* 0x000fce00078e00ff */
[----:B------:R-:W-:Y:S05]  /*9020*/  CALL.REL.NOINC `($__internal_0_$__cuda_sm20_div_rn_f64_full) ;  /* 0x0000008000d47944 */ /* 0x000fea0003c00000 */
.L_x_132:
[----:B------:R-:W-:Y:S05]  /*9030*/  BSYNC.RECONVERGENT B2 ;  /* 0x0000000000027941 */ /* 0x000fea0003800200 */
.L_x_131:
[C-C-:B------:R-:W-:Y:S01]  /*9040*/  DADD R6, -R18.reuse, R20.reuse ;  /* 0x0000000012067229 */ /* 0x140fe20000000114 */
[----:B------:R-:W0:Y:S01]  /*9050*/  LDCU.64 UR4, c[0x0][0x3d0] ;  /* 0x00007a00ff0477ac */ /* 0x000e220008000a00 */
[----:B------:R-:W-:-:S06]  /*9060*/  DADD R18, -R18, -R20 ;  /* 0x0000000012127229 */ /* 0x000fcc0000000914 */
[-C--:B------:R-:W-:Y:S02]  /*9070*/  DMUL R6, R6, R100.reuse ;  /* 0x0000006406067228 */ /* 0x080fe40000000000 */
[----:B------:R-:W-:-:S08]  /*9080*/  DMUL R18, R18, R100 ;  /* 0x0000006412127228 */ /* 0x000fd00000000000 */
[----:B------:R-:W-:Y:S01]  /*9090*/  DSETP.MIN.AND P0, P1, R6, R18, PT ;  /* 0x000000120600722a */ /* 0x000fe20003900000 */
[----:B------:R-:W-:Y:S02]  /*90a0*/  IMAD.MOV.U32 R0, RZ, RZ, R7 ;  /* 0x000000ffff007224 */ /* 0x000fe400078e0007 */
[----:B------:R-:W-:-:S03]  /*90b0*/  IMAD.MOV.U32 R3, RZ, RZ, R19 ;  /* 0x000000ffff037224 */ /* 0x000fc600078e0013 */
        /* <DEDUP_REMOVED lines=8> */
[----:B------:R-:W-:Y:S01]  /*9140*/  BSSY.RECONVERGENT B2, `(.L_x_133) ;  /* 0x000001e000027945 */ /* 0x000fe20003800200 */
[----:B------:R-:W-:-:S06]  /*9150*/  DFMA R86, R92, R18, R82 ;  /* 0x000000125c56722b */ /* 0x000fcc0000000052 */
[----:B------:R-:W-:Y:S02]  /*9160*/  DADD R8, -R88, R4 ;  /* 0x0000000058087229 */ /* 0x000fe40000000104 */
[----:B------:R-:W-:-:S06]  /*9170*/  DADD R6, -R86, R16 ;  /* 0x0000000056067229 */ /* 0x000fcc0000000110 */
[----:B------:R-:W-:-:S08]  /*9180*/  DMUL R8, R8, R8 ;  /* 0x0000000808087228 */ /* 0x000fd00000000000 */
[----:B------:R-:W-:Y:S01]  /*9190*/  DFMA R14, R6, R6, R8 ;  /* 0x00000006060e722b */ /* 0x000fe20000000008 */
[----:B------:R-:W-:Y:S01]  /*91a0*/  MOV R8, 0x0 ;  /* 0x0000000000087802 */ /* 0x000fe20000000f00 */
[----:B------:R-:W-:-:S04]  /*91b0*/  IMAD.MOV.U32 R9, RZ, RZ, 0x3fd80000 ;  /* 0x3fd80000ff097424 */ /* 0x000fc800078e00ff */
        /* <DEDUP_REMOVED lines=22> */
.L_x_134:
[----:B------:R-:W-:Y:S05]  /*9320*/  BSYNC.RECONVERGENT B2 ;  /* 0x0000000000027941 */ /* 0x000fea0003800200 */
.L_x_133:
[----:B------:R-:W0:Y:S01]  /*9330*/  MUFU.RCP64H R7, R21 ;  /* 0x0000001500077308 */ /* 0x000e220000001800 */
[----:B------:R-:W-:Y:S01]  /*9340*/  IMAD.MOV.U32 R6, RZ, RZ, 0x1 ;  /* 0x00000001ff067424 */ /* 0x000fe200078e00ff */
[----:B------:R-:W-:Y:S01]  /*9350*/  DADD R26, R86, -R16 ;  /* 0x00000000561a7229 */ /* 0x000fe20000000810 */
[----:B------:R-:W-:Y:S09]  /*9360*/  BSSY.RECONVERGENT B2, `(.L_x_135) ;  /* 0x0000013000027945 */ /* 0x000ff20003800200 */
[----:B------:R-:W-:Y:S01]  /*9370*/  FSETP.GEU.AND P1, PT, |R27|, 6.5827683646048100446e-37, PT ;  /* 0x036000001b00780b */ /* 0x000fe20003f2e200 */
        /* <DEDUP_REMOVED lines=12> */
[----:B------:R-:W-:Y:S02]  /*9440*/  MOV R7, R21 ;  /* 0x0000001500077202 */ /* 0x000fe40000000f00 */
[----:B------:R-:W-:-:S07]  /*9450*/  MOV R0, 0x9470 ;  /* 0x0000947000007802 */ /* 0x000fce0000000f00 */
[----:B------:R-:W-:Y:S05]  /*9460*/  CALL.REL.NOINC `($__internal_0_$__cuda_sm20_div_rn_f64_full) ;  /* 0x0000007c00c47944 */ /* 0x000fea0003c00000 */
[----:B------:R-:W-:Y:S02]  /*9470*/  IMAD.MOV.U32 R16, RZ, RZ, R100 ;  /* 0x000000ffff107224 */ /* 0x000fe400078e0064 */
[----:B------:R-:W-:-:S07]  /*9480*/  IMAD.MOV.U32 R17, RZ, RZ, R101 ;  /* 0x000000ffff117224 */ /* 0x000fce00078e0065 */
.L_x_136:
[----:B------:R-:W-:Y:S05]  /*9490*/  BSYNC.RECONVERGENT B2 ;  /* 0x0000000000027941 */ /* 0x000fea0003800200 */
.L_x_135:
        /* <DEDUP_REMOVED lines=20> */
.L_x_138:
[----:B------:R-:W-:Y:S05]  /*95e0*/  BSYNC.RECONVERGENT B2 ;  /* 0x0000000000027941 */ /* 0x000fea0003800200 */
.L_x_137:
[----:B------:R-:W-:Y:S01]  /*95f0*/  DMUL R4, R96, R100 ;  /* 0x0000006460047228 */ /* 0x000fe20000000000 */
[----:B------:R-:W0:Y:S07]  /*9600*/  LDCU.64 UR4, c[0x0][0x3d0] ;  /* 0x00007a00ff0477ac */ /* 0x000e2e0008000a00 */
[----:B------:R-:W-:-:S08]  /*9610*/  DFMA R4, R92, R16, R4 ;  /* 0x000000105c04722b */ /* 0x000fd00000000004 */
[----:B------:R-:W-:Y:S02]  /*9620*/  DADD R4, R4, R4 ;  /* 0x0000000004047229 */ /* 0x000fe40000000004 */
[----:B0-----:R-:W-:-:S06]  /*9630*/  DADD R18, -R18, UR4 ;  /* 0x0000000412127e29 */ /* 0x001fcc0008000100 */
[C---:B------:R-:W-:Y:S02]  /*9640*/  DFMA R16, R4.reuse, -R16, R92 ;  /* 0x800000100410722b */ /* 0x040fe4000000005c */
[----:B------:R-:W-:-:S06]  /*9650*/  DFMA R4, R4, -R100, R96 ;  /* 0x800000640404722b */ /* 0x000fcc0000000060 */
[-C--:B------:R-:W-:Y:S02]  /*9660*/  DFMA R86, R16, R18.reuse, R86 ;  /* 0x000000121056722b */ /* 0x080fe40000000056 */
[----:B------:R-:W-:-:S11]  /*9670*/  DFMA R88, R4, R18, R88 ;  /* 0x000000120458722b */ /* 0x000fd60000000058 */
.L_x_128:
[----:B------:R-:W-:Y:S05]  /*9680*/  BSYNC.RECONVERGENT B1 ;  /* 0x0000000000017941 */ /* 0x000fea0003800200 */
.L_x_127:
        /* <DEDUP_REMOVED lines=17> */
[----:B------:R-:W-:Y:S02]  /*97a0*/  FSEL R7, R7, R13, P0 ;  /* 0x0000000d07077208 */ /* 0x000fe40000000000 */
[----:B------:R-:W1:Y:S04]  /*97b0*/  LDC.64 R12, c[0x0][0x428] ;  /* 0x00010a00ff0c7b82 */ /* 0x000e680000000a00 */
        /* <DEDUP_REMOVED lines=9> */
[----:B------:R-:W-:Y:S01]  /*9850*/  LOP3.LUT R31, RZ, R5, RZ, 0x33, !PT ;  /* 0x00000005ff1f7212 */ /* 0x000fe200078e33ff */
[----:B------:R-:W-:Y:S01]  /*9860*/  IMAD.MOV.U32 R7, RZ, RZ, R89 ;  /* 0x000000ffff077224 */ /* 0x000fe200078e0059 */
[----:B------:R-:W-:Y:S01]  /*9870*/  PRMT R45, RZ, 0x7610, R45 ;  /* 0x00007610ff2d7816 */ /* 0x000fe2000000002d */
[----:B------:R-:W-:Y:S01]  /*9880*/  IMAD.MOV.U32 R8, RZ, RZ, R86 ;  /* 0x000000ffff087224 */ /* 0x000fe200078e0056 */
[----:B------:R-:W-:Y:S01]  /*9890*/  MOV R6, R88 ;  /* 0x0000005800067202 */ /* 0x000fe20000000f00 */
[----:B0-----:R-:W0:Y:S02]  /*98a0*/  MUFU.RCP R3, R3 ;  /* 0x0000000300037308 */ /* 0x001e240000001000 */
[----:B0-----:R-:W-:-:S06]  /*98b0*/  IADD3 R14, PT, PT, R3, 0xffffffe, RZ ;  /* 0x0ffffffe030e7810 */ /* 0x001fcc0007ffe0ff */
[----:B------:R0:W1:Y:S02]  /*98c0*/  F2I.FTZ.U32.TRUNC.NTZ R15, R14 ;  /* 0x0000000e000f7305 */ /* 0x000064000021f000 */
[----:B0-----:R-:W-:Y:S02]  /*98d0*/  IMAD.MOV.U32 R14, RZ, RZ, RZ ;  /* 0x000000ffff0e7224 */ /* 0x001fe400078e00ff */
[----:B-1----:R-:W-:-:S04]  /*98e0*/  IMAD.MOV R0, RZ, RZ, -R15 ;  /* 0x000000ffff007224 */ /* 0x002fc800078e0a0f */
[----:B------:R-:W-:-:S04]  /*98f0*/  IMAD R9, R0, R5, RZ ;  /* 0x0000000500097224 */ /* 0x000fc800078e02ff */
[----:B------:R-:W-:-:S06]  /*9900*/  IMAD.HI.U32 R9, R15, R9, R14 ;  /* 0x000000090f097227 */ /* 0x000fcc00078e000e */
[----:B--2---:R-:W-:-:S04]  /*9910*/  IMAD.HI.U32 R0, R9, R10, RZ ;  /* 0x0000000a09007227 */ /* 0x004fc800078e00ff */
[----:B------:R-:W-:Y:S02]  /*9920*/  IMAD.MOV R4, RZ, RZ, -R0 ;  /* 0x000000ffff047224 */ /* 0x000fe400078e0a00 */
[----:B------:R-:W-:Y:S02]  /*9930*/  IMAD.MOV.U32 R9, RZ, RZ, R87 ;  /* 0x000000ffff097224 */ /* 0x000fe400078e0057 */
        /* <DEDUP_REMOVED lines=22> */
[C---:B-----5:R-:W-:Y:S01]  /*9aa0*/  DSETP.GEU.AND P3, PT, R8.reuse, 0.5, PT ;  /* 0x3fe000000800742a */ /* 0x060fe20003f6e000 */
[----:B------:R-:W-:Y:S01]  /*9ab0*/  IMAD.MOV.U32 R3, RZ, RZ, 0x3ff00000 ;  /* 0x3ff00000ff037424 */ /* 0x000fe200078e00ff */
[----:B------:R-:W-:Y:S01]  /*9ac0*/  DADD R14, -R8, R88 ;  /* 0x00000000080e7229 */ /* 0x000fe20000000158 */
[----:B------:R-:W-:Y:S02]  /*9ad0*/  IMAD.MOV.U32 R12, RZ, RZ, RZ ;  /* 0x000000ffff0c7224 */ /* 0x000fe400078e00ff */
[----:B------:R-:W-:Y:S01]  /*9ae0*/  IMAD.MOV.U32 R24, RZ, RZ, RZ ;  /* 0x000000ffff187224 */ /* 0x000fe200078e00ff */
[----:B------:R-:W-:Y:S01]  /*9af0*/  FSEL R4, R3, -1.875, !P3 ;  /* 0xbff0000003047808 */ /* 0x000fe20005800000 */
[----:B------:R-:W-:-:S03]  /*9b00*/  DSETP.GEU.AND P3, PT, R6, 0.5, PT ;  /* 0x3fe000000600742a */ /* 0x000fc60003f6e000 */
[----:B------:R-:W-:-:S03]  /*9b10*/  MOV R13, R4 ;  /* 0x00000004000d7202 */ /* 0x000fc60000000f00 */
[----:B------:R-:W-:-:S03]  /*9b20*/  FSEL R3, R3, -1.875, !P3 ;  /* 0xbff0000003037808 */ /* 0x000fc60005800000 */
[----:B------:R-:W-:Y:S02]  /*9b30*/  DADD R16, R14, -R12 ;  /* 0x000000000e107229 */ /* 0x000fe4000000080c */
[----:B------:R-:W-:Y:S01]  /*9b40*/  DADD R12, -R6, R86 ;  /* 0x00000000060c7229 */ /* 0x000fe20000000156 */
        /* <DEDUP_REMOVED lines=23> */
.L_x_142:
[----:B------:R-:W-:Y:S05]  /*9cc0*/  BSYNC.RECONVERGENT B1 ;  /* 0x0000000000017941 */ /* 0x000fea0003800200 */
.L_x_141:
[----:B------:R-:W0:Y:S02]  /*9cd0*/  LDCU.64 UR4, c[0x0][0x418] ;  /* 0x00008300ff0477ac */ /* 0x000e240008000a00 */
[----:B0-----:R-:W-:-:S04]  /*9ce0*/  LEA R14, P3, R27, UR4, 0x3 ;  /* 0x000000041b0e7c11 */ /* 0x001fc8000f8618ff */
[----:B------:R-:W-:-:S05]  /*9cf0*/  LEA.HI.X R15, R27, UR5, R26, 0x3, P3 ;  /* 0x000000051b0f7c11 */ /* 0x000fca00098f1c1a */
[----:B------:R-:W2:Y:S01]  /*9d00*/  LDG.E.64 R12, desc[UR36][R14.64+-0x8] ;  /* 0xfffff8240e0c7981 */ /* 0x000ea2000c1e1b00 */
[----:B-----5:R-:W-:Y:S01]  /*9d10*/  DADD R8, -R8, R88 ;  /* 0x0000000008087229 */ /* 0x020fe20000000158 */
[----:B------:R-:W-:Y:S01]  /*9d20*/  MOV R3, 0x1 ;  /* 0x0000000100037802 */ /* 0x000fe20000000f00 */
[----:B------:R-:W-:-:S06]  /*9d30*/  DADD R6, -R6, R86 ;  /* 0x0000000006067229 */ /* 0x000fcc0000000156 */
[----:B------:R-:W-:-:S08]  /*9d40*/  DMUL R8, R8, R8 ;  /* 0x0000000808087228 */ /* 0x000fd00000000000 */
[----:B------:R-:W-:Y:S01]  /*9d50*/  DFMA R8, R6, R6, R8 ;  /* 0x000000060608722b */ /* 0x000fe20000000008 */
[----:B------:R-:W-:Y:S02]  /*9d60*/  IMAD.MOV.U32 R6, RZ, RZ, R88 ;  /* 0x000000ffff067224 */ /* 0x000fe400078e0058 */
[----:B------:R-:W-:Y:S01]  /*9d70*/  IMAD.MOV.U32 R7, RZ, RZ, R89 ;  /* 0x000000ffff077224 */ /* 0x000fe200078e0059 */
[----:B--2---:R-:W-:-:S08]  /*9d80*/  DMUL R12, R12, R12 ;  /* 0x0000000c0c0c7228 */ /* 0x004fd00000000000 */
[----:B------:R-:W-:Y:S01]  /*9d90*/  DSETP.GTU.AND P3, PT, R8, R12, PT ;  /* 0x0000000c0800722a */ /* 0x000fe20003f6c000 */
[----:B------:R-:W-:Y:S02]  /*9da0*/  IMAD.MOV.U32 R8, RZ, RZ, R86 ;  /* 0x000000ffff087224 */ /* 0x000fe400078e0056 */
[----:B------:R-:W-:-:S11]  /*9db0*/  IMAD.MOV.U32 R9, RZ, RZ, R87 ;  /* 0x000000ffff097224 */ /* 0x000fd600078e0057 */
[----:B------:R-:W-:Y:S01]  /*9dc0*/  @!P3 PRMT R45, R3, 0x7610, R45 ;  /* 0x00007610032db816 */ /* 0x000fe2000000002d */
[----:B------:R-:W-:Y:S01]  /*9dd0*/  @!P3 VIADD R32, R32, 0x1 ;  /* 0x000000012020b836 */ /* 0x000fe20000000000 */
[----:B------:R-:W-:Y:S01]  /*9de0*/  @!P3 MOV R60, R80 ;  /* 0x00000050003cb202 */ /* 0x000fe20000000f00 */
[----:B------:R-:W-:Y:S02]  /*9df0*/  @!P3 IMAD.MOV.U32 R61, RZ, RZ, R81 ;  /* 0x000000ffff3db224 */ /* 0x000fe400078e0051 */
[----:B------:R-:W-:Y:S02]  /*9e00*/  @!P3 IMAD.MOV.U32 R6, RZ, RZ, R84 ;  /* 0x000000ffff06b224 */ /* 0x000fe400078e0054 */
[----:B------:R-:W-:Y:S02]  /*9e10*/  @!P3 IMAD.MOV.U32 R7, RZ, RZ, R85 ;  /* 0x000000ffff07b224 */ /* 0x000fe400078e0055 */
[----:B------:R-:W-:Y:S02]  /*9e20*/  @!P3 IMAD.MOV.U32 R8, RZ, RZ, R82 ;  /* 0x000000ffff08b224 */ /* 0x000fe400078e0052 */
[----:B------:R-:W-:-:S07]  /*9e30*/  @!P3 IMAD.MOV.U32 R9, RZ, RZ, R83 ;  /* 0x000000ffff09b224 */ /* 0x000fce00078e0053 */
.L_x_140:
[----:B------:R-:W-:Y:S05]  /*9e40*/  BSYNC.RECONVERGENT B0 ;  /* 0x0000000000007941 */ /* 0x000fea0003800200 */
.L_x_139:
[----:B------:R-:W-:Y:S01]  /*9e50*/  ISETP.GE.U32.AND P3, PT, R10, R5, PT ;  /* 0x000000050a00720c */ /* 0x000fe20003f66070 */
[----:B------:R-:W-:-:S12]  /*9e60*/  BSSY.RECONVERGENT B0, `(.L_x_143) ;  /* 0x0000049000007945 */ /* 0x000fd80003800200 */
[----:B------:R-:W-:Y:S05]  /*9e70*/  @!P3 BRA `(.L_x_144) ;  /* 0x00000004001cb947 */ /* 0x000fea0003800000 */
[----:B------:R-:W0:Y:S01]  /*9e80*/  LDCU.64 UR4, c[0x0][0x420] ;  /* 0x00008400ff0477ac */ /* 0x000e220008000a00 */
[----:B------:R-:W-:Y:S01]  /*9e90*/  @P0 IADD3 R0, PT, PT, R0, 0x1, RZ ;  /* 0x0000000100000810 */ /* 0x000fe20007ffe0ff */
[----:B------:R-:W1:Y:S04]  /*9ea0*/  LDC.64 R4, c[0x0][0x408] ;  /* 0x00010200ff047b82 */ /* 0x000e680000000a00 */
[----:B------:R-:W-:-:S04]  /*9eb0*/  @P1 VIADD R0, R0, 0x1 ;  /* 0x0000000100001836 */ /* 0x000fc80000000000 */
[----:B------:R-:W2:Y:S01]  /*9ec0*/  LDC.64 R12, c[0x0][0x410] ;  /* 0x00010400ff0c7b82 */ /* 0x000ea20000000a00 */
[----:B------:R-:W-:-:S04]  /*9ed0*/  SEL R31, R31, R0, !P2 ;  /* 0x000000001f1f7207 */ /* 0x000fc80005000000 */
[----:B------:R-:W-:Y:S02]  /*9ee0*/  SHF.R.S32.HI R10, RZ, 0x1f, R31 ;  /* 0x0000001fff0a7819 */ /* 0x000fe4000001141f */
        /* <DEDUP_REMOVED lines=44> */
.L_x_146:
[----:B------:R-:W-:Y:S05]  /*a1b0*/  BSYNC.RECONVERGENT B1 ;  /* 0x0000000000017941 */ /* 0x000fea0003800200 */
.L_x_145:
[----:B------:R-:W0:Y:S02]  /*a1c0*/  LDCU.64 UR4, c[0x0][0x418] ;  /* 0x00008300ff0477ac */ /* 0x000e240008000a00 */
[----:B0-----:R-:W-:-:S04]  /*a1d0*/  LEA R16, P0, R31, UR4, 0x3 ;  /* 0x000000041f107c11 */ /* 0x001fc8000f8018ff */
[----:B------:R-:W-:-:S05]  /*a1e0*/  LEA.HI.X R17, R31, UR5, R10, 0x3, P0 ;  /* 0x000000051f117c11 */ /* 0x000fca00080f1c0a */
[----:B------:R-:W2:Y:S01]  /*a1f0*/  LDG.E.64 R14, desc[UR36][R16.64+-0x8] ;  /* 0xfffff824100e7981 */ /* 0x000ea2000c1e1b00 */
[----:B-----5:R-:W-:Y:S01]  /*a200*/  DADD R12, -R12, R88 ;  /* 0x000000000c0c7229 */ /* 0x020fe20000000158 */
[----:B------:R-:W-:Y:S01]  /*a210*/  IMAD.MOV.U32 R0, RZ, RZ, 0x1 ;  /* 0x00000001ff007424 */ /* 0x000fe200078e00ff */
[----:B------:R-:W-:-:S06]  /*a220*/  DADD R4, -R4, R86 ;  /* 0x0000000004047229 */ /* 0x000fcc0000000156 */
[----:B------:R-:W-:-:S08]  /*a230*/  DMUL R12, R12, R12 ;  /* 0x0000000c0c0c7228 */ /* 0x000fd00000000000 */
[----:B------:R-:W-:Y:S02]  /*a240*/  DFMA R12, R4, R4, R12 ;  /* 0x00000004040c722b */ /* 0x000fe4000000000c */
[----:B--2---:R-:W-:-:S08]  /*a250*/  DMUL R14, R14, R14 ;  /* 0x0000000e0e0e7228 */ /* 0x004fd00000000000 */
[----:B------:R-:W-:-:S14]  /*a260*/  DSETP.GTU.AND P0, PT, R12, R14, PT ;  /* 0x0000000e0c00722a */ /* 0x000fdc0003f0c000 */
[----:B------:R-:W-:Y:S01]  /*a270*/  @!P0 IMAD.MOV.U32 R60, RZ, RZ, R80 ;  /* 0x000000ffff3c8224 */ /* 0x000fe200078e0050 */
[----:B------:R-:W-:Y:S01]  /*a280*/  @!P0 MOV R61, R81 ;  /* 0x00000051003d8202 */ /* 0x000fe20000000f00 */
[----:B------:R-:W-:Y:S01]  /*a290*/  @!P0 IMAD.MOV.U32 R6, RZ, RZ, R84 ;  /* 0x000000ffff068224 */ /* 0x000fe200078e0054 */
[----:B------:R-:W-:Y:S01]  /*a2a0*/  @!P0 PRMT R45, R0, 0x7610, R45 ;  /* 0x00007610002d8816 */ /* 0x000fe2000000002d */
[----:B------:R-:W-:Y:S02]  /*a2b0*/  @!P0 IMAD.MOV.U32 R7, RZ, RZ, R85 ;  /* 0x000000ffff078224 */ /* 0x000fe400078e0055 */
[----:B------:R-:W-:Y:S02]  /*a2c0*/  @!P0 IMAD.MOV.U32 R8, RZ, RZ, R82 ;  /* 0x000000ffff088224 */ /* 0x000fe400078e0052 */
[----:B------:R-:W-:Y:S02]  /*a2d0*/  @!P0 IMAD.MOV.U32 R9, RZ, RZ, R83 ;  /* 0x000000ffff098224 */ /* 0x000fe400078e0053 */
[----:B------:R-:W-:-:S07]  /*a2e0*/  @!P0 VIADD R32, R32, 0x1 ;  /* 0x0000000120208836 */ /* 0x000fce0000000000 */
.L_x_144:
[----:B------:R-:W-:Y:S05]  /*a2f0*/  BSYNC.RECONVERGENT B0 ;  /* 0x0000000000007941 */ /* 0x000fea0003800200 */
.L_x_143:
[----:B------:R-:W-:Y:S01]  /*a300*/  PRMT R0, R45, 0x9910, RZ ;  /* 0x000099102d007816 */ /* 0x000fe200000000ff */
[----:B------:R-:W-:Y:S01]  /*a310*/  IMAD.MOV.U32 R89, RZ, RZ, R7 ;  /* 0x000000ffff597224 */ /* 0x000fe200078e0007 */
[----:B------:R-:W-:Y:S01]  /*a320*/  MOV R88, R6 ;  /* 0x0000000600587202 */ /* 0x000fe20000000f00 */
[----:B------:R-:W-:Y:S01]  /*a330*/  IMAD.MOV.U32 R86, RZ, RZ, R8 ;  /* 0x000000ffff567224 */ /* 0x000fe200078e0008 */
[----:B------:R-:W-:Y:S01]  /*a340*/  ISETP.NE.AND P0, PT, R0, RZ, PT ;  /* 0x000000ff0000720c */ /* 0x000fe20003f05270 */
[----:B------:R-:W-:Y:S02]  /*a350*/  IMAD.MOV.U32 R87, RZ, RZ, R9 ;  /* 0x000000ffff577224 */ /* 0x000fe400078e0009 */
[----:B------:R-:W-:Y:S01]  /*a360*/  IMAD.MOV.U32 R66, RZ, RZ, R11 ;  /* 0x000000ffff427224 */ /* 0x000fe200078e000b */
[----:B------:R-:W-:-:S04]  /*a370*/  SEL R23, R23, RZ, P0 ;  /* 0x000000ff17177207 */ /* 0x000fc80000000000 */
[----:B------:R-:W-:Y:S01]  /*a380*/  PRMT R46, R23, 0x7610, R46 ;  /* 0x00007610172e7816 */ /* 0x000fe2000000002e */
[----:B------:R-:W-:Y:S06]  /*a390*/  BRA `(.L_x_99) ;  /* 0x0000004800587947 */ /* 0x000fec0003800000 */
.L_x_50:
[----:B------:R-:W-:Y:S01]  /*a3a0*/  ISETP.NE.AND P1, PT, R66, 0x1, PT ;  /* 0x000000014200780c */ /* 0x000fe20003f25270 */
[----:B------:R-:W-:Y:S01]  /*a3b0*/  BSSY.RECONVERGENT B0, `(.L_x_147) ;  /* 0x000004a000007945 */ /* 0x000fe20003800200 */
[----:B------:R-:W-:Y:S01]  /*a3c0*/  PRMT R0, R34, 0x9910, RZ ;  /* 0x0000991022007816 */ /* 0x000fe200000000ff */
[----:B------:R-:W-:Y:S02]  /*a3d0*/  IMAD.MOV.U32 R93, RZ, RZ, 0x2 ;  /* 0x00000002ff5d7424 */ /* 0x000fe400078e00ff */
[----:B------:R-:W-:Y:S01]  /*a3e0*/  IMAD.MOV.U32 R92, RZ, RZ, R71 ;  /* 0x000000ffff5c7224 */ /* 0x000fe200078e0047 */
[----:B------:R-:W-:Y:S02]  /*a3f0*/  ISETP.NE.AND P0, PT, R0, RZ, PT ;  /* 0x000000ff0000720c */ /* 0x000fe40003f05270 */
[----:B------:R-:W-:Y:S02]  /*a400*/  MOV R0, R69 ;  /* 0x0000004500007202 */ /* 0x000fe40000000f00 */
[----:B------:R-:W-:-:S03]  /*a410*/  SEL R11, R29, R28, !P0 ;  /* 0x0000001c1d0b7207 */ /* 0x000fc60004000000 */
[----:B------:R-:W-:Y:S06]  /*a420*/  @!P1 BRA `(.L_x_148) ;  /* 0x0000000400089947 */ /* 0x000fec0003800000 */
[----:B------:R-:W-:-:S13]  /*a430*/  ISETP.NE.AND P0, PT, R66, 0x3, PT ;  /* 0x000000034200780c */ /* 0x000fda0003f05270 */
[----:B------:R-:W-:Y:S05]  /*a440*/  @!P0 BRA `(.L_x_149) ;  /* 0x0000000000208947 */ /* 0x000fea0003800000 */
[----:B------:R-:W-:-:S13]  /*a450*/  ISETP.NE.AND P0, PT, R66, 0x2, PT ;  /* 0x000000024200780c */ /* 0x000fda0003f05270 */
[----:B------:R-:W-:Y:S02]  /*a460*/  @!P0 IMAD.MOV.U32 R93, RZ, RZ, 0x3 ;  /* 0x00000003ff5d8424 */ /* 0x000fe400078e00ff */
[----:B------:R-:W-:Y:S01]  /*a470*/  @!P0 IMAD.MOV.U32 R92, RZ, RZ, R71 ;  /* 0x000000ffff5c8224 */ /* 0x000fe200078e0047 */
[----:B------:R-:W-:Y:S01]  /*a480*/  @P0 MOV R92, R71 ;  /* 0x00000047005c0202 */ /* 0x000fe20000000f00 */
[----:B------:R-:W-:Y:S02]  /*a490*/  @!P0 IMAD.MOV.U32 R0, RZ, RZ, R70 ;  /* 0x000000ffff008224 */ /* 0x000fe400078e0046 */
[----:B------:R-:W-:Y:S02]  /*a4a0*/  @P0 VIADD R93, R66, 0x1 ;  /* 0x00000001425d0836 */ /* 0x000fe40000000000 */
[----:B------:R-:W-:Y:S01]  /*a4b0*/  @P0 IMAD.MOV.U32 R0, RZ, RZ, R68 ;  /* 0x000000ffff000224 */ /* 0x000fe200078e0044 */
[----:B------:R-:W-:Y:S06]  /*a4c0*/  BRA `(.L_x_148) ;  /* 0x0000000000e07947 */ /* 0x000fec0003800000 */
.L_x_149:
        /* <DEDUP_REMOVED lines=11> */
[----:B------:R-:W-:-:S05]  /*a580*/  @P1 IADD3 R0, PT, PT, R75, RZ, RZ ;  /* 0x000000ff4b001210 */ /* 0x000fca0007ffe0ff */
[----:B------:R-:W-:-:S07]  /*a590*/  @!P0 IMAD.MOV.U32 R75, RZ, RZ, R0 ;  /* 0x000000ffff4b8224 */ /* 0x000fce00078e0000 */
.L_x_151:
[----:B------:R-:W-:Y:S05]  /*a5a0*/  BSYNC.RECONVERGENT B1 ;  /* 0x0000000000017941 */ /* 0x000fea0003800200 */
.L_x_150:
        /* <DEDUP_REMOVED lines=41> */
[----:B------:R-:W-:-:S07]  /*a840*/  IMAD.MOV.U32 R93, RZ, RZ, RZ ;  /* 0x000000ffff5d7224 */ /* 0x000fce00078e00ff */
.L_x_148:
[----:B------:R-:W-:Y:S05]  /*a850*/  BSYNC.RECONVERGENT B0 ;  /* 0x0000000000007941 */ /* 0x000fea0003800200 */
.L_x_147:
[----:B------:R-:W0:Y:S01]  /*a860*/  I2F.F64.U32 R4, R0 ;  /* 0x0000000000047312 */ /* 0x000e220000201800 */
[----:B------:R-:W-:Y:S02]  /*a870*/  HFMA2 R6, -RZ, RZ, 0, 0 ;  /* 0x00000000ff067431 */ /* 0x000fe400000001ff */
[----:B------:R-:W-:Y:S01]  /*a880*/  IMAD.MOV.U32 R7, RZ, RZ, 0x3df00000 ;  /* 0x3df00000ff077424 */ /* 0x000fe200078e00ff */
[----:B------:R-:W-:Y:S01]  /*a890*/  UMOV UR4, 0x53c8d4f1 ;  /* 0x53c8d4f100047882 */ /* 0x000fe20000000000 */
[----:B------:R-:W-:Y:S01]  /*a8a0*/  UMOV UR5, 0x401921fb ;  /* 0x401921fb00057882 */ /* 0x000fe20000000000 */
[----:B------:R-:W-:Y:S01]  /*a8b0*/  BSSY.RECONVERGENT B2, `(.L_x_152) ;  /* 0x0000020000027945 */ /* 0x000fe20003800200 */
[----:B------:R-:W-:Y:S02]  /*a8c0*/  IMAD.MOV.U32 R3, RZ, RZ, 0x1 ;  /* 0x00000001ff037424 */ /* 0x000fe400078e00ff */
        /* <DEDUP_REMOVED lines=24> */
[----:B------:R-:W-:Y:S02]  /*aa50*/  MOV R109, R25 ;  /* 0x00000019006d7202 */ /* 0x000fe40000000f00 */
[----:B------:R-:W-:-:S07]  /*aa60*/  MOV R14, 0xaa80 ;  /* 0x0000aa80000e7802 */ /* 0x000fce0000000f00 */
[----:B------:R-:W-:Y:S05]  /*aa70*/  CALL.REL.NOINC `($_Z9propagateP24curandStatePhilox4_32_10PdS1_S1_S1_S1_iiidddddddjjiPKdS3_S3_PKbPKjS3_S3_$__internal_trig_reduction_slowpathd) ;  /* 0x0000007000587944 */ /* 0x000fea0003c00000 */
[----:B------:R-:W-:-:S07]  /*aa80*/  IMAD.MOV.U32 R3, RZ, RZ, R0 ;  /* 0x000000ffff037224 */ /* 0x000fce00078e0000 */
.L_x_155:
[----:B------:R-:W-:Y:S05]  /*aa90*/  BSYNC.RECONVERGENT B3 ;  /* 0x0000000000037941 */ /* 0x000fea0003800200 */
.L_x_154:
[----:B------:R-:W-:-:S07]  /*aaa0*/  VIADD R3, R3, 0x1 ;  /* 0x0000000103037836 */ /* 0x000fce0000000000 */
.L_x_153:
[----:B------:R-:W-:Y:S05]  /*aab0*/  BSYNC.RECONVERGENT B2 ;  /* 0x0000000000027941 */ /* 0x000fea0003800200 */
.L_x_152:
        /* <DEDUP_REMOVED lines=12> */
[----:B------:R-:W-:-:S02]  /*ab80*/  ISETP.NE.U32.AND P0, PT, R0, 0x1, PT ;  /* 0x000000010000780c */ /* 0x000fc40003f05070 */
[----:B------:R-:W-:Y:S02]  /*ab90*/  MOV R0, 0x3da8ff83 ;  /* 0x3da8ff8300007802 */ /* 0x000fe40000000f00 */
        /* <DEDUP_REMOVED lines=11> */
[----:B------:R-:W-:Y:S02]  /*ac50*/  IMAD.MOV.U32 R8, RZ, RZ, R52 ;  /* 0x000000ffff087224 */ /* 0x000fe400078e0034 */
[----:B------:R-:W-:-:S07]  /*ac60*/  IMAD.MOV.U32 R9, RZ, RZ, R53 ;  /* 0x000000ffff097224 */ /* 0x000fce00078e0035 */
        /* <DEDUP_REMOVED lines=27> */
.L_x_157:
[----:B------:R-:W-:Y:S05]  /*ae20*/  BSYNC.RECONVERGENT B2 ;  /* 0x0000000000027941 */ /* 0x000fea0003800200 */
.L_x_156:
[----:B------:R-:W0:Y:S01]  /*ae30*/  LDCU.64 UR4, c[0x4][0x1e0] ;  /* 0x01003c00ff0477ac */ /* 0x000e220008000a00 */
[----:B------:R-:W-:-:S04]  /*ae40*/  SHF.L.U32 R3, R0, 0x6, RZ ;  /* 0x0000000600037819 */ /* 0x000fc800000006ff */
        /* <DEDUP_REMOVED lines=40> */
.L_x_160:
        /* <DEDUP_REMOVED lines=13> */
.L_x_162:
[----:B------:R-:W-:Y:S05]  /*b1a0*/  BSYNC.RECONVERGENT B1 ;  /* 0x0000000000017941 */ /* 0x000fea0003800200 */
.L_x_161:
[----:B------:R-:W-:Y:S01]  /*b1b0*/  IMAD.WIDE.U32 R6, R74, -0x326172a9, RZ ;  /* 0xcd9e8d574a067825 */ /* 0x000fe200078e00ff */
[----:B------:R-:W-:Y:S02]  /*b1c0*/  LOP3.LUT R12, R75, R5, R65, 0x96, !PT ;  /* 0x000000054b0c7212 */ /* 0x000fe400078e9641 */
[----:B------:R-:W-:Y:S01]  /*b1d0*/  MOV R0, R92 ;  /* 0x0000005c00007202 */ /* 0x000fe20000000f00 */
        /* <DEDUP_REMOVED lines=40> */
.L_x_159:
[----:B------:R-:W-:Y:S05]  /*b460*/  BSYNC.RECONVERGENT B0 ;  /* 0x0000000000007941 */ /* 0x000fea0003800200 */
.L_x_158:
[----:B------:R-:W0:Y:S01]  /*b470*/  LDCU.64 UR4, c[0x0][0x420] ;  /* 0x00008400ff0477ac */ /* 0x000e220008000a00 */
[----:B------:R-:W1:Y:S01]  /*b480*/  LDC.64 R24, c[0x0][0x408] ;  /* 0x00010200ff187b82 */ /* 0x000e620000000a00 */
[----:B------:R-:W-:-:S07]  /*b490*/  SHF.R.S32.HI R10, RZ, 0x1f, R11 ;  /* 0x0000001fff0a7819 */ /* 0x000fce000001140b */
[----:B------:R-:W2:Y:S01]  /*b4a0*/  LDC.64 R18, c[0x0][0x410] ;  /* 0x00010400ff127b82 */ /* 0x000ea20000000a00 */
[----:B------:R-:W3:Y:S01]  /*b4b0*/  I2F.F64.U32 R4, R0 ;  /* 0x0000000000047312 */ /* 0x000ee20000201800 */
[----:B------:R-:W-:Y:S01]  /*b4c0*/  IMAD.MOV.U32 R6, RZ, RZ, 0x0 ;  /* 0x00000000ff067424 */ /* 0x000fe200078e00ff */
[----:B------:R-:W4:Y:S01]  /*b4d0*/  LDCU.64 UR6, c[0x0][0x3d8] ;  /* 0x00007b00ff0677ac */ /* 0x000f220008000a00 */
[----:B0-----:R-:W-:-:S04]  /*b4e0*/  IADD3 R8, P0, PT, R11, UR4, RZ ;  /* 0x000000040b087c10 */ /* 0x001fc8000ff1e0ff */
[----:B------:R-:W-:Y:S01]  /*b4f0*/  IADD3.X R9, PT, PT, R10, UR5, RZ, P0, !PT ;  /* 0x000000050a097c10 */ /* 0x000fe200087fe4ff */
[----:B------:R-:W-:Y:S01]  /*b500*/  IMAD.MOV.U32 R7, RZ, RZ, 0x3df00000 ;  /* 0x3df00000ff077424 */ /* 0x000fe200078e00ff */
[----:B------:R-:W0:Y:S03]  /*b510*/  LDCU.64 UR4, c[0x0][0x3c8] ;  /* 0x00007900ff0477ac */ /* 0x000e260008000a00 */
[----:B------:R5:W4:Y:S01]  /*b520*/  LDG.E.U8 R3, desc[UR36][R8.64+-0x1] ;  /* 0xffffff2408037981 */ /* 0x000b22000c1e1100 */
[----:B-1----:R-:W-:-:S04]  /*b530*/  IMAD.WIDE R24, R11, 0x8, R24 ;  /* 0x000000080b187825 */ /* 0x002fc800078e0218 */
[----:B--2---:R-:W-:Y:S02]  /*b540*/  IMAD.WIDE R18, R11, 0x8, R18 ;  /* 0x000000080b127825 */ /* 0x004fe400078e0212 */
[----:B------:R-:W2:Y:S04]  /*b550*/  LDG.E.64 R24, desc[UR36][R24.64+-0x8] ;  /* 0xfffff82418187981 */ /* 0x000ea8000c1e1b00 */
[----:B------:R-:W2:Y:S01]  /*b560*/  LDG.E.64 R18, desc[UR36][R18.64+-0x8] ;  /* 0xfffff82412127981 */ /* 0x000ea2000c1e1b00 */
[----:B---3--:R-:W-:Y:S01]  /*b570*/  DFMA R4, R4, R6, 2.3283064365386962891e-10 ;  /* 0x3df000000404742b */ /* 0x008fe20000000006 */
[----:B-----5:R-:W-:Y:S01]  /*b580*/  IMAD.MOV.U32 R8, RZ, RZ, 0x0 ;  /* 0x00000000ff087424 */ /* 0x020fe200078e00ff */
[----:B------:R-:W-:Y:S01]  /*b590*/  MOV R9, 0x40000000 ;  /* 0x4000000000097802 */ /* 0x000fe20000000f00 */
[----:B0-----:R-:W-:Y:S01]  /*b5a0*/  DFMA R86, R20, UR4, R86 ;  /* 0x0000000414567c2b */ /* 0x001fe20008000056 */
[----:B------:R-:W-:Y:S01]  /*b5b0*/  BSSY.RECONVERGENT B0, `(.L_x_163) ;  /* 0x0000030000007945 */ /* 0x000fe20003800200 */
[----:B------:R-:W-:-:S03]  /*b5c0*/  DFMA R88, R30, UR4, R88 ;  /* 0x000000041e587c2b */ /* 0x000fc60008000058 */
[----:B------:R-:W-:Y:S01]  /*b5d0*/  DSETP.GEU.AND P0, PT, R4, 0.5, PT ;  /* 0x3fe000000400742a */ /* 0x000fe20003f0e000 */
[----:B------:R-:W-:-:S05]  /*b5e0*/  IMAD.MOV.U32 R4, RZ, RZ, RZ ;  /* 0x000000ffff047224 */ /* 0x000fca00078e00ff */
[----:B------:R-:W-:-:S06]  /*b5f0*/  FSEL R5, RZ, 1.875, P0 ;  /* 0x3ff00000ff057808 */ /* 0x000fcc0000000000 */
[----:B------:R-:W-:-:S08]  /*b600*/  DFMA R4, R4, R8, -1 ;  /* 0xbff000000404742b */ /* 0x000fd00000000008 */
[----:B----4-:R-:W-:Y:S01]  /*b610*/  DFMA R60, R4, UR6, R60 ;  /* 0x00000006043c7c2b */ /* 0x010fe2000800003c */
[----:B------:R-:W-:Y:S01]  /*b620*/  ISETP.NE.AND P1, PT, R3, RZ, PT ;  /* 0x000000ff0300720c */ /* 0x000fe20003f25270 */
[----:B--2---:R-:W-:Y:S02]  /*b630*/  IMAD.MOV.U32 R8, RZ, RZ, R24 ;  /* 0x000000ffff087224 */ /* 0x004fe400078e0018 */
[----:B------:R-:W-:Y:S02]  /*b640*/  IMAD.MOV.U32 R9, RZ, RZ, R25 ;  /* 0x000000ffff097224 */ /* 0x000fe400078e0019 */
[----:B------:R-:W-:Y:S02]  /*b650*/  IMAD.MOV.U32 R12, RZ, RZ, R18 ;  /* 0x000000ffff0c7224 */ /* 0x000fe400078e0012 */
[----:B------:R-:W-:-:S06]  /*b660*/  IMAD.MOV.U32 R13, RZ, RZ, R19 ;  /* 0x000000ffff0d7224 */ /* 0x000fcc00078e0013 */
[----:B------:R-:W-:Y:S05]  /*b670*/  @!P1 BRA `(.L_x_164) ;  /* 0x00000000008c9947 */ /* 0x000fea0003800000 */
[----:B------:R-:W-:Y:S01]  /*b680*/  DSETP.GEU.AND P0, PT, R18, 0.5, PT ;  /* 0x3fe000001200742a */ /* 0x000fe20003f0e000 */
        /* <DEDUP_REMOVED lines=26> */
[----:B------:R-:W-:Y:S02]  /*b830*/  IMAD.MOV.U32 R8, RZ, RZ, RZ ;  /* 0x000000ffff087224 */ /* 0x000fe400078e00ff */
[----:B------:R-:W-:-:S03]  /*b840*/  IMAD.MOV.U32 R12, RZ, RZ, RZ ;  /* 0x000000ffff0c7224 */ /* 0x000fc600078e00ff */
[----:B------:R-:W-:-:S04]  /*b850*/  @P0 FSEL R0, R0, RZ, !P3 ;  /* 0x000000ff00000208 */ /* 0x000fc80005800000 */
[----:B------:R-:W-:-:S04]  /*b860*/  MOV R9, R0 ;  /* 0x0000000000097202 */ /* 0x000fc80000000f00 */
[----:B------:R-:W-:Y:S02]  /*b870*/  @P3 FSEL R3, R3, RZ, P2 ;  /* 0x000000ff03033208 */ /* 0x000fe40001000000 */
[----:B------:R-:W-:-:S03]  /*b880*/  DADD R8, R24, R8 ;  /* 0x0000000018087229 */ /* 0x000fc60000000008 */
[----:B------:R-:W-:-:S06]  /*b890*/  IMAD.MOV.U32 R13, RZ, RZ, R3 ;  /* 0x000000ffff0d7224 */ /* 0x000fcc00078e0003 */
[----:B------:R-:W-:-:S11]  /*b8a0*/  DADD R12, R18, R12 ;  /* 0x00000000120c7229 */ /* 0x000fd6000000000c */
.L_x_164:
[----:B------:R-:W-:Y:S05]  /*b8b0*/  BSYNC.RECONVERGENT B0 ;  /* 0x0000000000007941 */ /* 0x000fea0003800200 */
.L_x_163:
[----:B------:R-:W0:Y:S02]  /*b8c0*/  LDCU.64 UR4, c[0x0][0x418] ;  /* 0x00008300ff0477ac */ /* 0x000e240008000a00 */
[----:B0-----:R-:W-:-:S04]  /*b8d0*/  LEA R14, P0, R11, UR4, 0x3 ;  /* 0x000000040b0e7c11 */ /* 0x001fc8000f8018ff */
[----:B------:R-:W-:-:S05]  /*b8e0*/  LEA.HI.X R15, R11, UR5, R10, 0x3, P0 ;  /* 0x000000050b0f7c11 */ /* 0x000fca00080f1c0a */
[----:B------:R-:W2:Y:S01]  /*b8f0*/  LDG.E.64 R16, desc[UR36][R14.64+-0x8] ;  /* 0xfffff8240e107981 */ /* 0x000ea2000c1e1b00 */
[----:B------:R-:W-:Y:S01]  /*b900*/  DADD R12, R88, -R12 ;  /* 0x00000000580c7229 */ /* 0x000fe2000000080c */
[----:B------:R-:W-:Y:S01]  /*b910*/  IMAD.MOV.U32 R46, RZ, RZ, 0x1 ;  /* 0x00000001ff2e7424 */ /* 0x000fe200078e00ff */
[----:B------:R-:W-:Y:S01]  /*b920*/  DADD R8, R86, -R8 ;  /* 0x0000000056087229 */ /* 0x000fe20000000808 */
[----:B------:R-:W-:Y:S01]  /*b930*/  PRMT R45, RZ, 0x7610, R45 ;  /* 0x00007610ff2d7816 */ /* 0x000fe2000000002d */
[----:B------:R-:W-:-:S04]  /*b940*/  IMAD.MOV.U32 R71, RZ, RZ, R92 ;  /* 0x000000ffff477224 */ /* 0x000fc800078e005c */
[----:B------:R-:W-:-:S08]  /*b950*/  DMUL R12, R12, R12 ;  /* 0x0000000c0c0c7228 */ /* 0x000fd00000000000 */
[----:B------:R-:W-:Y:S02]  /*b960*/  DFMA R12, R8, R8, R12 ;  /* 0x00000008080c722b */ /* 0x000fe4000000000c */
[----:B--2---:R-:W-:-:S08]  /*b970*/  DMUL R16, R16, R16 ;  /* 0x0000001010107228 */ /* 0x004fd00000000000 */
[----:B------:R-:W-:-:S14]  /*b980*/  DSETP.GTU.AND P0, PT, R12, R16, PT ;  /* 0x000000100c00722a */ /* 0x000fdc0003f0c000 */
[----:B------:R-:W-:Y:S05]  /*b990*/  @!P0 BRA `(.L_x_99) ;  /* 0x0000003000d88947 */ /* 0x000fea0003800000 */
[----:B------:R-:W-:Y:S01]  /*b9a0*/  ISETP.NE.AND P0, PT, R66, 0x1, PT ;  /* 0x000000014200780c */ /* 0x000fe20003f05270 */
[----:B------:R-:W-:Y:S01]  /*b9b0*/  BSSY.RECONVERGENT B0, `(.L_x_165) ;  /* 0x0000058000007945 */ /* 0x000fe20003800200 */
[----:B------:R-:W-:Y:S01]  /*b9c0*/  IMAD.MOV.U32 R106, RZ, RZ, 0x2 ;  /* 0x00000002ff6a7424 */ /* 0x000fe200078e00ff */
[----:B------:R-:W-:Y:S01]  /*b9d0*/  MOV R0, R69 ;  /* 0x0000004500007202 */ /* 0x000fe20000000f00 */
        /* <DEDUP_REMOVED lines=12> */
.L_x_167:
        /* <DEDUP_REMOVED lines=13> */
.L_x_169:
[----:B------:R-:W-:Y:S05]  /*bb70*/  BSYNC.RECONVERGENT B1 ;  /* 0x0000000000017941 */ /* 0x000fea0003800200 */
.L_x_168:
[----:B------:R-:W-:Y:S01]  /*bb80*/  IMAD.WIDE.U32 R12, R74, -0x326172a9, RZ ;  /* 0xcd9e8d574a0c7825 */ /* 0x000fe200078e00ff */
[----:B------:R-:W-:-:S03]  /*bb90*/  LOP3.LUT R26, R75, R9, R65, 0x96, !PT ;  /* 0x000000094b1a7212 */ /* 0x000fc600078e9641 */
[----:B------:R-:W-:Y:S01]  /*bba0*/  VIADD R3, R65, 0xbb67ae85 ;  /* 0xbb67ae8541037836 */ /* 0x000fe20000000000 */
[----:B------:R-:W-:Y:S01]  /*bbb0*/  LOP3.LUT R14, R73, R64, R13, 0x96, !PT ;  /* 0x00000040490e7212 */ /* 0x000fe200078e960d */
[----:B------:R-:W-:-:S04]  /*bbc0*/  IMAD.WIDE.U32 R26, R26, -0x326172a9, RZ ;  /* 0xcd9e8d571a1a7825 */ /* 0x000fc800078e00ff */
[----:B------:R-:W-:Y:S01]  /*bbd0*/  IMAD.WIDE.U32 R14, R14, -0x2daee0ad, RZ ;  /* 0xd2511f530e0e7825 */ /* 0x000fe200078e00ff */
[----:B------:R-:W-:-:S03]  /*bbe0*/  LOP3.LUT R9, R42, R12, R27, 0x96, !PT ;  /* 0x0000000c2a097212 */ /* 0x000fc600078e961b */
[----:B------:R-:W-:Y:S01]  /*bbf0*/  IMAD.MOV.U32 R0, RZ, RZ, R92 ;  /* 0x000000ffff007224 */ /* 0x000fe200078e005c */
[----:B------:R-:W-:Y:S01]  /*bc00*/  LOP3.LUT R3, R3, R8, R15, 0x96, !PT ;  /* 0x0000000803037212 */ /* 0x000fe200078e960f */
[----:B------:R-:W-:-:S04]  /*bc10*/  IMAD.WIDE.U32 R8, R9, -0x2daee0ad, RZ ;  /* 0xd2511f5309087825 */ /* 0x000fc800078e00ff */
[----:B------:R-:W-:Y:S02]  /*bc20*/  VIADD R15, R65, 0x76cf5d0a ;  /* 0x76cf5d0a410f7836 */ /* 0x000fe40000000000 */
[----:B------:R-:W-:-:S03]  /*bc30*/  IMAD.WIDE.U32 R12, R3, -0x326172a9, RZ ;  /* 0xcd9e8d57030c7825 */ /* 0x000fc600078e00ff */
[----:B------:R-:W-:Y:S01]  /*bc40*/  LOP3.LUT R15, R15, R14, R9, 0x96, !PT ;  /* 0x0000000e0f0f7212 */ /* 0x000fe200078e9609 */
[C---:B------:R-:W-:Y:S01]  /*bc50*/  VIADD R3, R64.reuse, 0x3c6ef372 ;  /* 0x3c6ef37240037836 */ /* 0x040fe20000000000 */
[----:B------:R-:W-:Y:S01]  /*bc60*/  IADD3 R9, PT, PT, R64, -0x255992d5, RZ ;  /* 0xdaa66d2b40097810 */ /* 0x000fe20007ffe0ff */
[----:B------:R-:W-:-:S03]  /*bc70*/  IMAD.MOV.U32 R106, RZ, RZ, RZ ;  /* 0x000000ffff6a7224 */ /* 0x000fc600078e00ff */
        /* <DEDUP_REMOVED lines=18> */
[----:B------:R-:W-:Y:S01]  /*bda0*/  IMAD.WIDE.U32 R8, R9, -0x2daee0ad, RZ ;  /* 0xd2511f5309087825 */ /* 0x000fe200078e00ff */
[----:B------:R-:W-:-:S03]  /*bdb0*/  IADD3 R15, PT, PT, R65, 0x646e171e, RZ ;  /* 0x646e171e410f7810 */ /* 0x000fc60007ffe0ff */
[----:B------:R-:W-:Y:S01]  /*bdc0*/  IMAD.WIDE.U32 R12, R3, -0x326172a9, RZ ;  /* 0xcd9e8d57030c7825 */ /* 0x000fe200078e00ff */
[----:B------:R-:W-:-:S03]  /*bdd0*/  LOP3.LUT R15, R15, R14, R9, 0x96, !PT ;  /* 0x0000000e0f0f7212 */ /* 0x000fc600078e9609 */
[C---:B------:R-:W-:Y:S02]  /*bde0*/  VIADD R3, R64.reuse, 0xb54cda56 ;  /* 0xb54cda5640037836 */ /* 0x040fe40000000000 */
[----:B------:R-:W-:-:S03]  /*bdf0*/  VIADD R9, R64, 0x5384540f ;  /* 0x5384540f40097836 */ /* 0x000fc60000000000 */
[----:B------:R-:W-:Y:S01]  /*be00*/  LOP3.LUT R3, R3, R26, R13, 0x96, !PT ;  /* 0x0000001a03037212 */ /* 0x000fe200078e960d */
[----:B------:R-:W-:-:S04]  /*be10*/  IMAD.WIDE.U32 R26, R15, -0x326172a9, RZ ;  /* 0xcd9e8d570f1a7825 */ /* 0x000fc800078e00ff */
[----:B------:R-:W-:Y:S01]  /*be20*/  IMAD.WIDE.U32 R14, R3, -0x2daee0ad, RZ ;  /* 0xd2511f53030e7825 */ /* 0x000fe200078e00ff */
[----:B------:R-:W-:-:S03]  /*be30*/  LOP3.LUT R9, R9, R12, R27, 0x96, !PT ;  /* 0x0000000c09097212 */ /* 0x000fc600078e961b */
[----:B------:R-:W-:Y:S02]  /*be40*/  VIADD R3, R65, 0x1fd5c5a3 ;  /* 0x1fd5c5a341037836 */ /* 0x000fe40000000000 */
[----:B------:R-:W-:-:S03]  /*be50*/  IMAD.WIDE.U32 R70, R9, -0x2daee0ad, RZ ;  /* 0xd2511f5309467825 */ /* 0x000fc600078e00ff */
[----:B------:R-:W-:Y:S01]  /*be60*/  LOP3.LUT R3, R3, R8, R15, 0x96, !PT ;  /* 0x0000000803037212 */ /* 0x000fe200078e960f */
[----:B------:R-:W-:-:S04]  /*be70*/  VIADD R9, R65, 0xdb3d7428 ;  /* 0xdb3d742841097836 */ /* 0x000fc80000000000 */
[----:B------:R-:W-:Y:S01]  /*be80*/  IMAD.WIDE.U32 R68, R3, -0x326172a9, RZ ;  /* 0xcd9e8d5703447825 */ /* 0x000fe200078e00ff */
[----:B------:R-:W-:-:S03]  /*be90*/  LOP3.LUT R9, R9, R14, R71, 0x96, !PT ;  /* 0x0000000e09097212 */ /* 0x000fc600078e9647 */
[----:B------:R-:W-:Y:S02]  /*bea0*/  VIADD R3, R64, 0xf1bbcdc8 ;  /* 0xf1bbcdc840037836 */ /* 0x000fe40000000000 */
[----:B------:R-:W-:-:S03]  /*beb0*/  IMAD.WIDE.U32 R12, R9, -0x326172a9, RZ ;  /* 0xcd9e8d57090c7825 */ /* 0x000fc600078e00ff */
[----:B------:R-:W-:Y:S01]  /*bec0*/  LOP3.LUT R3, R3, R26, R69, 0x96, !PT ;  /* 0x0000001a03037212 */ /* 0x000fe200078e9645 */
[----:B------:R-:W-:Y:S01]  /*bed0*/  IMAD.MOV.U32 R69, RZ, RZ, R12 ;  /* 0x000000ffff457224 */ /* 0x000fe200078e000c */
[----:B------:R-:W-:-:S03]  /*bee0*/  LOP3.LUT R68, R41, R68, R13, 0x96, !PT ;  /* 0x0000004429447212 */ /* 0x000fc600078e960d */
[----:B------:R-:W-:Y:S01]  /*bef0*/  IMAD.WIDE.U32 R8, R3, -0x2daee0ad, RZ ;  /* 0xd2511f5303087825 */ /* 0x000fe200078e00ff */
[----:B------:R-:W-:-:S03]  /*bf00*/  IADD3 R3, PT, PT, R65, -0x695add53, RZ ;  /* 0x96a522ad41037810 */ /* 0x000fc60007ffe0ff */
[----:B------:R-:W-:Y:S01]  /*bf10*/  IMAD.MOV.U32 R71, RZ, RZ, R8 ;  /* 0x000000ffff477224 */ /* 0x000fe200078e0008 */
[----:B------:R-:W-:-:S07]  /*bf20*/  LOP3.LUT R70, R3, R70, R9, 0x96, !PT ;  /* 0x0000004603467212 */ /* 0x000fce00078e9609 */
.L_x_166:
[----:B------:R-:W-:Y:S05]  /*bf30*/  BSYNC.RECONVERGENT B0 ;  /* 0x0000000000007941 */ /* 0x000fea0003800200 */
.L_x_165:
[----:B------:R-:W0:Y:S01]  /*bf40*/  I2F.F64.U32 R8, R0 ;  /* 0x0000000000087312 */ /* 0x000e220000201800 */
[----:B------:R-:W1:Y:S01]  /*bf50*/  LDCU.64 UR4, c[0x0][0x3e8] ;  /* 0x00007d00ff0477ac */ /* 0x000e620008000a00 */
[----:B0-----:R-:W-:-:S08]  /*bf60*/  DFMA R8, R8, R6, 2.3283064365386962891e-10 ;  /* 0x3df000000808742b */ /* 0x001fd00000000006 */
[----:B-1----:R-:W-:-:S14]  /*bf70*/  DSETP.GEU.AND P0, PT, R8, UR4, PT ;  /* 0x0000000408007e2a */ /* 0x002fdc000bf0e000 */
[----:B------:R-:W-:Y:S05]  /*bf80*/  @P0 BRA `(.L_x_170) ;  /* 0x0000001c00180947 */ /* 0x000fea0003800000 */
[----:B------:R-:W-:Y:S04]  /*bf90*/  BSSY.RECONVERGENT B0, `(.L_x_171) ;  /* 0x0000024000007945 */ /* 0x000fe80003800200 */
[----:B------:R-:W-:Y:S05]  /*bfa0*/  @!P1 BRA `(.L_x_172) ;  /* 0x0000000000889947 */ /* 0x000fea0003800000 */
[----:B------:R-:W-:Y:S01]  /*bfb0*/  DSETP.GEU.AND P0, PT, R18, 0.5, PT ;  /* 0x3fe000001200742a */ /* 0x000fe20003f0e000 */
        /* <DEDUP_REMOVED lines=33> */
.L_x_172:
[----:B------:R-:W-:Y:S05]  /*c1d0*/  BSYNC.RECONVERGENT B0 ;  /* 0x0000000000007941 */ /* 0x000fea0003800200 */
.L_x_171:
[----:B------:R-:W-:Y:S01]  /*c1e0*/  DADD R8, -R18, R84 ;  /* 0x0000000012087229 */ /* 0x000fe20000000154 */
[----:B------:R-:W-:Y:S01]  /*c1f0*/  BSSY.RECONVERGENT B1, `(.L_x_173) ;  /* 0x00000cf000017945 */ /* 0x000fe20003800200 */
[----:B------:R-:W-:Y:S01]  /*c200*/  DADD R6, -R24, R82 ;  /* 0x0000000018067229 */ /* 0x000fe20000000152 */
[----:B------:R-:W-:Y:S01]  /*c210*/  IMAD.MOV.U32 R46, RZ, RZ, R84 ;  /* 0x000000ffff2e7224 */ /* 0x000fe200078e0054 */
[----:B------:R-:W-:Y:S01]  /*c220*/  DMUL R26, R30, R30 ;  /* 0x0000001e1e1a7228 */ /* 0x000fe20000000000 */
[----:B------:R-:W-:-:S03]  /*c230*/  IMAD.MOV.U32 R47, RZ, RZ, R85 ;  /* 0x000000ffff2f7224 */ /* 0x000fc600078e0055 */
[C---:B------:R-:W-:Y:S02]  /*c240*/  DMUL R12, R8.reuse, R8 ;  /* 0x00000008080c7228 */ /* 0x040fe40000000000 */
[----:B------:R-:W-:Y:S02]  /*c250*/  DADD R8, R8, R8 ;  /* 0x0000000008087229 */ /* 0x000fe40000000008 */
[----:B------:R-:W-:-:S04]  /*c260*/  DFMA R26, R20, R20, R26 ;  /* 0x00000014141a722b */ /* 0x000fc8000000001a */
[----:B------:R-:W-:Y:S02]  /*c270*/  DFMA R12, R6, R6, R12 ;  /* 0x00000006060c722b */ /* 0x000fe4000000000c */
[----:B------:R-:W-:-:S06]  /*c280*/  DMUL R8, R30, R8 ;  /* 0x000000081e087228 */ /* 0x000fcc0000000000 */
[----:B------:R-:W-:Y:S02]  /*c290*/  DADD R12, -R16, R12 ;  /* 0x00000000100c7229 */ /* 0x000fe4000000010c */
[----:B------:R-:W-:Y:S02]  /*c2a0*/  DADD R16, R6, R6 ;  /* 0x0000000006107229 */ /* 0x000fe40000000006 */
[----:B------:R-:W-:-:S06]  /*c2b0*/  DMUL R6, R26, -4 ;  /* 0xc01000001a067828 */ /* 0x000fcc0000000000 */
[----:B------:R-:W-:Y:S02]  /*c2c0*/  DFMA R16, R20, R16, R8 ;  /* 0x000000101410722b */ /* 0x000fe40000000008 */
[----:B------:R-:W-:Y:S01]  /*c2d0*/  DMUL R6, R12, R6 ;  /* 0x000000060c067228 */ /* 0x000fe20000000000 */
[----:B------:R-:W-:Y:S02]  /*c2e0*/  IMAD.MOV.U32 R8, RZ, RZ, R80 ;  /* 0x000000ffff087224 */ /* 0x000fe400078e0050 */
[----:B------:R-:W-:-:S05]  /*c2f0*/  IMAD.MOV.U32 R9, RZ, RZ, R81 ;  /* 0x000000ffff097224 */ /* 0x000fca00078e0051 */
[----:B------:R-:W-:Y:S01]  /*c300*/  DFMA R14, R16, R16, R6 ;  /* 0x00000010100e722b */ /* 0x000fe20000000006 */
[----:B------:R-:W-:Y:S01]  /*c310*/  IMAD.MOV.U32 R6, RZ, RZ, R82 ;  /* 0x000000ffff067224 */ /* 0x000fe200078e0052 */
[----:B------:R-:W-:-:S06]  /*c320*/  MOV R7, R83 ;  /* 0x0000005300077202 */ /* 0x000fcc0000000f00 */
        /* <DEDUP_REMOVED lines=27> */
.L_x_176:
[----:B------:R-:W-:Y:S05]  /*c4e0*/  BSYNC.RECONVERGENT B2 ;  /* 0x0000000000027941 */ /* 0x000fea0003800200 */
.L_x_175:
        /* <DEDUP_REMOVED lines=20> */
.L_x_178:
[----:B------:R-:W-:Y:S05]  /*c630*/  BSYNC.RECONVERGENT B2 ;  /* 0x0000000000027941 */ /* 0x000fea0003800200 */
.L_x_177:
[C-C-:B------:R-:W-:Y:S01]  /*c640*/  DADD R6, -R16.reuse, R46.reuse ;  /* 0x0000000010067229 */ /* 0x140fe2000000012e */
[----:B------:R-:W0:Y:S01]  /*c650*/  LDCU.64 UR4, c[0x0][0x3c8] ;  /* 0x00007900ff0477ac */ /* 0x000e220008000a00 */
[----:B------:R-:W-:Y:S01]  /*c660*/  DADD R16, -R16, -R46 ;  /* 0x0000000010107229 */ /* 0x000fe2000000092e */
[----:B------:R-:W-:Y:S02]  /*c670*/  IMAD.MOV.U32 R8, RZ, RZ, R60 ;  /* 0x000000ffff087224 */ /* 0x000fe400078e003c */
[----:B------:R-:W-:Y:S02]  /*c680*/  IMAD.MOV.U32 R46, RZ, RZ, R88 ;  /* 0x000000ffff2e7224 */ /* 0x000fe400078e0058 */
[----:B------:R-:W-:Y:S01]  /*c690*/  IMAD.MOV.U32 R47, RZ, RZ, R89 ;  /* 0x000000ffff2f7224 */ /* 0x000fe200078e0059 */
[-C--:B------:R-:W-:Y:S02]  /*c6a0*/  DMUL R6, R6, R100.reuse ;  /* 0x0000006406067228 */ /* 0x080fe40000000000 */
[----:B------:R-:W-:-:S08]  /*c6b0*/  DMUL R16, R16, R100 ;  /* 0x0000006410107228 */ /* 0x000fd00000000000 */
[----:B------:R-:W-:Y:S01]  /*c6c0*/  DSETP.MAX.AND P0, P1, R6, R16, PT ;  /* 0x000000100600722a */ /* 0x000fe2000390f000 */
[----:B------:R-:W-:Y:S01]  /*c6d0*/  MOV R0, R7 ;  /* 0x0000000700007202 */ /* 0x000fe20000000f00 */
[----:B------:R-:W-:Y:S02]  /*c6e0*/  IMAD.MOV.U32 R3, RZ, RZ, R17 ;  /* 0x000000ffff037224 */ /* 0x000fe400078e0011 */
[----:B------:R-:W-:Y:S02]  /*c6f0*/  IMAD.MOV.U32 R7, RZ, RZ, R87 ;  /* 0x000000ffff077224 */ /* 0x000fe400078e0057 */
[----:B------:R-:W-:Y:S02]  /*c700*/  SEL R16, R6, R16, P0 ;  /* 0x0000001006107207 */ /* 0x000fe40000000000 */
[----:B------:R-:W-:Y:S02]  /*c710*/  FSEL R9, R0, R3, P0 ;  /* 0x0000000300097208 */ /* 0x000fe40000000000 */
[----:B------:R-:W-:-:S04]  /*c720*/  MOV R6, R86 ;  /* 0x0000005600067202 */ /* 0x000fc80000000f00 */
[----:B------:R-:W-:-:S05]  /*c730*/  @P1 LOP3.LUT R9, R3, 0x80000, RZ, 0xfc, !PT ;  /* 0x0008000003091812 */ /* 0x000fca00078efcff */
[----:B------:R-:W-:Y:S02]  /*c740*/  IMAD.MOV.U32 R17, RZ, RZ, R9 ;  /* 0x000000ffff117224 */ /* 0x000fe400078e0009 */
[----:B------:R-:W-:-:S04]  /*c750*/  IMAD.MOV.U32 R9, RZ, RZ, R61 ;  /* 0x000000ffff097224 */ /* 0x000fc800078e003d */
[----:B0-----:R-:W-:-:S14]  /*c760*/  DSETP.GE.AND P0, PT, R16, UR4, PT ;  /* 0x0000000410007e2a */ /* 0x001fdc000bf06000 */
        /* <DEDUP_REMOVED lines=8> */
[----:B------:R-:W-:Y:S02]  /*c7f0*/  IMAD.MOV.U32 R8, RZ, RZ, 0x0 ;  /* 0x00000000ff087424 */ /* 0x000fe400078e00ff */
[----:B------:R-:W-:-:S03]  /*c800*/  IMAD.MOV.U32 R9, RZ, RZ, 0x3fd80000 ;  /* 0x3fd80000ff097424 */ /* 0x000fc600078e00ff */
        /* <DEDUP_REMOVED lines=9> */
[----:B------:R-:W-:Y:S01]  /*c8a0*/  VIADD R9, R7, 0xfff00000 ;  /* 0xfff0000007097836 */ /* 0x000fe20000000000 */
[----:B------:R-:W-:-:S05]  /*c8b0*/  MOV R8, R6 ;  /* 0x0000000600087202 */ /* 0x000fca0000000f00 */
        /* <DEDUP_REMOVED lines=9> */
[----:B------:R-:W-:Y:S01]  /*c950*/  IMAD.MOV.U32 R86, RZ, RZ, R3 ;  /* 0x000000ffff567224 */ /* 0x000fe200078e0003 */
[----:B------:R-:W-:-:S07]  /*c960*/  MOV R87, R8 ;  /* 0x0000000800577202 */ /* 0x000fce0000000f00 */
.L_x_180:
[----:B------:R-:W-:Y:S05]  /*c970*/  BSYNC.RECONVERGENT B2 ;  /* 0x0000000000027941 */ /* 0x000fea0003800200 */
.L_x_179:
        /* <DEDUP_REMOVED lines=20> */
[----:B------:R-:W-:Y:S02]  /*cac0*/  IMAD.MOV.U32 R24, RZ, RZ, R100 ;  /* 0x000000ffff187224 */ /* 0x000fe400078e0064 */
[----:B------:R-:W-:-:S07]  /*cad0*/  IMAD.MOV.U32 R25, RZ, RZ, R101 ;  /* 0x000000ffff197224 */ /* 0x000fce00078e0065 */
.L_x_182:
[----:B------:R-:W-:Y:S05]  /*cae0*/  BSYNC.RECONVERGENT B2 ;  /* 0x0000000000027941 */ /* 0x000fea0003800200 */
.L_x_181:
[----:B------:R-:W0:Y:S01]  /*caf0*/  MUFU.RCP64H R7, R87 ;  /* 0x0000005700077308 */ /* 0x000e220000001800 */
[----:B------:R-:W-:Y:S01]  /*cb00*/  MOV R6, 0x1 ;  /* 0x0000000100067802 */ /* 0x000fe20000000f00 */
        /* <DEDUP_REMOVED lines=20> */
.L_x_184:
[----:B------:R-:W-:Y:S05]  /*cc50*/  BSYNC.RECONVERGENT B2 ;  /* 0x0000000000027941 */ /* 0x000fea0003800200 */
.L_x_183:
        /* <DEDUP_REMOVED lines=26> */
.L_x_186:
[----:B------:R-:W-:Y:S05]  /*ce00*/  BSYNC.RECONVERGENT B2 ;  /* 0x0000000000027941 */ /* 0x000fea0003800200 */
.L_x_185:
[----:B------:R-:W0:Y:S01]  /*ce10*/  LDCU.128 UR4, c[0x0][0x3d0] ;  /* 0x00007a00ff0477ac */ /* 0x000e220008000c00 */
[----:B------:R-:W-:Y:S01]  /*ce20*/  DADD R6, -R100, 1 ;  /* 0x3ff0000064067429 */ /* 0x000fe20000000100 */
[----:B------:R-:W1:Y:S07]  /*ce30*/  LDCU.64 UR8, c[0x0][0x3e0] ;  /* 0x00007c00ff0877ac */ /* 0x000e6e0008000a00 */
[C---:B------:R-:W-:Y:S02]  /*ce40*/  DMUL R24, R6.reuse, R24 ;  /* 0x0000001806187228 */ /* 0x040fe40000000000 */
[----:B------:R-:W-:-:S02]  /*ce50*/  DMUL R18, R6, R18 ;  /* 0x0000001206127228 */ /* 0x000fc40000000000 */
[----:B0-----:R-:W-:-:S04]  /*ce60*/  DMUL R100, R100, UR6 ;  /* 0x0000000664647c28 */ /* 0x001fc80008000000 */
[----:B------:R-:W-:Y:S02]  /*ce70*/  DMUL R24, R24, UR4 ;  /* 0x0000000418187c28 */ /* 0x000fe40008000000 */
[----:B------:R-:W-:Y:S02]  /*ce80*/  DMUL R18, R18, UR4 ;  /* 0x0000000412127c28 */ /* 0x000fe40008000000 */
[----:B-1----:R-:W-:Y:S02]  /*ce90*/  DMUL R8, R6, UR8 ;  /* 0x0000000806087c28 */ /* 0x002fe40008000000 */
[----:B------:R-:W-:Y:S02]  /*cea0*/  DFMA R100, R4, R100, R80 ;  /* 0x000000640464722b */ /* 0x000fe40000000050 */
[C---:B------:R-:W-:Y:S02]  /*ceb0*/  DFMA R6, |R20|.reuse, R24, R60 ;  /* 0x000000181406722b */ /* 0x040fe4000000023c */
[----:B------:R-:W-:-:S04]  /*cec0*/  DFMA R46, |R20|, R18, R46 ;  /* 0x00000012142e722b */ /* 0x000fc8000000022e */
[----:B------:R-:W-:-:S11]  /*ced0*/  DFMA R8, R4, R8, R100 ;  /* 0x000000080408722b */ /* 0x000fd60000000064 */
.L_x_174:
[----:B------:R-:W-:Y:S05]  /*cee0*/  BSYNC.RECONVERGENT B1 ;  /* 0x0000000000017941 */ /* 0x000fea0003800200 */
.L_x_173:
        /* <DEDUP_REMOVED lines=33> */
[----:B------:R-:W-:Y:S01]  /*d100*/  IMAD.MOV.U32 R87, RZ, RZ, R7 ;  /* 0x000000ffff577224 */ /* 0x000fe200078e0007 */
[----:B0-----:R-:W0:Y:S02]  /*d110*/  MUFU.RCP R3, R3 ;  /* 0x0000000300037308 */ /* 0x001e240000001000 */
[----:B0-----:R-:W-:-:S06]  /*d120*/  VIADD R18, R3, 0xffffffe ;  /* 0x0ffffffe03127836 */ /* 0x001fcc0000000000 */
[----:B------:R0:W1:Y:S02]  /*d130*/  F2I.FTZ.U32.TRUNC.NTZ R19, R18 ;  /* 0x0000001200137305 */ /* 0x000064000021f000 */
[----:B0-----:R-:W-:Y:S01]  /*d140*/  MOV R18, RZ ;  /* 0x000000ff00127202 */ /* 0x001fe20000000f00 */
        /* <DEDUP_REMOVED lines=61> */
.L_x_190:
[----:B------:R-:W-:Y:S05]  /*d520*/  BSYNC.RECONVERGENT B1 ;  /* 0x0000000000017941 */ /* 0x000fea0003800200 */
.L_x_189:
[----:B------:R-:W0:Y:S02]  /*d530*/  LDCU.64 UR4, c[0x0][0x418] ;  /* 0x00008300ff0477ac */ /* 0x000e240008000a00 */
[----:B0-----:R-:W-:-:S04]  /*d540*/  LEA R18, P3, R61, UR4, 0x3 ;  /* 0x000000043d127c11 */ /* 0x001fc8000f8618ff */
[----:B------:R-:W-:-:S05]  /*d550*/  LEA.HI.X R19, R61, UR5, R60, 0x3, P3 ;  /* 0x000000053d137c11 */ /* 0x000fca00098f1c3c */
[----:B------:R-:W2:Y:S01]  /*d560*/  LDG.E.64 R16, desc[UR36][R18.64+-0x8] ;  /* 0xfffff82412107981 */ /* 0x000ea2000c1e1b00 */
[----:B-----5:R-:W-:Y:S01]  /*d570*/  DADD R14, -R14, R46 ;  /* 0x000000000e0e7229 */ /* 0x020fe2000000012e */
[----:B------:R-:W-:Y:S01]  /*d580*/  IMAD.MOV.U32 R3, RZ, RZ, 0x1 ;  /* 0x00000001ff037424 */ /* 0x000fe200078e00ff */
[----:B------:R-:W-:Y:S01]  /*d590*/  DADD R12, -R12, R6 ;  /* 0x000000000c0c7229 */ /* 0x000fe20000000106 */
[----:B------:R-:W-:Y:S01]  /*d5a0*/  IMAD.MOV.U32 R88, RZ, RZ, R46 ;  /* 0x000000ffff587224 */ /* 0x000fe200078e002e */
[----:B------:R-:W-:Y:S01]  /*d5b0*/  MOV R89, R47 ;  /* 0x0000002f00597202 */ /* 0x000fe20000000f00 */
[----:B------:R-:W-:Y:S02]  /*d5c0*/  IMAD.MOV.U32 R86, RZ, RZ, R6 ;  /* 0x000000ffff567224 */ /* 0x000fe400078e0006 */
[----:B------:R-:W-:Y:S01]  /*d5d0*/  IMAD.MOV.U32 R87, RZ, RZ, R7 ;  /* 0x000000ffff577224 */ /* 0x000fe200078e0007 */
[----:B------:R-:W-:-:S08]  /*d5e0*/  DMUL R14, R14, R14 ;  /* 0x0000000e0e0e7228 */ /* 0x000fd00000000000 */
[----:B------:R-:W-:Y:S02]  /*d5f0*/  DFMA R14, R12, R12, R14 ;  /* 0x0000000c0c0e722b */ /* 0x000fe4000000000e */
[----:B--2---:R-:W-:-:S08]  /*d600*/  DMUL R16, R16, R16 ;  /* 0x0000001010107228 */ /* 0x004fd00000000000 */
[----:B------:R-:W-:-:S14]  /*d610*/  DSETP.GTU.AND P3, PT, R14, R16, PT ;  /* 0x000000100e00722a */ /* 0x000fdc0003f6c000 */
        /* <DEDUP_REMOVED lines=8> */
.L_x_188:
[----:B------:R-:W-:Y:S05]  /*d6a0*/  BSYNC.RECONVERGENT B0 ;  /* 0x0000000000007941 */ /* 0x000fea0003800200 */
.L_x_187:
[----:B------:R-:W-:Y:S01]  /*d6b0*/  ISETP.GE.U32.AND P3, PT, R10, R5, PT ;  /* 0x000000050a00720c */ /* 0x000fe20003f66070 */
[----:B------:R-:W-:-:S12]  /*d6c0*/  BSSY.RECONVERGENT B0, `(.L_x_191) ;  /* 0x0000049000007945 */ /* 0x000fd80003800200 */
        /* <DEDUP_REMOVED lines=18> */
[C---:B-----5:R-:W-:Y:S01]  /*d7f0*/  DSETP.GEU.AND P0, PT, R12.reuse, 0.5, PT ;  /* 0x3fe000000c00742a */ /* 0x060fe20003f0e000 */
[----:B------:R-:W-:Y:S01]  /*d800*/  MOV R0, 0x3ff00000 ;  /* 0x3ff0000000007802 */ /* 0x000fe20000000f00 */
        /* <DEDUP_REMOVED lines=32> */
.L_x_194:
[----:B------:R-:W-:Y:S05]  /*da10*/  BSYNC.RECONVERGENT B1 ;  /* 0x0000000000017941 */ /* 0x000fea0003800200 */
.L_x_193:
        /* <DEDUP_REMOVED lines=19> */
.L_x_192:
[----:B------:R-:W-:Y:S05]  /*db50*/  BSYNC.RECONVERGENT B0 ;  /* 0x0000000000007941 */ /* 0x000fea0003800200 */
.L_x_191:
[----:B------:R-:W-:Y:S01]  /*db60*/  PRMT R0, R45, 0x9910, RZ ;  /* 0x000099102d007816 */ /* 0x000fe200000000ff */
[----:B------:R-:W-:Y:S01]  /*db70*/  IMAD.MOV.U32 R60, RZ, RZ, R8 ;  /* 0x000000ffff3c7224 */ /* 0x000fe200078e0008 */
[----:B------:R-:W-:Y:S01]  /*db80*/  MOV R47, R11 ;  /* 0x0000000b002f7202 */ /* 0x000fe20000000f00 */
[----:B------:R-:W-:Y:S01]  /*db90*/  IMAD.MOV.U32 R61, RZ, RZ, R9 ;  /* 0x000000ffff3d7224 */ /* 0x000fe200078e0009 */
[----:B------:R-:W-:Y:S01]  /*dba0*/  ISETP.NE.AND P0, PT, R0, RZ, PT ;  /* 0x000000ff0000720c */ /* 0x000fe20003f05270 */
[----:B------:R-:W-:-:S03]  /*dbb0*/  IMAD.MOV.U32 R66, RZ, RZ, R106 ;  /* 0x000000ffff427224 */ /* 0x000fc600078e006a */
[----:B------:R-:W-:-:S04]  /*dbc0*/  SEL R23, R23, RZ, P0 ;  /* 0x000000ff17177207 */ /* 0x000fc80000000000 */
[----:B------:R-:W-:Y:S01]  /*dbd0*/  PRMT R46, R23, 0x7610, R46 ;  /* 0x00007610172e7816 */ /* 0x000fe2000000002e */
[----:B------:R-:W-:Y:S06]  /*dbe0*/  BRA `(.L_x_99) ;  /* 0x0000001000447947 */ /* 0x000fec0003800000 */
.L_x_170:
[----:B------:R-:W-:Y:S01]  /*dbf0*/  BSSY.RECONVERGENT B0, `(.L_x_195) ;  /* 0x0000028000007945 */ /* 0x000fe20003800200 */
[----:B------:R-:W-:Y:S02]  /*dc00*/  IMAD.MOV.U32 R4, RZ, RZ, R24 ;  /* 0x000000ffff047224 */ /* 0x000fe400078e0018 */
[----:B------:R-:W-:Y:S02]  /*dc10*/  IMAD.MOV.U32 R5, RZ, RZ, R25 ;  /* 0x000000ffff057224 */ /* 0x000fe400078e0019 */
[----:B------:R-:W-:Y:S02]  /*dc20*/  IMAD.MOV.U32 R92, RZ, RZ, R18 ;  /* 0x000000ffff5c7224 */ /* 0x000fe400078e0012 */
[----:B------:R-:W-:Y:S01]  /*dc30*/  IMAD.MOV.U32 R93, RZ, RZ, R19 ;  /* 0x000000ffff5d7224 */ /* 0x000fe200078e0013 */
[----:B------:R-:W-:Y:S06]  /*dc40*/  @!P1 BRA `(.L_x_196) ;  /* 0x0000000000889947 */ /* 0x000fec0003800000 */
[----:B------:R-:W-:Y:S01]  /*dc50*/  DSETP.GEU.AND P0, PT, R18, 0.5, PT ;  /* 0x3fe000001200742a */ /* 0x000fe20003f0e000 */
[----:B------:R-:W-:Y:S01]  /*dc60*/  MOV R0, 0x3ff00000 ;  /* 0x3ff0000000007802 */ /* 0x000fe20000000f00 */
[----:B------:R-:W-:Y:S01]  /*dc70*/  DADD R6, R88, -R18 ;  /* 0x0000000058067229 */ /* 0x000fe20000000812 */
[----:B------:R-:W-:Y:S02]  /*dc80*/  IMAD.MOV.U32 R4, RZ, RZ, RZ ;  /* 0x000000ffff047224 */ /* 0x000fe400078e00ff */
[----:B------:R-:W-:Y:S01]  /*dc90*/  IMAD.MOV.U32 R26, RZ, RZ, RZ ;  /* 0x000000ffff1a7224 */ /* 0x000fe200078e00ff */
[----:B------:R-:W-:Y:S01]  /*dca0*/  FSEL R93, R0, -1.875, !P0 ;  /* 0xbff00000005d7808 */ /* 0x000fe20004000000 */
[----:B------:R-:W-:Y:S01]  /*dcb0*/  DSETP.GEU.AND P0, PT, R24, 0.5, PT ;  /* 0x3fe000001800742a */ /* 0x000fe20003f0e000 */
[----:B------:R-:W-:-:S03]  /*dcc0*/  IMAD.MOV.U32 R92, RZ, RZ, RZ ;  /* 0x000000ffff5c7224 */ /* 0x000fc600078e00ff */
        /* <DEDUP_REMOVED lines=24> */
[----:B------:R-:W-:-:S04]  /*de50*/  DADD R4, R24, R4 ;  /* 0x0000000018047229 */ /* 0x000fc80000000004 */
[----:B------:R-:W-:-:S11]  /*de60*/  DADD R92, R18, R92 ;  /* 0x00000000125c7229 */ /* 0x000fd6000000005c */
.L_x_196:
[----:B------:R-:W-:Y:S05]  /*de70*/  BSYNC.RECONVERGENT B0 ;  /* 0x0000000000007941 */ /* 0x000fea0003800200 */
.L_x_195:
[----:B------:R-:W-:Y:S01]  /*de80*/  DADD R8, -R92, R84 ;  /* 0x000000005c087229 */ /* 0x000fe20000000154 */
[----:B------:R-:W-:Y:S01]  /*de90*/  BSSY.RECONVERGENT B1, `(.L_x_197) ;  /* 0x00000aa000017945 */ /* 0x000fe20003800200 */
[----:B------:R-:W-:Y:S01]  /*dea0*/  DMUL R26, R30, R30 ;  /* 0x0000001e1e1a7228 */ /* 0x000fe20000000000 */
[----:B------:R-:W-:Y:S01]  /*deb0*/  IMAD.MOV.U32 R96, RZ, RZ, R84 ;  /* 0x000000ffff607224 */ /* 0x000fe200078e0054 */
[----:B------:R-:W-:Y:S01]  /*dec0*/  DADD R6, -R4, R82 ;  /* 0x0000000004067229 */ /* 0x000fe20000000152 */
[----:B------:R-:W-:-:S03]  /*ded0*/  IMAD.MOV.U32 R97, RZ, RZ, R85 ;  /* 0x000000ffff617224 */ /* 0x000fc600078e0055 */
[----:B------:R-:W-:Y:S02]  /*dee0*/  DMUL R12, R8, R8 ;  /* 0x00000008080c7228 */ /* 0x000fe40000000000 */
[----:B------:R-:W-:Y:S02]  /*def0*/  DFMA R26, R20, R20, R26 ;  /* 0x00000014141a722b */ /* 0x000fe4000000001a */
[----:B------:R-:W-:Y:S02]  /*df00*/  DADD R8, R8, R8 ;  /* 0x0000000008087229 */ /* 0x000fe40000000008 */
[C---:B------:R-:W-:Y:S02]  /*df10*/  DADD R94, R6.reuse, R6 ;  /* 0x00000000065e7229 */ /* 0x040fe40000000006 */
[----:B------:R-:W-:Y:S02]  /*df20*/  DFMA R12, R6, R6, R12 ;  /* 0x00000006060c722b */ /* 0x000fe4000000000c */
[----:B------:R-:W-:Y:S01]  /*df30*/  DMUL R14, R26, -4 ;  /* 0xc01000001a0e7828 */ /* 0x000fe20000000000 */
[----:B------:R-:W-:Y:S01]  /*df40*/  IMAD.MOV.U32 R6, RZ, RZ, R82 ;  /* 0x000000ffff067224 */ /* 0x000fe200078e0052 */
[----:B------:R-:W-:Y:S01]  /*df50*/  DMUL R8, R30, R8 ;  /* 0x000000081e087228 */ /* 0x000fe20000000000 */
[----:B------:R-:W-:-:S03]  /*df60*/  IMAD.MOV.U32 R7, RZ, RZ, R83 ;  /* 0x000000ffff077224 */ /* 0x000fc600078e0053 */
[----:B------:R-:W-:-:S04]  /*df70*/  DADD R12, -R16, R12 ;  /* 0x00000000100c7229 */ /* 0x000fc8000000010c */
[----:B------:R-:W-:-:S04]  /*df80*/  DFMA R94, R20, R94, R8 ;  /* 0x0000005e145e722b */ /* 0x000fc80000000008 */
[----:B------:R-:W-:-:S08]  /*df90*/  DMUL R12, R12, R14 ;  /* 0x0000000e0c0c7228 */ /* 0x000fd00000000000 */
[----:B------:R-:W-:-:S08]  /*dfa0*/  DFMA R14, R94, R94, R12 ;  /* 0x0000005e5e0e722b */ /* 0x000fd0000000000c */
[----:B------:R-:W-:-:S14]  /*dfb0*/  DSETP.GTU.AND P0, PT, R14, RZ, PT ;  /* 0x000000ff0e00722a */ /* 0x000fdc0003f0c000 */
[----:B------:R-:W-:Y:S05]  /*dfc0*/  @!P0 BRA `(.L_x_198) ;  /* 0x0000000800588947 */ /* 0x000fea0003800000 */
[----:B------:R-:W0:Y:S01]  /*dfd0*/  MUFU.RSQ64H R99, R15 ;  /* 0x0000000f00637308 */ /* 0x000e220000001c00 */
[----:B------:R-:W-:Y:S01]  /*dfe0*/  IADD3 R98, PT, PT, R15, -0x3500000, RZ ;  /* 0xfcb000000f627810 */ /* 0x000fe20007ffe0ff */
[----:B------:R-:W-:Y:S01]  /*dff0*/  IMAD.MOV.U32 R8, RZ, RZ, 0x0 ;  /* 0x00000000ff087424 */ /* 0x000fe200078e00ff */
[----:B------:R-:W-:Y:S01]  /*e000*/  BSSY.RECONVERGENT B2, `(.L_x_199) ;  /* 0x0000016000027945 */ /* 0x000fe20003800200 */
[----:B------:R-:W-:Y:S01]  /*e010*/  IMAD.MOV.U32 R9, RZ, RZ, 0x3fd80000 ;  /* 0x3fd80000ff097424 */ /* 0x000fe200078e00ff */
[----:B------:R-:W-:Y:S02]  /*e020*/  ISETP.GE.U32.AND P0, PT, R98, 0x7ca00000, PT ;  /* 0x7ca000006200780c */ /* 0x000fe40003f06070 */
        /* <DEDUP_REMOVED lines=19> */
.L_x_200:
[----:B------:R-:W-:Y:S05]  /*e160*/  BSYNC.RECONVERGENT B2 ;  /* 0x0000000000027941 */ /* 0x000fea0003800200 */
.L_x_199:
        /* <DEDUP_REMOVED lines=14> */
[----:B------:R-:W-:Y:S01]  /*e250*/  MOV R14, R26 ;  /* 0x0000001a000e7202 */ /* 0x000fe20000000f00 */
[----:B------:R-:W-:Y:S01]  /*e260*/  IMAD.MOV.U32 R7, RZ, RZ, R27 ;  /* 0x000000ffff077224 */ /* 0x000fe200078e001b */
[----:B------:R-:W-:Y:S01]  /*e270*/  MOV R0, 0xe2b0 ;  /* 0x0000e2b000007802 */ /* 0x000fe20000000f00 */
[----:B------:R-:W-:Y:S02]  /*e280*/  IMAD.MOV.U32 R26, RZ, RZ, RZ ;  /* 0x000000ffff1a7224 */ /* 0x000fe400078e00ff */
[----:B------:R-:W-:-:S07]  /*e290*/  IMAD.MOV.U32 R27, RZ, RZ, 0x3fe00000 ;  /* 0x3fe00000ff1b7424 */ /* 0x000fce00078e00ff */
[----:B------:R-:W-:Y:S05]  /*e2a0*/  CALL.REL.NOINC `($__internal_0_$__cuda_sm20_div_rn_f64_full) ;  /* 0x0000003000347944 */ /* 0x000fea0003c00000 */
.L_x_202:
[----:B------:R-:W-:Y:S05]  /*e2b0*/  BSYNC.RECONVERGENT B2 ;  /* 0x0000000000027941 */ /* 0x000fea0003800200 */
.L_x_201:
[C-C-:B------:R-:W-:Y:S01]  /*e2c0*/  DADD R6, -R94.reuse, R96.reuse ;  /* 0x000000005e067229 */ /* 0x140fe20000000160 */
[----:B------:R-:W0:Y:S01]  /*e2d0*/  LDCU.64 UR4, c[0x0][0x3c8] ;  /* 0x00007900ff0477ac */ /* 0x000e220008000a00 */
[----:B------:R-:W-:Y:S01]  /*e2e0*/  DADD R94, -R94, -R96 ;  /* 0x000000005e5e7229 */ /* 0x000fe20000000960 */
[----:B------:R-:W-:Y:S02]  /*e2f0*/  IMAD.MOV.U32 R96, RZ, RZ, R88 ;  /* 0x000000ffff607224 */ /* 0x000fe400078e0058 */
[----:B------:R-:W-:-:S03]  /*e300*/  IMAD.MOV.U32 R97, RZ, RZ, R89 ;  /* 0x000000ffff617224 */ /* 0x000fc600078e0059 */
[-C--:B------:R-:W-:Y:S02]  /*e310*/  DMUL R6, R6, R100.reuse ;  /* 0x0000006406067228 */ /* 0x080fe40000000000 */
[----:B------:R-:W-:-:S08]  /*e320*/  DMUL R94, R94, R100 ;  /* 0x000000645e5e7228 */ /* 0x000fd00000000000 */
[----:B------:R-:W-:Y:S01]  /*e330*/  DSETP.MAX.AND P0, P2, R6, R94, PT ;  /* 0x0000005e0600722a */ /* 0x000fe20003a0f000 */
[----:B------:R-:W-:Y:S02]  /*e340*/  IMAD.MOV.U32 R0, RZ, RZ, R7 ;  /* 0x000000ffff007224 */ /* 0x000fe400078e0007 */
[----:B------:R-:W-:Y:S02]  /*e350*/  IMAD.MOV.U32 R3, RZ, RZ, R95 ;  /* 0x000000ffff037224 */ /* 0x000fe400078e005f */
[----:B------:R-:W-:Y:S01]  /*e360*/  IMAD.MOV.U32 R7, RZ, RZ, R87 ;  /* 0x000000ffff077224 */ /* 0x000fe200078e0057 */
[----:B------:R-:W-:Y:S01]  /*e370*/  SEL R94, R6, R94, P0 ;  /* 0x0000005e065e7207 */ /* 0x000fe20000000000 */
[----:B------:R-:W-:Y:S01]  /*e380*/  IMAD.MOV.U32 R6, RZ, RZ, R86 ;  /* 0x000000ffff067224 */ /* 0x000fe200078e0056 */
[----:B------:R-:W-:-:S06]  /*e390*/  FSEL R9, R0, R3, P0 ;  /* 0x0000000300097208 */ /* 0x000fcc0000000000 */
[----:B------:R-:W-:-:S04]  /*e3a0*/  @P2 LOP3.LUT R9, R3, 0x80000, RZ, 0xfc, !PT ;  /* 0x0008000003092812 */ /* 0x000fc800078efcff */
[----:B------:R-:W-:-:S06]  /*e3b0*/  MOV R95, R9 ;  /* 0x00000009005f7202 */ /* 0x000fcc0000000f00 */
        /* <DEDUP_REMOVED lines=33> */
.L_x_204:
[----:B------:R-:W-:Y:S05]  /*e5d0*/  BSYNC.RECONVERGENT B2 ;  /* 0x0000000000027941 */ /* 0x000fea0003800200 */
.L_x_203:
        /* <DEDUP_REMOVED lines=22> */
.L_x_206:
[----:B------:R-:W-:Y:S05]  /*e740*/  BSYNC.RECONVERGENT B2 ;  /* 0x0000000000027941 */ /* 0x000fea0003800200 */
.L_x_205:
        /* <DEDUP_REMOVED lines=20> */
.L_x_208:
[----:B------:R-:W-:Y:S05]  /*e890*/  BSYNC.RECONVERGENT B2 ;  /* 0x0000000000027941 */ /* 0x000fea0003800200 */
.L_x_207:
        /* <DEDUP_REMOVED lines=9> */
.L_x_198:
[----:B------:R-:W-:Y:S05]  /*e930*/  BSYNC.RECONVERGENT B1 ;  /* 0x0000000000017941 */ /* 0x000fea0003800200 */
.L_x_197:
[----:B------:R-:W-:Y:S04]  /*e940*/  BSSY.RECONVERGENT B0, `(.L_x_209) ;  /* 0x0000024000007945 */ /* 0x000fe80003800200 */
[----:B------:R-:W-:Y:S05]  /*e950*/  @!P1 BRA `(.L_x_210) ;  /* 0x0000000000889947 */ /* 0x000fea0003800000 */
[C---:B------:R-:W-:Y:S01]  /*e960*/  DSETP.GEU.AND P0, PT, R18.reuse, 0.5, PT ;  /* 0x3fe000001200742a */ /* 0x040fe20003f0e000 */
        /* <DEDUP_REMOVED lines=33> */
.L_x_210:
[----:B------:R-:W-:Y:S05]  /*eb80*/  BSYNC.RECONVERGENT B0 ;  /* 0x0000000000007941 */ /* 0x000fea0003800200 */
.L_x_209:
[----:B------:R-:W-:Y:S01]  /*eb90*/  DADD R18, R96, -R18 ;  /* 0x0000000060127229 */ /* 0x000fe20000000812 */
[----:B------:R-:W-:Y:S01]  /*eba0*/  IMAD.MOV.U32 R0, RZ, RZ, 0x1 ;  /* 0x00000001ff007424 */ /* 0x000fe200078e00ff */
[----:B------:R-:W-:Y:S01]  /*ebb0*/  DADD R24, R6, -R24 ;  /* 0x0000000006187229 */ /* 0x000fe20000000818 */
[----:B------:R-:W-:Y:S02]  /*ebc0*/  IMAD.MOV.U32 R88, RZ, RZ, R96 ;  /* 0x000000ffff587224 */ /* 0x000fe400078e0060 */
[----:B------:R-:W-:Y:S02]  /*ebd0*/  IMAD.MOV.U32 R89, RZ, RZ, R97 ;  /* 0x000000ffff597224 */ /* 0x000fe400078e0061 */
[----:B------:R-:W-:Y:S01]  /*ebe0*/  IMAD.MOV.U32 R86, RZ, RZ, R6 ;  /* 0x000000ffff567224 */ /* 0x000fe200078e0006 */
[----:B------:R-:W-:Y:S01]  /*ebf0*/  DMUL R18, R18, R18 ;  /* 0x0000001212127228 */ /* 0x000fe20000000000 */
[----:B------:R-:W-:Y:S02]  /*ec00*/  IMAD.MOV.U32 R87, RZ, RZ, R7 ;  /* 0x000000ffff577224 */ /* 0x000fe400078e0007 */
[----:B------:R-:W-:-:S02]  /*ec10*/  IMAD.MOV.U32 R47, RZ, RZ, R11 ;  /* 0x000000ffff2f7224 */ /* 0x000fc400078e000b */
[----:B------:R-:W-:-:S03]  /*ec20*/  IMAD.MOV.U32 R66, RZ, RZ, R106 ;  /* 0x000000ffff427224 */ /* 0x000fc600078e006a */
[----:B------:R-:W-:-:S08]  /*ec30*/  DFMA R18, R24, R24, R18 ;  /* 0x000000181812722b */ /* 0x000fd00000000012 */
[----:B------:R-:W-:-:S14]  /*ec40*/  DSETP.GTU.AND P0, PT, R18, R16, PT ;  /* 0x000000101200722a */ /* 0x000fdc0003f0c000 */
[----:B------:R-:W-:Y:S01]  /*ec50*/  @P0 MOV R60, R80 ;  /* 0x00000050003c0202 */ /* 0x000fe20000000f00 */
[----:B------:R-:W-:Y:S01]  /*ec60*/  @P0 IMAD.MOV.U32 R61, RZ, RZ, R81 ;  /* 0x000000ffff3d0224 */ /* 0x000fe200078e0051 */
[----:B------:R-:W-:Y:S01]  /*ec70*/  @P0 MOV R86, R82 ;  /* 0x0000005200560202 */ /* 0x000fe20000000f00 */
[----:B------:R-:W-:Y:S01]  /*ec80*/  @P0 IMAD.MOV.U32 R88, RZ, RZ, R84 ;  /* 0x000000ffff580224 */ /* 0x000fe200078e0054 */
[----:B------:R-:W-:Y:S01]  /*ec90*/  @P0 PRMT R45, R0, 0x7610, R45 ;  /* 0x00007610002d0816 */ /* 0x000fe2000000002d */
[----:B------:R-:W-:Y:S01]  /*eca0*/  @P0 IMAD.MOV.U32 R89, RZ, RZ, R85 ;  /* 0x000000ffff590224 */ /* 0x000fe200078e0055 */
[----:B------:R-:W-:Y:S01]  /*ecb0*/  @P0 PRMT R46, R23, 0x7610, R46 ;  /* 0x00007610172e0816 */ /* 0x000fe2000000002e */
[----:B------:R-:W-:Y:S02]  /*ecc0*/  @P0 IMAD.MOV.U32 R87, RZ, RZ, R83 ;  /* 0x000000ffff570224 */ /* 0x000fe400078e0053 */
[----:B------:R-:W-:Y:S02]  /*ecd0*/  @P0 IMAD.MOV.U32 R47, RZ, RZ, R11 ;  /* 0x000000ffff2f0224 */ /* 0x000fe400078e000b */
[----:B------:R-:W-:-:S02]  /*ece0*/  @P0 IMAD.MOV.U32 R66, RZ, RZ, R106 ;  /* 0x000000ffff420224 */ /* 0x000fc400078e006a */
[----:B------:R-:W-:-:S07]  /*ecf0*/  @P0 VIADD R32, R32, 0x1 ;  /* 0x0000000120200836 */ /* 0x000fce0000000000 */
.L_x_99:
[----:B------:R-:W-:Y:S05]  /*ed00*/  BSYNC.RECONVERGENT B7 ;  /* 0x0000000000077941 */ /* 0x000fea0003800200 */
.L_x_49:
[----:B------:R-:W-:Y:S02]  /*ed10*/  PRMT R0, R45, 0x9910, RZ ;  /* 0x000099102d007816 */ /* 0x000fe400000000ff */
[----:B------:R-:W-:Y:S02]  /*ed20*/  ISETP.LT.AND P1, PT, R32, 0x64, PT ;  /* 0x000000642000780c */ /* 0x000fe40003f21270 */
[----:B------:R-:W-:-:S13]  /*ed30*/  ISETP.NE.AND P0, PT, R0, RZ, PT ;  /* 0x000000ff0000720c */ /* 0x000fda0003f05270 */
[----:B------:R-:W-:Y:S05]  /*ed40*/  @P0 BRA P1, `(.L_x_211) ;  /* 0xffffff4400880947 */ /* 0x000fea000083ffff */
[----:B------:R-:W-:Y:S05]  /*ed50*/  BSYNC.RECONVERGENT B8 ;  /* 0x0000000000087941 */ /* 0x000fea0003800200 */
.L_x_48:
[----:B------:R-:W-:Y:S01]  /*ed60*/  ISETP.NE.AND P0, PT, R32, 0x64, PT ;  /* 0x000000642000780c */ /* 0x000fe20003f05270 */
[----:B------:R-:W-:Y:S01]  /*ed70*/  BSSY.RECONVERGENT B7, `(.L_x_212) ;  /* 0x000000c000077945 */ /* 0x000fe20003800200 */
[----:B------:R-:W-:Y:S02]  /*ed80*/  DADD R18, R86, 1 ;  /* 0x3ff0000056127429 */ /* 0x000fe40000000000 */
[----:B------:R-:W-:-:S09]  /*ed90*/  DADD R24, R88, 1 ;  /* 0x3ff0000058187429 */ /* 0x000fd20000000000 */
[----:B------:R-:W-:Y:S05]  /*eda0*/  @P0 BRA `(.L_x_213) ;  /* 0x0000000000200947 */ /* 0x000fea0003800000 */
[----:B------:R-:W-:Y:S01]  /*edb0*/  MOV R0, 0x1e8 ;  /* 0x000001e800007802 */ /* 0x000fe20000000f00 */
[----:B------:R-:W0:Y:S01]  /*edc0*/  LDCU.64 UR4, c[0x4][0x1d0] ;  /* 0x01003a00ff0477ac */ /* 0x000e220008000a00 */
[----:B------:R-:W-:Y:S02]  /*edd0*/  CS2R R6, SRZ ;  /* 0x0000000000067805 */ /* 0x000fe4000001ff00 */
[----:B------:R1:W2:Y:S01]  /*ede0*/  LDC.64 R8, c[0x4][R0] ;  /* 0x0100000000087b82 */ /* 0x0002a20000000a00 */
[----:B0-----:R-:W-:Y:S01]  /*edf0*/  MOV R4, UR4 ;  /* 0x0000000400047c02 */ /* 0x001fe20008000f00 */
[----:B-1----:R-:W-:-:S07]  /*ee00*/  IMAD.U32 R5, RZ, RZ, UR5 ;  /* 0x00000005ff057e24 */ /* 0x002fce000f8e00ff */
[----:B------:R-:W-:-:S07]  /*ee10*/  LEPC R20, `(.L_x_213) ;  /* 0x000000001014794e */ /* 0x000fce0000000000 */
[----:B--2---:R-:W-:Y:S05]  /*ee20*/  CALL.ABS.NOINC R8 ;  /* 0x0000000008007343 */ /* 0x004fea0003c00000 */
.L_x_213:
[----:B------:R-:W-:Y:S05]  /*ee30*/  BSYNC.RECONVERGENT B7 ;  /* 0x0000000000077941 */ /* 0x000fea0003800200 */
.L_x_212:
[----:B------:R-:W-:Y:S01]  /*ee40*/  DSETP.GT.AND P2, PT, R60, 1, PT ;  /* 0x3ff000003c00742a */ /* 0x000fe20003f44000 */
[----:B------:R-:W-:Y:S01]  /*ee50*/  BSSY.RECONVERGENT B0, `(.L_x_214) ;  /* 0x000000e000007945 */ /* 0x000fe20003800200 */
[----:B------:R-:W-:Y:S01]  /*ee60*/  DSETP.GT.AND P0, PT, R86, 1, PT ;  /* 0x3ff000005600742a */ /* 0x000fe20003f04000 */
[----:B------:R-:W-:Y:S01]  /*ee70*/  ISETP.NE.AND P3, PT, R40, RZ, PT ;  /* 0x000000ff2800720c */ /* 0x000fe20003f65270 */
[----:B------:R-:W-:-:S10]  /*ee80*/  DSETP.GT.AND P1, PT, R88, 1, PT ;  /* 0x3ff000005800742a */ /* 0x000fd40003f24000 */
[----:B------:R-:W-:Y:S02]  /*ee90*/  @P2 DADD R60, R60, -1 ;  /* 0xbff000003c3c2429 */ /* 0x000fe40000000000 */
[----:B------:R-:W-:Y:S01]  /*eea0*/  @P0 DADD R16, R86, -1 ;  /* 0xbff0000056100429 */ /* 0x000fe20000000000 */
[----:B------:R-:W-:Y:S01]  /*eeb0*/  @P0 VIADD R35, R35, 0x1 ;  /* 0x0000000123230836 */ /* 0x000fe20000000000 */
[----:B------:R-:W-:Y:S09]  /*eec0*/  @P0 BRA `(.L_x_215) ;  /* 0x0000000000180947 */ /* 0x000ff20003800000 */
[----:B------:R-:W-:Y:S01]  /*eed0*/  DSETP.GEU.AND P0, PT, R86, RZ, PT ;  /* 0x000000ff5600722a */ /* 0x000fe20003f0e000 */
[----:B------:R-:W-:Y:S02]  /*eee0*/  IMAD.MOV.U32 R16, RZ, RZ, R86 ;  /* 0x000000ffff107224 */ /* 0x000fe400078e0056 */
[----:B------:R-:W-:-:S11]  /*eef0*/  IMAD.MOV.U32 R17, RZ, RZ, R87 ;  /* 0x000000ffff117224 */ /* 0x000fd600078e0057 */
[----:B------:R-:W-:Y:S01]  /*ef00*/  @!P0 IMAD.MOV.U32 R16, RZ, RZ, R18 ;  /* 0x000000ffff108224 */ /* 0x000fe200078e0012 */
[----:B------:R-:W-:Y:S01]  /*ef10*/  @!P0 MOV R17, R19 ;  /* 0x0000001300118202 */ /* 0x000fe20000000f00 */
[----:B------:R-:W-:-:S07]  /*ef20*/  @!P0 VIADD R35, R35, 0xffffffff ;  /* 0xffffffff23238836 */ /* 0x000fce0000000000 */
.L_x_215:
[----:B------:R-:W-:Y:S05]  /*ef30*/  BSYNC.RECONVERGENT B0 ;  /* 0x0000000000007941 */ /* 0x000fea0003800200 */
.L_x_214:
[----:B------:R-:W-:Y:S01]  /*ef40*/  BSSY.RECONVERGENT B0, `(.L_x_216) ;  /* 0x000000a000007945 */ /* 0x000fe20003800200 */
[----:B------:R-:W-:Y:S01]  /*ef50*/  @P1 DADD R4, R88, -1 ;  /* 0xbff0000058041429 */ /* 0x000fe20000000000 */
[----:B------:R-:W-:Y:S02]  /*ef60*/  @P1 VIADD R37, R37, 0x1 ;  /* 0x0000000125251836 */ /* 0x000fe40000000000 */
[----:B------:R-:W-:Y:S08]  /*ef70*/  @P1 BRA `(.L_x_217) ;  /* 0x0000000000181947 */ /* 0x000ff00003800000 */
[----:B------:R-:W-:Y:S01]  /*ef80*/  DSETP.GEU.AND P0, PT, R88, RZ, PT ;  /* 0x000000ff5800722a */ /* 0x000fe20003f0e000 */
[----:B------:R-:W-:Y:S02]  /*ef90*/  IMAD.MOV.U32 R4, RZ, RZ, R88 ;  /* 0x000000ffff047224 */ /* 0x000fe400078e0058 */
[----:B------:R-:W-:-:S11]  /*efa0*/  IMAD.MOV.U32 R5, RZ, RZ, R89 ;  /* 0x000000ffff057224 */ /* 0x000fd600078e0059 */
[----:B------:R-:W-:Y:S01]  /*efb0*/  @!P0 IMAD.MOV.U32 R4, RZ, RZ, R24 ;  /* 0x000000ffff048224 */ /* 0x000fe200078e0018 */
[----:B------:R-:W-:Y:S01]  /*efc0*/  @!P0 MOV R5, R25 ;  /* 0x0000001900058202 */ /* 0x000fe20000000f00 */
[----:B------:R-:W-:-:S07]  /*efd0*/  @!P0 VIADD R37, R37, 0xffffffff ;  /* 0xffffffff25258836 */ /* 0x000fce0000000000 */
.L_x_217:
[----:B------:R-:W-:Y:S05]  /*efe0*/  BSYNC.RECONVERGENT B0 ;  /* 0x0000000000007941 */ /* 0x000fea0003800200 */
.L_x_216:
[----:B------:R-:W-:Y:S01]  /*eff0*/  BSSY.RECONVERGENT B0, `(.L_x_218) ;  /* 0x0000006000007945 */ /* 0x000fe20003800200 */
[----:B------:R-:W-:-:S03]  /*f000*/  @P2 VIADD R38, R38, 0x1 ;  /* 0x0000000126262836 */ /* 0x000fc60000000000 */
[----:B------:R-:W-:Y:S05]  /*f010*/  @P2 BRA `(.L_x_219) ;  /* 0x00000000000c2947 */ /* 0x000fea0003800000 */
[----:B------:R-:W-:-:S14]  /*f020*/  DSETP.GEU.AND P0, PT, R60, RZ, PT ;  /* 0x000000ff3c00722a */ /* 0x000fdc0003f0e000 */
[----:B------:R-:W-:Y:S01]  /*f030*/  @!P0 DADD R60, R60, 1 ;  /* 0x3ff000003c3c8429 */ /* 0x000fe20000000000 */
[----:B------:R-:W-:-:S10]  /*f040*/  @!P0 VIADD R38, R38, 0xffffffff ;  /* 0xffffffff26268836 */ /* 0x000fd40000000000 */
.L_x_219:
[----:B------:R-:W-:Y:S05]  /*f050*/  BSYNC.RECONVERGENT B0 ;  /* 0x0000000000007941 */ /* 0x000fea0003800200 */
.L_x_218:
[----:B------:R-:W-:Y:S04]  /*f060*/  BSSY B2, `(.L_x_220) ;  /* 0x0000202000027945 */ /* 0x000fe80003800000 */
[----:B------:R-:W-:Y:S05]  /*f070*/  @P3 BRA `(.L_x_221) ;  /* 0x0000002000003947 */ /* 0x000fea0003800000 */
[----:B------:R-:W0:Y:S01]  /*f080*/  I2F.U32.RP R0, R44 ;  /* 0x0000002c00007306 */ /* 0x000e220000209000 */
[----:B------:R-:W-:Y:S01]  /*f090*/  LOP3.LUT P3, RZ, R46, 0xff, RZ, 0xc0, !PT ;  /* 0x000000ff2eff7812 */ /* 0x000fe2000786c0ff */
[----:B------:R-:W-:Y:S01]  /*f0a0*/  BSSY B0, `(.L_x_222) ;  /* 0x000001e000007945 */ /* 0x000fe20003800000 */
[----:B------:R-:W-:-:S05]  /*f0b0*/  ISETP.NE.U32.AND P2, PT, R44, RZ, PT ;  /* 0x000000ff2c00720c */ /* 0x000fca0003f45070 */
[----:B0-----:R-:W0:Y:S02]  /*f0c0*/  MUFU.RCP R0, R0 ;  /* 0x0000000000007308 */ /* 0x001e240000001000 */
[----:B0-----:R-:W-:-:S06]  /*f0d0*/  VIADD R6, R0, 0xffffffe ;  /* 0x0ffffffe00067836 */ /* 0x001fcc0000000000 */
[----:B------:R0:W1:Y:S02]  /*f0e0*/  F2I.FTZ.U32.TRUNC.NTZ R7, R6 ;  /* 0x0000000600077305 */ /* 0x000064000021f000 */
[----:B0-----:R-:W-:Y:S01]  /*f0f0*/  MOV R6, RZ ;  /* 0x000000ff00067202 */ /* 0x001fe20000000f00 */
[----:B-1----:R-:W-:-:S04]  /*f100*/  IMAD.MOV R3, RZ, RZ, -R7 ;  /* 0x000000ffff037224 */ /* 0x002fc800078e0a07 */
[----:B------:R-:W-:-:S04]  /*f110*/  IMAD R3, R3, R44, RZ ;  /* 0x0000002c03037224 */ /* 0x000fc800078e02ff */
[----:B------:R-:W-:-:S06]  /*f120*/  IMAD.HI.U32 R8, R7, R3, R6 ;  /* 0x0000000307087227 */ /* 0x000fcc00078e0006 */
[----:B------:R-:W-:-:S04]  /*f130*/  IMAD.HI.U32 R11, R8, R39, RZ ;  /* 0x00000027080b7227 */ /* 0x000fc800078e00ff */
[----:B------:R-:W-:-:S04]  /*f140*/  IMAD.MOV R3, RZ, RZ, -R11 ;  /* 0x000000ffff037224 */ /* 0x000fc800078e0a0b */
[----:B------:R-:W-:-:S05]  /*f150*/  IMAD R3, R44, R3, R39 ;  /* 0x000000032c037224 */ /* 0x000fca00078e0227 */
[----:B------:R-:W-:-:S13]  /*f160*/  ISETP.GE.U32.AND P0, PT, R3, R44, PT ;  /* 0x0000002c0300720c */ /* 0x000fda0003f06070 */
[----:B------:R-:W-:Y:S02]  /*f170*/  @P0 IMAD.IADD R3, R3, 0x1, -R44 ;  /* 0x0000000103030824 */ /* 0x000fe400078e0a2c */
[----:B------:R-:W-:-:S03]  /*f180*/  @P0 VIADD R11, R11, 0x1 ;  /* 0x000000010b0b0836 */ /* 0x000fc60000000000 */
[----:B------:R-:W-:-:S13]  /*f190*/  ISETP.GE.U32.AND P1, PT, R3, R44, PT ;  /* 0x0000002c0300720c */ /* 0x000fda0003f26070 */
[----:B------:R-:W-:Y:S01]  /*f1a0*/  @P1 VIADD R11, R11, 0x1 ;  /* 0x000000010b0b1836 */ /* 0x000fe20000000000 */
[----:B------:R-:W-:Y:S01]  /*f1b0*/  @!P2 LOP3.LUT R11, RZ, R44, RZ, 0x33, !PT ;  /* 0x0000002cff0ba212 */ /* 0x000fe200078e33ff */
[----:B------:R-:W-:Y:S06]  /*f1c0*/  @!P3 BRA `(.L_x_223) ;  /* 0x00000000002cb947 */ /* 0x000fec0003800000 */
[----:B------:R-:W0:Y:S02]  /*f1d0*/  LDC.64 R6, c[0x0][0x398] ;  /* 0x0000e600ff067b82 */ /* 0x000e240000000a00 */
[----:B0-----:R-:W-:-:S05]  /*f1e0*/  IMAD.WIDE.U32 R6, R11, 0x8, R6 ;  /* 0x000000080b067825 */ /* 0x001fca00078e0006 */
[----:B------:R0:W5:Y:S02]  /*f1f0*/  LDG.E.64 R12, desc[UR36][R6.64] ;  /* 0x00000024060c7981 */ /* 0x000164000c1e1b00 */
.L_x_224:
[----:B-----5:R-:W-:Y:S01]  /*f200*/  DADD R14, R12, 1 ;  /* 0x3ff000000c0e7429 */ /* 0x020fe20000000000 */
[----:B------:R-:W-:Y:S09]  /*f210*/  YIELD ;  /* 0x0000000000007946 */ /* 0x000ff20003800000 */
[----:B------:R-:W2:Y:S02]  /*f220*/  ATOMG.E.CAS.64.STRONG.GPU PT, R14, [R6], R12, R14 ;  /* 0x0000000c060e73a9 */ /* 0x000ea400001ee50e */
[----:B--2---:R-:W-:Y:S01]  /*f230*/  ISETP.NE.U32.AND P0, PT, R12, R14, PT ;  /* 0x0000000e0c00720c */ /* 0x004fe20003f05070 */
[----:B------:R-:W-:-:S03]  /*f240*/  IMAD.MOV.U32 R12, RZ, RZ, R14 ;  /* 0x000000ffff0c7224 */ /* 0x000fc600078e000e */
[-C--:B------:R-:W-:Y:S02]  /*f250*/  ISETP.NE.AND.EX P0, PT, R13, R15.reuse, PT, P0 ;  /* 0x0000000f0d00720c */ /* 0x080fe40003f05300 */
[----:B------:R-:W-:-:S11]  /*f260*/  MOV R13, R15 ;  /* 0x0000000f000d7202 */ /* 0x000fd60000000f00 */
[----:B------:R-:W-:Y:S05]  /*f270*/  @P0 BRA `(.L_x_224) ;  /* 0xfffffffc00e00947 */ /* 0x000fea000383ffff */
.L_x_223:
[----:B------:R-:W-:Y:S05]  /*f280*/  BSYNC B0 ;  /* 0x0000000000007941 */ /* 0x000fea0003800000 */
.L_x_222:
[----:B------:R-:W1:Y:S02]  /*f290*/  LDCU UR4, c[0x0][0x400] ;  /* 0x00008000ff0477ac */ /* 0x000e640008000800 */
[----:B-1----:R-:W-:-:S09]  /*f2a0*/  UISETP.NE.AND UP0, UPT, UR4, 0x4, UPT ;  /* 0x000000040400788c */ /* 0x002fd2000bf05270 */
[----:B------:R-:W-:Y:S05]  /*f2b0*/  BRA.U UP0, `(.L_x_225) ;  /* 0x0000000100cc7547 */ /* 0x000fea000b800000 */
[----:B------:R-:W-:Y:S01]  /*f2c0*/  DADD R8, R4, -0.5 ;  /* 0xbfe0000004087429 */ /* 0x000fe20000000000 */
[----:B------:R-:W-:Y:S01]  /*f2d0*/  BSSY.RECONVERGENT B1, `(.L_x_226) ;  /* 0x000001e000017945 */ /* 0x000fe20003800200 */
[----:B0-----:R-:W-:-:S06]  /*f2e0*/  DADD R6, R16, -0.5 ;  /* 0xbfe0000010067429 */ /* 0x001fcc0000000000 */
        /* <DEDUP_REMOVED lines=22> */
[----:B------:R-:W-:Y:S02]  /*f450*/  IMAD.MOV.U32 R6, RZ, RZ, R20 ;  /* 0x000000ffff067224 */ /* 0x000fe400078e0014 */
[----:B------:R-:W-:Y:S02]  /*f460*/  IMAD.MOV.U32 R7, RZ, RZ, R21 ;  /* 0x000000ffff077224 */ /* 0x000fe400078e0015 */
[----:B------:R-:W-:-:S07]  /*f470*/  IMAD.MOV.U32 R10, RZ, RZ, R18 ;  /* 0x000000ffff0a7224 */ /* 0x000fce00078e0012 */
[----:B------:R-:W-:Y:S05]  /*f480*/  CALL.REL.NOINC `($__internal_1_$__cuda_sm20_dsqrt_rn_f64_mediumpath_v1) ;  /* 0x00000024002c7944 */ /* 0x000fea0003c00000 */
[----:B------:R-:W-:Y:S01]  /*f490*/  MOV R6, R3 ;  /* 0x0000000300067202 */ /* 0x000fe20000000f00 */
[----:B------:R-:W-:-:S07]  /*f4a0*/  IMAD.MOV.U32 R7, RZ, RZ, R8 ;  /* 0x000000ffff077224 */ /* 0x000fce00078e0008 */
.L_x_227:
[----:B------:R-:W-:Y:S05]  /*f4b0*/  BSYNC.RECONVERGENT B1 ;  /* 0x0000000000017941 */ /* 0x000fea0003800200 */
.L_x_226:
[C---:B------:R-:W-:Y:S01]  /*f4c0*/  DMUL R8, R6.reuse, 200 ;  /* 0x4069000006087828 */ /* 0x040fe20000000000 */
[----:B------:R-:W-:Y:S07]  /*f4d0*/  BSSY B0, `(.L_x_225) ;  /* 0x0000011000007945 */ /* 0x000fee0003800000 */
[----:B------:R-:W-:-:S10]  /*f4e0*/  DFMA R8, R6, 200, R8 ;  /* 0x406900000608782b */ /* 0x000fd40000000008 */
[----:B------:R-:W0:Y:S02]  /*f4f0*/  F2I.F64.FLOOR R8, R8 ;  /* 0x0000000800087311 */ /* 0x000e240000305100 */
[----:B0-----:R-:W-:-:S13]  /*f500*/  ISETP.GT.AND P0, PT, R8, 0xc7, PT ;  /* 0x000000c70800780c */ /* 0x001fda0003f04270 */
[----:B------:R-:W-:Y:S05]  /*f510*/  @P0 BRA `(.L_x_228) ;  /* 0x0000000000300947 */ /* 0x000fea0003800000 */
[----:B------:R-:W0:Y:S01]  /*f520*/  LDC.64 R6, c[0x0][0x3a0] ;  /* 0x0000e800ff067b82 */ /* 0x000e220000000a00 */
[----:B------:R-:W-:-:S04]  /*f530*/  IMAD R3, R11, 0xc8, R8 ;  /* 0x000000c80b037824 */ /* 0x000fc800078e0208 */
[----:B0-----:R-:W-:-:S05]  /*f540*/  IMAD.WIDE R6, R3, 0x8, R6 ;  /* 0x0000000803067825 */ /* 0x001fca00078e0206 */
[----:B------:R0:W5:Y:S02]  /*f550*/  LDG.E.64 R12, desc[UR36][R6.64] ;  /* 0x00000024060c7981 */ /* 0x000164000c1e1b00 */
.L_x_229:
[----:B-----5:R-:W-:Y:S01]  /*f560*/  DADD R14, R12, 1 ;  /* 0x3ff000000c0e7429 */ /* 0x020fe20000000000 */
[----:B------:R-:W-:Y:S09]  /*f570*/  YIELD ;  /* 0x0000000000007946 */ /* 0x000ff20003800000 */
[----:B------:R-:W2:Y:S02]  /*f580*/  ATOMG.E.CAS.64.STRONG.GPU PT, R14, [R6], R12, R14 ;  /* 0x0000000c060e73a9 */ /* 0x000ea400001ee50e */
[----:B--2---:R-:W-:Y:S01]  /*f590*/  ISETP.NE.U32.AND P0, PT, R12, R14, PT ;  /* 0x0000000e0c00720c */ /* 0x004fe20003f05070 */
[----:B------:R-:W-:-:S03]  /*f5a0*/  IMAD.MOV.U32 R12, RZ, RZ, R14 ;  /* 0x000000ffff0c7224 */ /* 0x000fc600078e000e */
[----:B------:R-:W-:Y:S01]  /*f5b0*/  ISETP.NE.AND.EX P0, PT, R13, R15, PT, P0 ;  /* 0x0000000f0d00720c */ /* 0x000fe20003f05300 */
[----:B------:R-:W-:-:S12]  /*f5c0*/  IMAD.MOV.U32 R13, RZ, RZ, R15 ;  /* 0x000000ffff0d7224 */ /* 0x000fd800078e000f */
[----:B------:R-:W-:Y:S05]  /*f5d0*/  @P0 BRA `(.L_x_229) ;  /* 0xfffffffc00e00947 */ /* 0x000fea000383ffff */
.L_x_228:
[----:B------:R-:W-:Y:S05]  /*f5e0*/  BSYNC B0 ;  /* 0x0000000000007941 */ /* 0x000fea0003800000 */
.L_x_225:
[----:B0-----:R-:W0:Y:S01]  /*f5f0*/  LDC.64 R6, c[0x0][0x388] ;  /* 0x0000e200ff067b82 */ /* 0x001e220000000a00 */
[----:B------:R-:W-:Y:S01]  /*f600*/  IMAD R27, R11, 0x6, RZ ;  /* 0x000000060b1b7824 */ /* 0x000fe200078e02ff */
[----:B------:R-:W1:Y:S01]  /*f610*/  I2F.F64 R8, R37 ;  /* 0x0000002500087312 */ /* 0x000e620000201c00 */
[----:B------:R-:W2:Y:S02]  /*f620*/  LDCU.64 UR4, c[0x0][0x3c0] ;  /* 0x00007800ff0477ac */ /* 0x000ea40008000a00 */
[----:B0-----:R-:W-:-:S05]  /*f630*/  IMAD.WIDE.U32 R26, R27, 0x8, R6 ;  /* 0x000000081b1a7825 */ /* 0x001fca00078e0006 */
[----:B------:R0:W5:Y:S01]  /*f640*/  LDG.E.64 R12, desc[UR36][R26.64] ;  /* 0x000000241a0c7981 */ /* 0x000162000c1e1b00 */
[----:B------:R-:W3:Y:S01]  /*f650*/  I2F.F64 R6, R35 ;  /* 0x0000002300067312 */ /* 0x000ee20000201c00 */
[----:B-1----:R-:W-:Y:S01]  /*f660*/  DADD R8, R4, R8 ;  /* 0x0000000004087229 */ /* 0x002fe20000000008 */
[----:B------:R-:W-:Y:S06]  /*f670*/  BSSY B0, `(.L_x_230) ;  /* 0x0000013000007945 */ /* 0x000fec0003800000 */
[----:B------:R-:W1:Y:S01]  /*f680*/  I2F.F64 R14, R38 ;  /* 0x00000026000e7312 */ /* 0x000e620000201c00 */
[----:B------:R-:W-:-:S02]  /*f690*/  DADD R8, R8, -R54 ;  /* 0x0000000008087229 */ /* 0x000fc40000000836 */
[----:B---3--:R-:W-:-:S06]  /*f6a0*/  DADD R6, R16, R6 ;  /* 0x0000000010067229 */ /* 0x008fcc0000000006 */
[----:B--2---:R-:W-:Y:S02]  /*f6b0*/  DMUL R28, R8, UR4 ;  /* 0x00000004081c7c28 */ /* 0x004fe40008000000 */
[----:B-1----:R-:W-:Y:S02]  /*f6c0*/  DADD R14, R60, R14 ;  /* 0x000000003c0e7229 */ /* 0x002fe4000000000e */
[----:B------:R-:W-:-:S06]  /*f6d0*/  DADD R6, R6, -R56 ;  /* 0x0000000006067229 */ /* 0x000fcc0000000838 */
[----:B------:R-:W-:Y:S02]  /*f6e0*/  DADD R14, R14, -R58 ;  /* 0x000000000e0e7229 */ /* 0x000fe4000000083a */
[----:B------:R-:W-:-:S06]  /*f6f0*/  DMUL R30, R6, UR4 ;  /* 0x00000004061e7c28 */ /* 0x000fcc0008000000 */
[----:B------:R-:W-:Y:S02]  /*f700*/  DMUL R24, R14, UR4 ;  /* 0x000000040e187c28 */ /* 0x000fe40008000000 */
[----:B0-----:R-:W-:-:S11]  /*f710*/  DMUL R62, R30, R30 ;  /* 0x0000001e1e3e7228 */ /* 0x001fd60000000000 */
.L_x_231:
[----:B-----5:R-:W-:Y:S01]  /*f720*/  DADD R14, R62, R12 ;  /* 0x000000003e0e7229 */ /* 0x020fe2000000000c */
[----:B------:R-:W-:Y:S09]  /*f730*/  YIELD ;  /* 0x0000000000007946 */ /* 0x000ff20003800000 */
[----:B------:R-:W2:Y:S02]  /*f740*/  ATOMG.E.CAS.64.STRONG.GPU PT, R14, [R26], R12, R14 ;  /* 0x0000000c1a0e73a9 */ /* 0x000ea400001ee50e */
[----:B--2---:R-:W-:Y:S01]  /*f750*/  ISETP.NE.U32.AND P0, PT, R12, R14, PT ;  /* 0x0000000e0c00720c */ /* 0x004fe20003f05070 */
[----:B------:R-:W-:-:S03]  /*f760*/  IMAD.MOV.U32 R12, RZ, RZ, R14 ;  /* 0x000000ffff0c7224 */ /* 0x000fc600078e000e */
[----:B------:R-:W-:Y:S01]  /*f770*/  ISETP.NE.AND.EX P0, PT, R13, R15, PT, P0 ;  /* 0x0000000f0d00720c */ /* 0x000fe20003f05300 */
[----:B------:R-:W-:-:S12]  /*f780*/  IMAD.MOV.U32 R13, RZ, RZ, R15 ;  /* 0x000000ffff0d7224 */ /* 0x000fd800078e000f */
[----:B------:R-:W-:Y:S05]  /*f790*/  @P0 BRA `(.L_x_231) ;  /* 0xfffffffc00e00947 */ /* 0x000fea000383ffff */
[----:B------:R-:W-:Y:S05]  /*f7a0*/  BSYNC B0 ;  /* 0x0000000000007941 */ /* 0x000fea0003800000 */
.L_x_230:
[----:B------:R0:W5:Y:S01]  /*f7b0*/  LDG.E.64 R12, desc[UR36][R26.64+0x8] ;  /* 0x000008241a0c7981 */ /* 0x000162000c1e1b00 */
[----:B------:R-:W-:Y:S01]  /*f7c0*/  DMUL R32, R30, R28 ;  /* 0x0000001c1e207228 */ /* 0x000fe20000000000 */
[----:B------:R-:W-:Y:S10]  /*f7d0*/  BSSY B0, `(.L_x_232) ;  /* 0x0000009000007945 */ /* 0x000ff40003800000 */
.L_x_233:
[----:B-----5:R-:W-:Y:S01]  /*f7e0*/  DADD R14, R32, R12 ;  /* 0x00000000200e7229 */ /* 0x020fe2000000000c */
[----:B------:R-:W-:Y:S09]  /*f7f0*/  YIELD ;  /* 0x0000000000007946 */ /* 0x000ff20003800000 */
[----:B------:R-:W2:Y:S02]  /*f800*/  ATOMG.E.CAS.64.STRONG.GPU PT, R14, [R26+0x8], R12, R14 ;  /* 0x0000080c1a0e73a9 */ /* 0x000ea400001ee50e */
[----:B--2---:R-:W-:-:S02]  /*f810*/  ISETP.NE.U32.AND P0, PT, R12, R14, PT ;  /* 0x0000000e0c00720c */ /* 0x004fc40003f05070 */
[----:B------:R-:W-:Y:S02]  /*f820*/  MOV R12, R14 ;  /* 0x0000000e000c7202 */ /* 0x000fe40000000f00 */
[----:B------:R-:W-:Y:S01]  /*f830*/  ISETP.NE.AND.EX P0, PT, R13, R15, PT, P0 ;  /* 0x0000000f0d00720c */ /* 0x000fe20003f05300 */
[----:B------:R-:W-:-:S12]  /*f840*/  IMAD.MOV.U32 R13, RZ, RZ, R15 ;  /* 0x000000ffff0d7224 */ /* 0x000fd800078e000f */
[----:B------:R-:W-:Y:S05]  /*f850*/  @P0 BRA `(.L_x_233) ;  /* 0xfffffffc00e00947 */ /* 0x000fea000383ffff */
[----:B------:R-:W-:Y:S05]  /*f860*/  BSYNC B0 ;  /* 0x0000000000007941 */ /* 0x000fea0003800000 */
.L_x_232:
[----:B------:R1:W5:Y:S01]  /*f870*/  LDG.E.64 R12, desc[UR36][R26.64+0x10] ;  /* 0x000010241a0c7981 */ /* 0x000362000c1e1b00 */
[----:B------:R-:W-:Y:S01]  /*f880*/  DMUL R6, R30, R24 ;  /* 0x000000181e067228 */ /* 0x000fe20000000000 */
[----:B------:R-:W-:Y:S10]  /*f890*/  BSSY B0, `(.L_x_234) ;  /* 0x0000009000007945 */ /* 0x000ff40003800000 */
.L_x_235:
[----:B-----5:R-:W-:Y:S01]  /*f8a0*/  DADD R14, R6, R12 ;  /* 0x00000000060e7229 */ /* 0x020fe2000000000c */
[----:B------:R-:W-:Y:S09]  /*f8b0*/  YIELD ;  /* 0x0000000000007946 */ /* 0x000ff20003800000 */
[----:B------:R-:W2:Y:S02]  /*f8c0*/  ATOMG.E.CAS.64.STRONG.GPU PT, R14, [R26+0x10], R12, R14 ;  /* 0x0000100c1a0e73a9 */ /* 0x000ea400001ee50e */
[----:B--2---:R-:W-:Y:S01]  /*f8d0*/  ISETP.NE.U32.AND P0, PT, R12, R14, PT ;  /* 0x0000000e0c00720c */ /* 0x004fe20003f05070 */
[----:B------:R-:W-:-:S03]  /*f8e0*/  IMAD.MOV.U32 R12, RZ, RZ, R14 ;  /* 0x000000ffff0c7224 */ /* 0x000fc600078e000e */
[----:B------:R-:W-:Y:S01]  /*f8f0*/  ISETP.NE.AND.EX P0, PT, R13, R15, PT, P0 ;  /* 0x0000000f0d00720c */ /* 0x000fe20003f05300 */
[----:B------:R-:W-:-:S12]  /*f900*/  IMAD.MOV.U32 R13, RZ, RZ, R15 ;  /* 0x000000ffff0d7224 */ /* 0x000fd800078e000f */
[----:B------:R-:W-:Y:S05]  /*f910*/  @P0 BRA `(.L_x_235) ;  /* 0xfffffffc00e00947 */ /* 0x000fea000383ffff */
[----:B------:R-:W-:Y:S05]  /*f920*/  BSYNC B0 ;  /* 0x0000000000007941 */ /* 0x000fea0003800000 */
.L_x_234:
[----:B------:R2:W5:Y:S01]  /*f930*/  LDG.E.64 R12, desc[UR36][R26.64+0x18] ;  /* 0x000018241a0c7981 */ /* 0x000562000c1e1b00 */
[----:B------:R-:W-:Y:S01]  /*f940*/  DMUL R8, R28, R28 ;  /* 0x0000001c1c087228 */ /* 0x000fe20000000000 */
[----:B------:R-:W-:Y:S10]  /*f950*/  BSSY B0, `(.L_x_236) ;  /* 0x0000009000007945 */ /* 0x000ff40003800000 */
.L_x_237:
[----:B-----5:R-:W-:Y:S01]  /*f960*/  DADD R14, R8, R12 ;  /* 0x00000000080e7229 */ /* 0x020fe2000000000c */
[----:B------:R-:W-:Y:S09]  /*f970*/  YIELD ;  /* 0x0000000000007946 */ /* 0x000ff20003800000 */
[----:B------:R-:W3:Y:S02]  /*f980*/  ATOMG.E.CAS.64.STRONG.GPU PT, R14, [R26+0x18], R12, R14 ;  /* 0x0000180c1a0e73a9 */ /* 0x000ee400001ee50e */
[----:B---3--:R-:W-:Y:S01]  /*f990*/  ISETP.NE.U32.AND P0, PT, R12, R14, PT ;  /* 0x0000000e0c00720c */ /* 0x008fe20003f05070 */
[----:B------:R-:W-:-:S03]  /*f9a0*/  IMAD.MOV.U32 R12, RZ, RZ, R14 ;  /* 0x000000ffff0c7224 */ /* 0x000fc600078e000e */
[----:B------:R-:W-:Y:S01]  /*f9b0*/  ISETP.NE.AND.EX P0, PT, R13, R15, PT, P0 ;  /* 0x0000000f0d00720c */ /* 0x000fe20003f05300 */
[----:B------:R-:W-:-:S12]  /*f9c0*/  IMAD.MOV.U32 R13, RZ, RZ, R15 ;  /* 0x000000ffff0d7224 */ /* 0x000fd800078e000f */
[----:B------:R-:W-:Y:S05]  /*f9d0*/  @P0 BRA `(.L_x_237) ;  /* 0xfffffffc00e00947 */ /* 0x000fea000383ffff */
[----:B------:R-:W-:Y:S05]  /*f9e0*/  BSYNC B0 ;  /* 0x0000000000007941 */ /* 0x000fea0003800000 */
.L_x_236:
[----:B------:R3:W5:Y:S01]  /*f9f0*/  LDG.E.64 R12, desc[UR36][R26.64+0x20] ;  /* 0x000020241a0c7981 */ /* 0x000762000c1e1b00 */
[----:B------:R-:W-:Y:S01]  /*fa00*/  DMUL R18, R28, R24 ;  /* 0x000000181c127228 */ /* 0x000fe20000000000 */
[----:B------:R-:W-:Y:S10]  /*fa10*/  BSSY B0, `(.L_x_238) ;  /* 0x0000009000007945 */ /* 0x000ff40003800000 */
.L_x_239:
[----:B-----5:R-:W-:Y:S01]  /*fa20*/  DADD R14, R18, R12 ;  /* 0x00000000120e7229 */ /* 0x020fe2000000000c */
[----:B------:R-:W-:Y:S09]  /*fa30*/  YIELD ;  /* 0x0000000000007946 */ /* 0x000ff20003800000 */
[----:B------:R-:W4:Y:S02]  /*fa40*/  ATOMG.E.CAS.64.STRONG.GPU PT, R14, [R26+0x20], R12, R14 ;  /* 0x0000200c1a0e73a9 */ /* 0x000f2400001ee50e */
[----:B----4-:R-:W-:-:S02]  /*fa50*/  ISETP.NE.U32.AND P0, PT, R12, R14, PT ;  /* 0x0000000e0c00720c */ /* 0x010fc40003f05070 */
[----:B------:R-:W-:Y:S02]  /*fa60*/  MOV R12, R14 ;  /* 0x0000000e000c7202 */ /* 0x000fe40000000f00 */
[----:B------:R-:W-:Y:S01]  /*fa70*/  ISETP.NE.AND.EX P0, PT, R13, R15, PT, P0 ;  /* 0x0000000f0d00720c */ /* 0x000fe20003f05300 */
[----:B------:R-:W-:-:S12]  /*fa80*/  IMAD.MOV.U32 R13, RZ, RZ, R15 ;  /* 0x000000ffff0d7224 */ /* 0x000fd800078e000f */
[----:B------:R-:W-:Y:S05]  /*fa90*/  @P0 BRA `(.L_x_239) ;  /* 0xfffffffc00e00947 */ /* 0x000fea000383ffff */
[----:B------:R-:W-:Y:S05]  /*faa0*/  BSYNC B0 ;  /* 0x0000000000007941 */ /* 0x000fea0003800000 */
.L_x_238:
[----:B------:R4:W5:Y:S01]  /*fab0*/  LDG.E.64 R12, desc[UR36][R26.64+0x28] ;  /* 0x000028241a0c7981 */ /* 0x000962000c1e1b00 */
[----:B------:R-:W-:Y:S01]  /*fac0*/  DMUL R20, R24, R24 ;  /* 0x0000001818147228 */ /* 0x000fe20000000000 */
[----:B------:R-:W-:Y:S10]  /*fad0*/  BSSY B0, `(.L_x_240) ;  /* 0x0000009000007945 */ /* 0x000ff40003800000 */
.L_x_241:
        /* <DEDUP_REMOVED lines=9> */
.L_x_240:
[----:B01-34-:R-:W0:Y:S01]  /*fb70*/  LDC.64 R26, c[0x0][0x390] ;  /* 0x0000e400ff1a7b82 */ /* 0x01be220000000a00 */
[----:B------:R-:W-:-:S04]  /*fb80*/  IMAD R3, R11, 0xf, RZ ;  /* 0x0000000f0b037824 */ /* 0x000fc800078e02ff */
[----:B0-----:R-:W-:-:S05]  /*fb90*/  IMAD.WIDE.U32 R26, R3, 0x8, R26 ;  /* 0x00000008031a7825 */ /* 0x001fca00078e001a */
[----:B------:R0:W5:Y:S01]  /*fba0*/  LDG.E.64 R12, desc[UR36][R26.64] ;  /* 0x000000241a0c7981 */ /* 0x000162000c1e1b00 */
[C---:B------:R-:W-:Y:S01]  /*fbb0*/  DMUL R76, R30.reuse, R62 ;  /* 0x0000003e1e4c7228 */ /* 0x040fe20000000000 */
[----:B------:R-:W-:Y:S07]  /*fbc0*/  BSSY B0, `(.L_x_242) ;  /* 0x000000a000007945 */ /* 0x000fee0003800000 */
[----:B------:R-:W-:-:S11]  /*fbd0*/  DMUL R78, R30, R76 ;  /* 0x0000004c1e4e7228 */ /* 0x000fd60000000000 */
.L_x_243:
        /* <DEDUP_REMOVED lines=9> */
.L_x_242:
[----:B------:R1:W5:Y:S01]  /*fc70*/  LDG.E.64 R12, desc[UR36][R26.64+0x8] ;  /* 0x000008241a0c7981 */ /* 0x000362000c1e1b00 */
[----:B------:R-:W-:Y:S01]  /*fc80*/  DMUL R78, R28, R76 ;  /* 0x0000004c1c4e7228 */ /* 0x000fe20000000000 */
[----:B------:R-:W-:Y:S10]  /*fc90*/  BSSY B0, `(.L_x_244) ;  /* 0x0000009000007945 */ /* 0x000ff40003800000 */
.L_x_245:
        /* <DEDUP_REMOVED lines=9> */
.L_x_244:
[----:B------:R2:W5:Y:S01]  /*fd30*/  LDG.E.64 R12, desc[UR36][R26.64+0x10] ;  /* 0x000010241a0c7981 */ /* 0x000562000c1e1b00 */
[----:B------:R-:W-:Y:S01]  /*fd40*/  DMUL R76, R24, R76 ;  /* 0x0000004c184c7228 */ /* 0x000fe20000000000 */
[----:B------:R-:W-:Y:S10]  /*fd50*/  BSSY B0, `(.L_x_246) ;  /* 0x0000009000007945 */ /* 0x000ff40003800000 */
.L_x_247:
        /* <DEDUP_REMOVED lines=9> */
.L_x_246:
[----:B------:R3:W5:Y:S01]  /*fdf0*/  LDG.E.64 R12, desc[UR36][R26.64+0x18] ;  /* 0x000018241a0c7981 */ /* 0x000762000c1e1b00 */
[C---:B------:R-:W-:Y:S01]  /*fe00*/  DMUL R76, R28.reuse, R62 ;  /* 0x0000003e1c4c7228 */ /* 0x040fe20000000000 */
[----:B------:R-:W-:Y:S07]  /*fe10*/  BSSY B0, `(.L_x_248) ;  /* 0x000000a000007945 */ /* 0x000fee0003800000 */
[----:B------:R-:W-:-:S11]  /*fe20*/  DMUL R78, R28, R76 ;  /* 0x0000004c1c4e7228 */ /* 0x000fd60000000000 */
.L_x_249:
[----:B-----5:R-:W-:Y:S01]  /*fe30*/  DADD R14, R78, R12 ;  /* 0x000000004e0e7229 */ /* 0x020fe2000000000c */
[----:B------:R-:W-:Y:S09]  /*fe40*/  YIELD ;  /* 0x0000000000007946 */ /* 0x000ff20003800000 */
[----:B------:R-:W4:Y:S02]  /*fe50*/  ATOMG.E.CAS.64.STRONG.GPU PT, R14, [R26+0x18], R12, R14 ;  /* 0x0000180c1a0e73a9 */ /* 0x000f2400001ee50e */
[----:B----4-:R-:W-:Y:S01]  /*fe60*/  ISETP.NE.U32.AND P0, PT, R12, R14, PT ;  /* 0x0000000e0c00720c */ /* 0x010fe20003f05070 */
[----:B------:R-:W-:-:S03]  /*fe70*/  IMAD.MOV.U32 R12, RZ, RZ, R14 ;  /* 0x000000ffff0c7224 */ /* 0x000fc600078e000e */
[----:B------:R-:W-:Y:S01]  /*fe80*/  ISETP.NE.AND.EX P0, PT, R13, R15, PT, P0 ;  /* 0x0000000f0d00720c */ /* 0x000fe20003f05300 */
[----:B------:R-:W-:-:S12]  /*fe90*/  IMAD.MOV.U32 R13, RZ, RZ, R15 ;  /* 0x000000ffff0d7224 */ /* 0x000fd800078e000f */
[----:B------:R-:W-:Y:S05]  /*fea0*/  @P0 BRA `(.L_x_249) ;  /* 0xfffffffc00e00947 */ /* 0x000fea000383ffff */
[----:B------:R-:W-:Y:S05]  /*feb0*/  BSYNC B0 ;  /* 0x0000000000007941 */ /* 0x000fea0003800000 */
.L_x_248:
[----:B------:R4:W5:Y:S01]  /*fec0*/  LDG.E.64 R12, desc[UR36][R26.64+0x20] ;  /* 0x000020241a0c7981 */ /* 0x000962000c1e1b00 */
[----:B------:R-:W-:Y:S01]  /*fed0*/  DMUL R76, R24, R76 ;  /* 0x0000004c184c7228 */ /* 0x000fe20000000000 */
[----:B------:R-:W-:Y:S10]  /*fee0*/  BSSY B0, `(.L_x_250) ;  /* 0x0000009000007945 */ /* 0x000ff40003800000 */
.L_x_251:
        /* <DEDUP_REMOVED lines=9> */
.L_x_250:
[----:B------:R2:W5:Y:S01]  /*ff80*/  LDG.E.64 R12, desc[UR36][R26.64+0x28] ;  /* 0x000028241a0c7981 */ /* 0x000562000c1e1b00 */
[C---:B------:R-:W-:Y:S01]  /*ff90*/  DMUL R62, R24.reuse, R62 ;  /* 0x0000003e183e7228 */ /* 0x040fe20000000000 */
[----:B------:R-:W-:Y:S07]  /*ffa0*/  BSSY B0, `(.L_x_252) ;  /* 0x000000a000007945 */ /* 0x000fee0003800000 */
[----:B------:R-:W-:-:S11]  /*ffb0*/  DMUL R62, R24, R62 ;  /* 0x0000003e183e7228 */ /* 0x000fd60000000000 */
.L_x_253:
        /* <DEDUP_REMOVED lines=9> */
.L_x_252:
[----:B------:R2:W5:Y:S01]  /*10050*/  LDG.E.64 R12, desc[UR36][R26.64+0x30] ;  /* 0x000030241a0c7981 */ /* 0x000562000c1e1b00 */
[C---:B------:R-:W-:Y:S01]  /*10060*/  DMUL R62, R28.reuse, R32 ;  /* 0x000000201c3e7228 */ /* 0x040fe20000000000 */
[----:B------:R-:W-:Y:S07]  /*10070*/  BSSY B0, `(.L_x_254) ;  /* 0x000000a000007945 */ /* 0x000fee0003800000 */
[----:B------:R-:W-:-:S11]  /*10080*/  DMUL R76, R28, R62 ;  /* 0x0000003e1c4c7228 */ /* 0x000fd60000000000 */
.L_x_255:
        /* <DEDUP_REMOVED lines=9> */
.L_x_254:
[----:B------:R2:W5:Y:S01]  /*10120*/  LDG.E.64 R12, desc[UR36][R26.64+0x38] ;  /* 0x000038241a0c7981 */ /* 0x000562000c1e1b00 */
[----:B------:R-:W-:Y:S01]  /*10130*/  DMUL R62, R24, R62 ;  /* 0x0000003e183e7228 */ /* 0x000fe20000000000 */
[----:B------:R-:W-:Y:S10]  /*10140*/  BSSY B0, `(.L_x_256) ;  /* 0x0000009000007945 */ /* 0x000ff40003800000 */
.L_x_257:
        /* <DEDUP_REMOVED lines=9> */
.L_x_256:
[----:B------:R2:W5:Y:S01]  /*101e0*/  LDG.E.64 R12, desc[UR36][R26.64+0x40] ;  /* 0x000040241a0c7981 */ /* 0x000562000c1e1b00 */
[C---:B------:R-:W-:Y:S01]  /*101f0*/  DMUL R32, R24.reuse, R32 ;  /* 0x0000002018207228 */ /* 0x040fe20000000000 */
[----:B------:R-:W-:Y:S07]  /*10200*/  BSSY B0, `(.L_x_258) ;  /* 0x000000a000007945 */ /* 0x000fee0003800000 */
[----:B------:R-:W-:-:S11]  /*10210*/  DMUL R32, R24, R32 ;  /* 0x0000002018207228 */ /* 0x000fd60000000000 */
.L_x_259:
        /* <DEDUP_REMOVED lines=9> */
.L_x_258:
[----:B------:R2:W5:Y:S01]  /*102b0*/  LDG.E.64 R12, desc[UR36][R26.64+0x48] ;  /* 0x000048241a0c7981 */ /* 0x000562000c1e1b00 */
[C---:B------:R-:W-:Y:S01]  /*102c0*/  DMUL R6, R24.reuse, R6 ;  /* 0x0000000618067228 */ /* 0x040fe20000000000 */
[----:B------:R-:W-:Y:S07]  /*102d0*/  BSSY B0, `(.L_x_260) ;  /* 0x000000a000007945 */ /* 0x000fee0003800000 */
[----:B------:R-:W-:-:S11]  /*102e0*/  DMUL R6, R24, R6 ;  /* 0x0000000618067228 */ /* 0x000fd60000000000 */
.L_x_261:
        /* <DEDUP_REMOVED lines=9> */
.L_x_260:
[----:B------:R2:W5:Y:S01]  /*10380*/  LDG.E.64 R12, desc[UR36][R26.64+0x50] ;  /* 0x000050241a0c7981 */ /* 0x000562000c1e1b00 */
[C---:B------:R-:W-:Y:S01]  /*10390*/  DMUL R6, R28.reuse, R8 ;  /* 0x000000081c067228 */ /* 0x040fe20000000000 */
[----:B------:R-:W-:Y:S07]  /*103a0*/  BSSY B0, `(.L_x_262) ;  /* 0x000000a000007945 */ /* 0x000fee0003800000 */
[----:B------:R-:W-:-:S11]  /*103b0*/  DMUL R32, R28, R6 ;  /* 0x000000061c207228 */ /* 0x000fd60000000000 */
.L_x_263:
        /* <DEDUP_REMOVED lines=9> */
.L_x_262:
[----:B------:R2:W5:Y:S01]  /*10450*/  LDG.E.64 R12, desc[UR36][R26.64+0x58] ;  /* 0x000058241a0c7981 */ /* 0x000562000c1e1b00 */
[----:B------:R-:W-:Y:S01]  /*10460*/  DMUL R6, R24, R6 ;  /* 0x0000000618067228 */ /* 0x000fe20000000000 */
[----:B------:R-:W-:Y:S10]  /*10470*/  BSSY B0, `(.L_x_264) ;  /* 0x0000009000007945 */ /* 0x000ff40003800000 */
.L_x_265:
        /* <DEDUP_REMOVED lines=9> */
.L_x_264:
[----:B------:R2:W5:Y:S01]  /*10510*/  LDG.E.64 R12, desc[UR36][R26.64+0x60] ;  /* 0x000060241a0c7981 */ /* 0x000562000c1e1b00 */
[C---:B------:R-:W-:Y:S01]  /*10520*/  DMUL R8, R24.reuse, R8 ;  /* 0x0000000818087228 */ /* 0x040fe20000000000 */
[----:B------:R-:W-:Y:S07]  /*10530*/  BSSY B0, `(.L_x_266) ;  /* 0x000000a000007945 */ /* 0x000fee0003800000 */
[----:B------:R-:W-:-:S11]  /*10540*/  DMUL R8, R24, R8 ;  /* 0x0000000818087228 */ /* 0x000fd60000000000 */
.L_x_267:
        /* <DEDUP_REMOVED lines=9> */
.L_x_266:
[----:B------:R2:W5:Y:S01]  /*105e0*/  LDG.E.64 R12, desc[UR36][R26.64+0x68] ;  /* 0x000068241a0c7981 */ /* 0x000562000c1e1b00 */
[C---:B------:R-:W-:Y:S01]  /*105f0*/  DMUL R18, R24.reuse, R18 ;  /* 0x0000001218127228 */ /* 0x040fe20000000000 */
[----:B------:R-:W-:Y:S07]  /*10600*/  BSSY B0, `(.L_x_268) ;  /* 0x000000a000007945 */ /* 0x000fee0003800000 */
[----:B------:R-:W-:-:S11]  /*10610*/  DMUL R18, R24, R18 ;  /* 0x0000001218127228 */ /* 0x000fd60000000000 */
.L_x_269:
        /* <DEDUP_REMOVED lines=9> */
.L_x_268:
[----:B------:R2:W5:Y:S01]  /*106b0*/  LDG.E.64 R12, desc[UR36][R26.64+0x70] ;  /* 0x000070241a0c7981 */ /* 0x000562000c1e1b00 */
[C---:B------:R-:W-:Y:S01]  /*106c0*/  DMUL R20, R24.reuse, R20 ;  /* 0x0000001418147228 */ /* 0x040fe20000000000 */
[----:B------:R-:W-:Y:S07]  /*106d0*/  BSSY B0, `(.L_x_270) ;  /* 0x000000a000007945 */ /* 0x000fee0003800000 */
[----:B------:R-:W-:-:S11]  /*106e0*/  DMUL R20, R24, R20 ;  /* 0x0000001418147228 */ /* 0x000fd60000000000 */
.L_x_271:
        /* <DEDUP_REMOVED lines=9> */
.L_x_270:
[----:B------:R-:W2:Y:S02]  /*10780*/  LDCU UR4, c[0x0][0x3b8] ;  /* 0x00007700ff0477ac */ /* 0x000ea40008000800 */
[----:B--2---:R-:W-:-:S09]  /*10790*/  UISETP.GE.AND UP0, UPT, UR4, 0x1, UPT ;  /* 0x000000010400788c */ /* 0x004fd2000bf06270 */
[----:B------:R-:W-:Y:S05]  /*107a0*/  BRA.U !UP0, `(.L_x_221) ;  /* 0x0000000908347547 */ /* 0x000fea000b800000 */
[----:B------:R-:W2:Y:S01]  /*107b0*/  LDC.64 R20, c[0x0][0x438] ;  /* 0x00010e00ff147b82 */ /* 0x000ea20000000a00 */
[----:B------:R-:W-:Y:S02]  /*107c0*/  IMAD.MOV.U32 R32, RZ, RZ, RZ ;  /* 0x000000ffff207224 */ /* 0x000fe400078e00ff */
[----:B--2---:R-:W-:-:S07]  /*107d0*/  IMAD.WIDE.U32 R20, R11, 0x8, R20 ;  /* 0x000000080b147825 */ /* 0x004fce00078e0014 */
.L_x_282:
[----:B------:R-:W2:Y:S01]  /*107e0*/  LDG.E.64 R14, desc[UR36][R20.64] ;  /* 0x00000024140e7981 */ /* 0x000ea2000c1e1b00 */
[----:B------:R-:W5:Y:S01]  /*107f0*/  LDC.64 R18, c[0x0][0x430] ;  /* 0x00010c00ff127b82 */ /* 0x000f620000000a00 */
[----:B------:R-:W-:-:S04]  /*10800*/  IMAD.SHL.U32 R3, R32, 0x4, RZ ;  /* 0x0000000420037824 */ /* 0x000fc800078e00ff */
[----:B-----5:R-:W-:-:S05]  /*10810*/  IMAD.WIDE.U32 R18, R3, 0x8, R18 ;  /* 0x0000000803127825 */ /* 0x020fca00078e0012 */
[----:B01-34-:R-:W3:Y:S01]  /*10820*/  LDG.E.64 R26, desc[UR36][R18.64] ;  /* 0x00000024121a7981 */ /* 0x01bee2000c1e1b00 */
[----:B------:R-:W-:Y:S01]  /*10830*/  MOV R6, 0x1 ;  /* 0x0000000100067802 */ /* 0x000fe20000000f00 */
[----:B------:R-:W-:Y:S01]  /*10840*/  BSSY.RECONVERGENT B1, `(.L_x_272) ;  /* 0x0000011000017945 */ /* 0x000fe20003800200 */
[----:B--2---:R-:W0:Y:S04]  /*10850*/  MUFU.RCP64H R7, R15 ;  /* 0x0000000f00077308 */ /* 0x004e280000001800 */
[----:B0-----:R-:W-:-:S08]  /*10860*/  DFMA R8, -R14, R6, 1 ;  /* 0x3ff000000e08742b */ /* 0x001fd00000000106 */
[----:B------:R-:W-:Y:S01]  /*10870*/  DFMA R8, R8, R8, R8 ;  /* 0x000000080808722b */ /* 0x000fe20000000008 */
[----:B---3--:R-:W-:-:S07]  /*10880*/  FSETP.GEU.AND P1, PT, |R27|, 6.5827683646048100446e-37, PT ;  /* 0x036000001b00780b */ /* 0x008fce0003f2e200 */
[----:B------:R-:W-:-:S08]  /*10890*/  DFMA R8, R6, R8, R6 ;  /* 0x000000080608722b */ /* 0x000fd00000000006 */
[----:B------:R-:W-:-:S08]  /*108a0*/  DFMA R6, -R14, R8, 1 ;  /* 0x3ff000000e06742b */ /* 0x000fd00000000108 */
[----:B------:R-:W-:-:S08]  /*108b0*/  DFMA R6, R8, R6, R8 ;  /* 0x000000060806722b */ /* 0x000fd00000000008 */
[----:B------:R-:W-:-:S08]  /*108c0*/  DMUL R100, R26, R6 ;  /* 0x000000061a647228 */ /* 0x000fd00000000000 */
[----:B------:R-:W-:-:S08]  /*108d0*/  DFMA R8, -R14, R100, R26 ;  /* 0x000000640e08722b */ /* 0x000fd0000000011a */
[----:B------:R-:W-:-:S10]  /*108e0*/  DFMA R100, R6, R8, R100 ;  /* 0x000000080664722b */ /* 0x000fd40000000064 */
[----:B------:R-:W-:-:S05]  /*108f0*/  FFMA R0, RZ, R15, R101 ;  /* 0x0000000fff007223 */ /* 0x000fca0000000065 */
[----:B------:R-:W-:-:S13]  /*10900*/  FSETP.GT.AND P0, PT, |R0|, 1.469367938527859385e-39, PT ;  /* 0x001000000000780b */ /* 0x000fda0003f04200 */
[----:B------:R-:W-:Y:S05]  /*10910*/  @P0 BRA P1, `(.L_x_273) ;  /* 0x00000000000c0947 */ /* 0x000fea0000800000 */
[----:B------:R-:W-:Y:S01]  /*10920*/  IMAD.MOV.U32 R7, RZ, RZ, R15 ;  /* 0x000000ffff077224 */ /* 0x000fe200078e000f */
[----:B------:R-:W-:-:S07]  /*10930*/  MOV R0, 0x10950 ;  /* 0x0001095000007802 */ /* 0x000fce0000000f00 */
[----:B------:R-:W-:Y:S05]  /*10940*/  CALL.REL.NOINC `($__internal_0_$__cuda_sm20_div_rn_f64_full) ;  /* 0x00000008008c7944 */ /* 0x000fea0003c00000 */
.L_x_273:
[----:B------:R-:W-:Y:S05]  /*10950*/  BSYNC.RECONVERGENT B1 ;  /* 0x0000000000017941 */ /* 0x000fea0003800200 */
.L_x_272:
[----:B------:R-:W0:Y:S01]  /*10960*/  MUFU.RSQ64H R27, R101 ;  /* 0x00000065001b7308 */ /* 0x000e220000001c00 */
[----:B------:R-:W-:Y:S01]  /*10970*/  VIADD R26, R101, 0xfcb00000 ;  /* 0xfcb00000651a7836 */ /* 0x000fe20000000000 */
[----:B------:R-:W-:Y:S01]  /*10980*/  BSSY.RECONVERGENT B1, `(.L_x_274) ;  /* 0x000001b000017945 */ /* 0x000fe20003800200 */
[----:B------:R-:W-:Y:S02]  /*10990*/  IMAD.MOV.U32 R8, RZ, RZ, 0x0 ;  /* 0x00000000ff087424 */ /* 0x000fe400078e00ff */
[----:B------:R-:W-:Y:S01]  /*109a0*/  IMAD.MOV.U32 R9, RZ, RZ, 0x3fd80000 ;  /* 0x3fd80000ff097424 */ /* 0x000fe200078e00ff */
[----:B------:R-:W-:Y:S01]  /*109b0*/  ISETP.GE.U32.AND P0, PT, R26, 0x7ca00000, PT ;  /* 0x7ca000001a00780c */ /* 0x000fe20003f06070 */
[----:B0-----:R-:W-:-:S08]  /*109c0*/  DMUL R6, R26, R26 ;  /* 0x0000001a1a067228 */ /* 0x001fd00000000000 */
[----:B------:R-:W-:-:S08]  /*109d0*/  DFMA R6, -R6, R100, 1 ;  /* 0x3ff000000606742b */ /* 0x000fd00000000164 */
        /* <DEDUP_REMOVED lines=10> */
[----:B------:R-:W-:Y:S01]  /*10a80*/  MOV R6, R62 ;  /* 0x0000003e00067202 */ /* 0x000fe20000000f00 */
[----:B------:R-:W-:Y:S01]  /*10a90*/  IMAD.MOV.U32 R14, RZ, RZ, R100 ;  /* 0x000000ffff0e7224 */ /* 0x000fe200078e0064 */
[----:B------:R-:W-:Y:S01]  /*10aa0*/  MOV R0, 0x10b10 ;  /* 0x00010b1000007802 */ /* 0x000fe20000000f00 */
[----:B------:R-:W-:Y:S02]  /*10ab0*/  IMAD.MOV.U32 R15, RZ, RZ, R101 ;  /* 0x000000ffff0f7224 */ /* 0x000fe400078e0065 */
[----:B------:R-:W-:Y:S02]  /*10ac0*/  IMAD.MOV.U32 R12, RZ, RZ, R76 ;  /* 0x000000ffff0c7224 */ /* 0x000fe400078e004c */
[----:B------:R-:W-:Y:S02]  /*10ad0*/  IMAD.MOV.U32 R13, RZ, RZ, R77 ;  /* 0x000000ffff0d7224 */ /* 0x000fe400078e004d */
[----:B------:R-:W-:-:S02]  /*10ae0*/  IMAD.MOV.U32 R7, RZ, RZ, R63 ;  /* 0x000000ffff077224 */ /* 0x000fc400078e003f */
[----:B------:R-:W-:-:S07]  /*10af0*/  IMAD.MOV.U32 R10, RZ, RZ, R26 ;  /* 0x000000ffff0a7224 */ /* 0x000fce00078e001a */
[----:B------:R-:W-:Y:S05]  /*10b00*/  CALL.REL.NOINC `($__internal_1_$__cuda_sm20_dsqrt_rn_f64_mediumpath_v1) ;  /* 0x0000000c008c7944 */ /* 0x000fea0003c00000 */
[----:B------:R-:W-:Y:S02]  /*10b10*/  IMAD.MOV.U32 R6, RZ, RZ, R3 ;  /* 0x000000ffff067224 */ /* 0x000fe400078e0003 */
[----:B------:R-:W-:-:S07]  /*10b20*/  IMAD.MOV.U32 R7, RZ, RZ, R8 ;  /* 0x000000ffff077224 */ /* 0x000fce00078e0008 */
.L_x_275:
[----:B------:R-:W-:Y:S05]  /*10b30*/  BSYNC.RECONVERGENT B1 ;  /* 0x0000000000017941 */ /* 0x000fea0003800200 */
.L_x_274:
[----:B------:R-:W2:Y:S04]  /*10b40*/  LDG.E.64 R12, desc[UR36][R18.64+0x10] ;  /* 0x00001024120c7981 */ /* 0x000ea8000c1e1b00 */
[----:B------:R-:W3:Y:S04]  /*10b50*/  LDG.E.64 R8, desc[UR36][R18.64+0x8] ;  /* 0x0000082412087981 */ /* 0x000ee8000c1e1b00 */
[----:B------:R-:W4:Y:S01]  /*10b60*/  LDG.E.64 R14, desc[UR36][R18.64+0x18] ;  /* 0x00001824120e7981 */ /* 0x000f22000c1e1b00 */
[----:B------:R-:W-:Y:S01]  /*10b70*/  BSSY.RECONVERGENT B3, `(.L_x_276) ;  /* 0x0000021000037945 */ /* 0x000fe20003800200 */
[----:B--2---:R-:W-:-:S08]  /*10b80*/  DMUL R12, R28, R12 ;  /* 0x0000000c1c0c7228 */ /* 0x004fd00000000000 */
[----:B---3--:R-:W-:-:S08]  /*10b90*/  DFMA R8, R30, R8, R12 ;  /* 0x000000081e08722b */ /* 0x008fd0000000000c */
[----:B----4-:R-:W-:-:S08]  /*10ba0*/  DFMA R8, R24, R14, R8 ;  /* 0x0000000e1808722b */ /* 0x010fd00000000008 */
[----:B------:R-:W-:-:S08]  /*10bb0*/  DMUL R108, R8, R6 ;  /* 0x00000006086c7228 */ /* 0x000fd00000000000 */
[----:B------:R-:W-:-:S14]  /*10bc0*/  DSETP.NEU.AND P0, PT, |R108|, +INF , PT ;  /* 0x7ff000006c00742a */ /* 0x000fdc0003f0d200 */
[----:B------:R-:W-:Y:S01]  /*10bd0*/  @!P0 DMUL R6, RZ, R108 ;  /* 0x0000006cff068228 */ /* 0x000fe20000000000 */
[----:B------:R-:W-:Y:S01]  /*10be0*/  @!P0 IMAD.MOV.U32 R0, RZ, RZ, 0x1 ;  /* 0x00000001ff008424 */ /* 0x000fe200078e00ff */
[----:B------:R-:W-:Y:S09]  /*10bf0*/  @!P0 BRA `(.L_x_277) ;  /* 0x0000000000608947 */ /* 0x000ff20003800000 */
[----:B------:R-:W-:Y:S01]  /*10c00*/  UMOV UR4, 0x6dc9c883 ;  /* 0x6dc9c88300047882 */ /* 0x000fe20000000000 */
[----:B------:R-:W-:Y:S01]  /*10c10*/  UMOV UR5, 0x3fe45f30 ;  /* 0x3fe45f3000057882 */ /* 0x000fe20000000000 */
[C---:B------:R-:W-:Y:S01]  /*10c20*/  DSETP.GE.AND P0, PT, |R108|.reuse, 2.14748364800000000000e+09, PT ;  /* 0x41e000006c00742a */ /* 0x040fe20003f06200 */
        /* <DEDUP_REMOVED lines=14> */
[----:B------:R-:W-:Y:S02]  /*10d10*/  MOV R0, R108 ;  /* 0x0000006c00007202 */ /* 0x000fe40000000f00 */
[----:B------:R-:W-:-:S07]  /*10d20*/  MOV R14, 0x10d40 ;  /* 0x00010d40000e7802 */ /* 0x000fce0000000f00 */
[----:B------:R-:W-:Y:S05]  /*10d30*/  CALL.REL.NOINC `($_Z9propagateP24curandStatePhilox4_32_10PdS1_S1_S1_S1_iiidddddddjjiPKdS3_S3_PKbPKjS3_S3_$__internal_trig_reduction_slowpathd) ;  /* 0x0000000c00a87944 */ /* 0x000fea0003c00000 */
[----:B------:R-:W-:Y:S02]  /*10d40*/  IMAD.MOV.U32 R6, RZ, RZ, R8 ;  /* 0x000000ffff067224 */ /* 0x000fe400078e0008 */
[----:B------:R-:W-:-:S07]  /*10d50*/  IMAD.MOV.U32 R7, RZ, RZ, R9 ;  /* 0x000000ffff077224 */ /* 0x000fce00078e0009 */
.L_x_279:
[----:B------:R-:W-:Y:S05]  /*10d60*/  BSYNC.RECONVERGENT B4 ;  /* 0x0000000000047941 */ /* 0x000fea0003800200 */
.L_x_278:
[----:B------:R-:W-:-:S07]  /*10d70*/  VIADD R0, R0, 0x1 ;  /* 0x0000000100007836 */ /* 0x000fce0000000000 */
.L_x_277:
[----:B------:R-:W-:Y:S05]  /*10d80*/  BSYNC.RECONVERGENT B3 ;  /* 0x0000000000037941 */ /* 0x000fea0003800200 */
.L_x_276:
[----:B------:R-:W0:Y:S01]  /*10d90*/  LDCU.64 UR4, c[0x4][0x1e0] ;  /* 0x01003c00ff0477ac */ /* 0x000e220008000a00 */
[----:B------:R-:W-:Y:S01]  /*10da0*/  IMAD.SHL.U32 R3, R0, 0x40, RZ ;  /* 0x0000004000037824 */ /* 0x000fe200078e00ff */
[----:B------:R-:W1:Y:S04]  /*10db0*/  LDC R23, c[0x0][0x3b8] ;  /* 0x0000ee00ff177b82 */ /* 0x000e680000000800 */
[----:B------:R-:W-:-:S04]  /*10dc0*/  LOP3.LUT R3, R3, 0x40, RZ, 0xc0, !PT ;  /* 0x0000004003037812 */ /* 0x000fc800078ec0ff */
[----:B------:R-:W2:Y:S01]  /*10dd0*/  LDC.64 R18, c[0x0][0x3a8] ;  /* 0x0000ea00ff127b82 */ /* 0x000ea20000000a00 */
[----:B0-----:R-:W-:-:S05]  /*10de0*/  IADD3 R8, P0, PT, R3, UR4, RZ ;  /* 0x0000000403087c10 */ /* 0x001fca000ff1e0ff */
[----:B------:R-:W-:-:S05]  /*10df0*/  IMAD.X R9, RZ, RZ, UR5, P0 ;  /* 0x00000005ff097e24 */ /* 0x000fca00080e06ff */
[----:B------:R-:W3:Y:S04]  /*10e00*/  LDG.E.128.CONSTANT R76, desc[UR36][R8.64] ;  /* 0x00000024084c7981 */ /* 0x000ee8000c1e9d00 */
[----:B------:R-:W4:Y:S04]  /*10e10*/  LDG.E.128.CONSTANT R12, desc[UR36][R8.64+0x10] ;  /* 0x00001024080c7981 */ /* 0x000f28000c1e9d00 */
[----:B------:R0:W4:Y:S01]  /*10e20*/  LDG.E.128.CONSTANT R92, desc[UR36][R8.64+0x20] ;  /* 0x00002024085c7981 */ /* 0x000122000c1e9d00 */
[----:B-1----:R-:W-:-:S04]  /*10e30*/  IMAD R27, R11, R23, R32 ;  /* 0x000000170b1b7224 */ /* 0x002fc800078e0220 */
[----:B--2---:R-:W-:-:S05]  /*10e40*/  IMAD.WIDE.U32 R26, R27, 0x8, R18 ;  /* 0x000000081b1a7825 */ /* 0x004fca00078e0012 */
[----:B------:R1:W5:Y:S01]  /*10e50*/  LDG.E.64 R80, desc[UR36][R26.64] ;  /* 0x000000241a507981 */ /* 0x000362000c1e1b00 */
[----:B------:R-:W-:Y:S01]  /*10e60*/  LOP3.LUT R3, R0, 0x1, RZ, 0xc0, !PT ;  /* 0x0000000100037812 */ /* 0x000fe200078ec0ff */
[----:B------:R-:W-:Y:S01]  /*10e70*/  IMAD.MOV.U32 R10, RZ, RZ, 0x3da8ff83 ;  /* 0x3da8ff83ff0a7424 */ /* 0x000fe200078e00ff */
[----:B------:R-:W-:Y:S01]  /*10e80*/  DMUL R18, R6, R6 ;  /* 0x0000000606127228 */ /* 0x000fe20000000000 */
[----:B------:R-:W-:Y:S01]  /*10e90*/  BSSY B0, `(.L_x_280) ;  /* 0x000001b000007945 */ /* 0x000fe20003800000 */
[----:B------:R-:W-:Y:S02]  /*10ea0*/  ISETP.NE.U32.AND P0, PT, R3, 0x1, PT ;  /* 0x000000010300780c */ /* 0x000fe40003f05070 */
[----:B------:R-:W-:Y:S02]  /*10eb0*/  MOV R3, 0x20fd8164 ;  /* 0x20fd816400037802 */ /* 0x000fe40000000f00 */
[----:B0-----:R-:W-:Y:S02]  /*10ec0*/  FSEL R9, -R10, 0.11223486810922622681, !P0 ;  /* 0x3de5db650a097808 */ /* 0x001fe40004000100 */
[----:B------:R-:W-:-:S06]  /*10ed0*/  FSEL R8, R3, -8.06006814911005101289e+34, !P0 ;  /* 0xf9785eba03087808 */ /* 0x000fcc0004000000 */
[----:B---3--:R-:W-:-:S08]  /*10ee0*/  DFMA R76, R18, R8, R76 ;  /* 0x00000008124c722b */ /* 0x008fd0000000004c */
[----:B------:R-:W-:-:S08]  /*10ef0*/  DFMA R76, R18, R76, R78 ;  /* 0x0000004c124c722b */ /* 0x000fd0000000004e */
[----:B----4-:R-:W-:-:S08]  /*10f00*/  DFMA R12, R18, R76, R12 ;  /* 0x0000004c120c722b */ /* 0x010fd0000000000c */
[----:B------:R-:W-:-:S08]  /*10f10*/  DFMA R12, R18, R12, R14 ;  /* 0x0000000c120c722b */ /* 0x000fd0000000000e */
[----:B------:R-:W-:-:S08]  /*10f20*/  DFMA R12, R18, R12, R92 ;  /* 0x0000000c120c722b */ /* 0x000fd0000000005c */
[----:B------:R-:W-:-:S08]  /*10f30*/  DFMA R12, R18, R12, R94 ;  /* 0x0000000c120c722b */ /* 0x000fd0000000005e */
[----:B------:R-:W-:Y:S02]  /*10f40*/  DFMA R6, R12, R6, R6 ;  /* 0x000000060c06722b */ /* 0x000fe40000000006 */
[----:B------:R-:W-:-:S10]  /*10f50*/  DFMA R12, R18, R12, 1 ;  /* 0x3ff00000120c742b */ /* 0x000fd4000000000c */
[----:B------:R-:W-:Y:S02]  /*10f60*/  FSEL R8, R12, R6, !P0 ;  /* 0x000000060c087208 */ /* 0x000fe40004000000 */
[----:B------:R-:W-:Y:S02]  /*10f70*/  FSEL R9, R13, R7, !P0 ;  /* 0x000000070d097208 */ /* 0x000fe40004000000 */
[----:B------:R-:W-:-:S04]  /*10f80*/  LOP3.LUT P0, RZ, R0, 0x2, RZ, 0xc0, !PT ;  /* 0x0000000200ff7812 */ /* 0x000fc8000780c0ff */
[----:B------:R-:W-:-:S10]  /*10f90*/  DADD R6, RZ, -R8 ;  /* 0x00000000ff067229 */ /* 0x000fd40000000808 */
[----:B------:R-:W-:Y:S02]  /*10fa0*/  FSEL R6, R8, R6, !P0 ;  /* 0x0000000608067208 */ /* 0x000fe40004000000 */
[----:B-1----:R-:W-:-:S07]  /*10fb0*/  FSEL R7, R9, R7, !P0 ;  /* 0x0000000709077208 */ /* 0x002fce0004000000 */
.L_x_281:
        /* <DEDUP_REMOVED lines=9> */
.L_x_280:
[----:B------:R-:W-:-:S05]  /*11050*/  VIADD R32, R32, 0x1 ;  /* 0x0000000120207836 */ /* 0x000fca0000000000 */
[----:B------:R-:W-:-:S13]  /*11060*/  ISETP.NE.AND P0, PT, R32, R23, PT ;  /* 0x000000172000720c */ /* 0x000fda0003f05270 */
[----:B------:R-:W-:Y:S05]  /*11070*/  @P0 BRA `(.L_x_282) ;  /* 0xfffffff400d80947 */ /* 0x000fea000383ffff */
.L_x_221:
[----:B------:R-:W-:Y:S05]  /*11080*/  BSYNC B2 ;  /* 0x0000000000027941 */ /* 0x000fea0003800000 */
.L_x_220:
[C---:B------:R-:W-:Y:S01]  /*11090*/  DADD R6, R88.reuse, 1 ;  /* 0x3ff0000058067429 */ /* 0x040fe20000000000 */
[----:B------:R-:W2:Y:S01]  /*110a0*/  LDCU UR4, c[0x0][0x3b0] ;  /* 0x00007600ff0477ac */ /* 0x000ea20008000800 */
[----:B------:R-:W-:Y:S01]  /*110b0*/  DSETP.GEU.AND P0, PT, R88, RZ, PT ;  /* 0x000000ff5800722a */ /* 0x000fe20003f0e000 */
[----:B------:R-:W-:Y:S01]  /*110c0*/  IADD3 R39, PT, PT, R39, 0x1, RZ ;  /* 0x0000000127277810 */ /* 0x000fe20007ffe0ff */
[----:B------:R-:W-:-:S06]  /*110d0*/  DADD R8, R86, 1 ;  /* 0x3ff0000056087429 */ /* 0x000fcc0000000000 */
[----:B------:R-:W-:Y:S02]  /*110e0*/  FSEL R10, R6, R88, !P0 ;  /* 0x00000058060a7208 */ /* 0x000fe40004000000 */
[----:B------:R-:W-:Y:S01]  /*110f0*/  FSEL R11, R7, R89, !P0 ;  /* 0x00000059070b7208 */ /* 0x000fe20004000000 */
[----:B------:R-:W-:-:S05]  /*11100*/  DSETP.GEU.AND P0, PT, R86, RZ, PT ;  /* 0x000000ff5600722a */ /* 0x000fca0003f0e000 */
[C---:B------:R-:W-:Y:S01]  /*11110*/  DADD R6, R10.reuse, -1 ;  /* 0xbff000000a067429 */ /* 0x040fe20000000000 */
[----:B------:R-:W-:Y:S02]  /*11120*/  FSEL R12, R8, R86, !P0 ;  /* 0x00000056080c7208 */ /* 0x000fe40004000000 */
[----:B------:R-:W-:Y:S01]  /*11130*/  FSEL R13, R9, R87, !P0 ;  /* 0x00000057090d7208 */ /* 0x000fe20004000000 */
[----:B------:R-:W-:Y:S01]  /*11140*/  DSETP.GT.AND P0, PT, R10, 1, PT ;  /* 0x3ff000000a00742a */ /* 0x000fe20003f04000 */
[----:B--2---:R-:W-:-:S04]  /*11150*/  ISETP.NE.AND P1, PT, R39, UR4, PT ;  /* 0x0000000427007c0c */ /* 0x004fc8000bf25270 */
[C---:B------:R-:W-:Y:S01]  /*11160*/  DADD R8, R12.reuse, -1 ;  /* 0xbff000000c087429 */ /* 0x040fe20000000000 */
[----:B------:R-:W-:Y:S02]  /*11170*/  FSEL R6, R6, R10, P0 ;  /* 0x0000000a06067208 */ /* 0x000fe40000000000 */
[----:B------:R-:W-:Y:S01]  /*11180*/  FSEL R7, R7, R11, P0 ;  /* 0x0000000b07077208 */ /* 0x000fe20000000000 */
[----:B------:R-:W-:Y:S01]  /*11190*/  DSETP.GT.AND P0, PT, R12, 1, PT ;  /* 0x3ff000000c00742a */ /* 0x000fe20003f04000 */
[----:B------:R-:W-:-:S04]  /*111a0*/  VIADD R11, R40, 0x1 ;  /* 0x00000001280b7836 */ /* 0x000fc80000000000 */
[C---:B------:R-:W-:Y:S01]  /*111b0*/  DMUL R6, R50.reuse, R6 ;  /* 0x0000000632067228 */ /* 0x040fe20000000000 */
[----:B------:R-:W-:Y:S02]  /*111c0*/  FSEL R8, R8, R12, P0 ;  /* 0x0000000c08087208 */ /* 0x000fe40000000000 */
[----:B------:R-:W-:Y:S02]  /*111d0*/  FSEL R9, R9, R13, P0 ;  /* 0x0000000d09097208 */ /* 0x000fe40000000000 */
[C---:B------:R-:W-:Y:S01]  /*111e0*/  ISETP.NE.AND P0, PT, R11.reuse, R44, PT ;  /* 0x0000002c0b00720c */ /* 0x040fe20003f05270 */
[----:B------:R2:W0:Y:S03]  /*111f0*/  F2I.F64.FLOOR R3, R6 ;  /* 0x0000000600037311 */ /* 0x0004260000305100 */
[----:B------:R-:W-:Y:S01]  /*11200*/  DMUL R8, R50, R8 ;  /* 0x0000000832087228 */ /* 0x000fe20000000000 */
[----:B------:R-:W-:-:S05]  /*11210*/  SEL R40, R11, RZ, P0 ;  /* 0x000000ff0b287207 */ /* 0x000fca0000000000 */
[----:B------:R2:W0:Y:S01]  /*11220*/  F2I.F64.FLOOR R0, R8 ;  /* 0x0000000800007311 */ /* 0x0004220000305100 */
[----:B------:R-:W-:Y:S05]  /*11230*/  @P1 BRA `(.L_x_283) ;  /* 0xffffff1400e01947 */ /* 0x000fea000383ffff */
[----:B------:R-:W-:Y:S05]  /*11240*/  BSYNC B9 ;  /* 0x0000000000097941 */ /* 0x000fea0003800000 */
.L_x_39:
[----:B------:R-:W5:Y:S01]  /*11250*/  LDCU UR4, c[0x0][0x360] ;  /* 0x00006c00ff0477ac */ /* 0x000f620008000800 */
[----:B0-----:R-:W5:Y:S01]  /*11260*/  LDC R0, c[0x0][0x370] ;  /* 0x0000dc00ff007b82 */ /* 0x001f620000000800 */
[----:B------:R-:W0:Y:S01]  /*11270*/  LDCU UR5, c[0x0][0x3b4] ;  /* 0x00007680ff0577ac */ /* 0x000e220008000800 */
[----:B-----5:R-:W-:-:S05]  /*11280*/  IMAD R43, R0, UR4, R43 ;  /* 0x00000004002b7c24 */ /* 0x020fca000f8e022b */
[----:B0-----:R-:W-:-:S13]  /*11290*/  ISETP.GE.AND P0, PT, R43, UR5, PT ;  /* 0x000000052b007c0c */ /* 0x001fda000bf06270 */
[----:B------:R-:W-:Y:S05]  /*112a0*/  @!P0 BRA `(.L_x_284) ;  /* 0xfffffeec00d08947 */ /* 0x000fea000383ffff */
.L_x_6:
[----:B------:R-:W-:Y:S05]  /*112b0*/  BSYNC B6 ;  /* 0x0000000000067941 */ /* 0x000fea0003800000 */
.L_x_5:
[----:B------:R-:W0:Y:S01]  /*112c0*/  S2R R5, SR_CTAID.X ;  /* 0x0000000000057919 */ /* 0x000e220000002500 */
[----:B------:R-:W1:Y:S01]  /*112d0*/  LDC.64 R2, c[0x0][0x380] ;  /* 0x0000e000ff027b82 */ /* 0x000e620000000a00 */
[----:B------:R-:W0:Y:S01]  /*112e0*/  LDCU UR4, c[0x0][0x360] ;  /* 0x00006c00ff0477ac */ /* 0x000e220008000800 */
[----:B------:R-:W0:Y:S02]  /*112f0*/  S2R R0, SR_TID.X ;  /* 0x0000000000007919 */ /* 0x000e240000002100 */
[----:B0-----:R-:W-:-:S04]  /*11300*/  IMAD R5, R5, UR4, R0 ;  /* 0x0000000405057c24 */ /* 0x001fc8000f8e0200 */
[----:B-1----:R-:W-:-:S05]  /*11310*/  IMAD.WIDE R2, R5, 0x40, R2 ;  /* 0x0000004005027825 */ /* 0x002fca00078e0202 */
[----:B-----5:R-:W-:Y:S04]  /*11320*/  STG.E.128 desc[UR36][R2.64], R72 ;  /* 0x0000004802007986 */ /* 0x020fe8000c101d24 */
[----:B------:R-:W-:Y:S04]  /*11330*/  STG.E.128 desc[UR36][R2.64+0x10], R68 ;  /* 0x0000104402007986 */ /* 0x000fe8000c101d24 */
[----:B------:R-:W-:Y:S04]  /*11340*/  STG.E.128 desc[UR36][R2.64+0x20], R64 ;  /* 0x0000204002007986 */ /* 0x000fe8000c101d24 */
[----:B------:R-:W-:Y:S04]  /*11350*/  STG.E.64 desc[UR36][R2.64+0x30], R90 ;  /* 0x0000305a02007986 */ /* 0x000fe8000c101b24 */
[----:B------:R-:W-:Y:S01]  /*11360*/  STG.E.64 desc[UR36][R2.64+0x38], R48 ;  /* 0x0000383002007986 */ /* 0x000fe2000c101b24 */
[----:B------:R-:W-:Y:S05]  /*11370*/  EXIT ;  /* 0x000000000000794d */ /* 0x000fea0003800000 */
        .weak           $__internal_0_$__cuda_sm20_div_rn_f64_full
        .type           $__internal_0_$__cuda_sm20_div_rn_f64_full,@function
        .size           $__internal_0_$__cuda_sm20_div_rn_f64_full,($__internal_1_$__cuda_sm20_dsqrt_rn_f64_mediumpath_v1 - $__internal_0_$__cuda_sm20_div_rn_f64_full)
$__internal_0_$__cuda_sm20_div_rn_f64_full:
[C---:B------:R-:W-:Y:S01]  /*11380*/  FSETP.GEU.AND P0, PT, |R7|.reuse, 1.469367938527859385e-39, PT ;  /* 0x001000000700780b */ /* 0x040fe20003f0e200 */
[----:B------:R-:W-:Y:S01]  /*11390*/  IMAD.MOV.U32 R12, RZ, RZ, R14 ;  /* 0x000000ffff0c7224 */ /* 0x000fe200078e000e */
[----:B------:R-:W-:Y:S01]  /*113a0*/  LOP3.LUT R15, R7, 0x800fffff, RZ, 0xc0, !PT ;  /* 0x800fffff070f7812 */ /* 0x000fe200078ec0ff */
[----:B------:R-:W-:Y:S01]  /*113b0*/  IMAD.MOV.U32 R13, RZ, RZ, R7 ;  /* 0x000000ffff0d7224 */ /* 0x000fe200078e0007 */
[----:B------:R-:W-:Y:S01]  /*113c0*/  FSETP.GEU.AND P3, PT, |R27|, 1.469367938527859385e-39, PT ;  /* 0x001000001b00780b */ /* 0x000fe20003f6e200 */
[----:B------:R-:W-:Y:S01]  /*113d0*/  IMAD.MOV.U32 R100, RZ, RZ, 0x1 ;  /* 0x00000001ff647424 */ /* 0x000fe200078e00ff */
[----:B------:R-:W-:Y:S01]  /*113e0*/  LOP3.LUT R15, R15, 0x3ff00000, RZ, 0xfc, !PT ;  /* 0x3ff000000f0f7812 */ /* 0x000fe200078efcff */
[----:B------:R-:W-:Y:S01]  /*113f0*/  BSSY.RECONVERGENT B0, `(.L_x_285) ;  /* 0x0000051000007945 */ /* 0x000fe20003800200 */
[----:B------:R-:W-:Y:S02]  /*11400*/  LOP3.LUT R3, R27, 0x7ff00000, RZ, 0xc0, !PT ;  /* 0x7ff000001b037812 */ /* 0x000fe400078ec0ff */
[----:B------:R-:W-:-:S03]  /*11410*/  LOP3.LUT R8, R7, 0x7ff00000, RZ, 0xc0, !PT ;  /* 0x7ff0000007087812 */ /* 0x000fc600078ec0ff */
[----:B------:R-:W-:Y:S01]  /*11420*/  @!P0 DMUL R14, R12, 8.98846567431157953865e+307 ;  /* 0x7fe000000c0e8828 */ /* 0x000fe20000000000 */
[----:B------:R-:W-:-:S03]  /*11430*/  ISETP.GE.U32.AND P2, PT, R3, R8, PT ;  /* 0x000000080300720c */ /* 0x000fc60003f46070 */
[----:B------:R-:W-:Y:S02]  /*11440*/  @!P3 LOP3.LUT R6, R13, 0x7ff00000, RZ, 0xc0, !PT ;  /* 0x7ff000000d06b812 */ /* 0x000fe400078ec0ff */
[----:B------:R-:W0:Y:S01]  /*11450*/  MUFU.RCP64H R101, R15 ;  /* 0x0000000f00657308 */ /* 0x000e220000001800 */
[----:B------:R-:W-:Y:S02]  /*11460*/  @!P3 MOV R104, RZ ;  /* 0x000000ff0068b202 */ /* 0x000fe40000000f00 */
[----:B------:R-:W-:Y:S01]  /*11470*/  @!P3 ISETP.GE.U32.AND P4, PT, R3, R6, PT ;  /* 0x000000060300b20c */ /* 0x000fe20003f86070 */
[----:B------:R-:W-:Y:S01]  /*11480*/  IMAD.MOV.U32 R6, RZ, RZ, 0x1ca00000 ;  /* 0x1ca00000ff067424 */ /* 0x000fe200078e00ff */
[----:B------:R-:W-:-:S04]  /*11490*/  @!P0 LOP3.LUT R8, R15, 0x7ff00000, RZ, 0xc0, !PT ;  /* 0x7ff000000f088812 */ /* 0x000fc800078ec0ff */
[----:B------:R-:W-:Y:S01]  /*114a0*/  @!P3 SEL R7, R6, 0x63400000, !P4 ;  /* 0x634000000607b807 */ /* 0x000fe20006000000 */
[----:B------:R-:W-:-:S03]  /*114b0*/  VIADD R10, R8, 0xffffffff ;  /* 0xffffffff080a7836 */ /* 0x000fc60000000000 */
[----:B------:R-:W-:Y:S01]  /*114c0*/  @!P3 LOP3.LUT R7, R7, 0x80000000, R27, 0xf8, !PT ;  /* 0x800000000707b812 */ /* 0x000fe200078ef81b */
[----:B0-----:R-:W-:-:S03]  /*114d0*/  DFMA R98, R100, -R14, 1 ;  /* 0x3ff000006462742b */ /* 0x001fc6000000080e */
[----:B------:R-:W-:Y:S01]  /*114e0*/  @!P3 LOP3.LUT R105, R7, 0x100000, RZ, 0xfc, !PT ;  /* 0x001000000769b812 */ /* 0x000fe200078efcff */
[----:B------:R-:W-:-:S04]  /*114f0*/  IMAD.MOV.U32 R7, RZ, RZ, R3 ;  /* 0x000000ffff077224 */ /* 0x000fc800078e0003 */
[----:B------:R-:W-:-:S08]  /*11500*/  DFMA R98, R98, R98, R98 ;  /* 0x000000626262722b */ /* 0x000fd00000000062 */
[----:B------:R-:W-:Y:S01]  /*11510*/  DFMA R100, R100, R98, R100 ;  /* 0x000000626464722b */ /* 0x000fe20000000064 */
[----:B------:R-:W-:Y:S01]  /*11520*/  SEL R99, R6, 0x63400000, !P2 ;  /* 0x6340000006637807 */ /* 0x000fe20005000000 */
[----:B------:R-:W-:-:S03]  /*11530*/  IMAD.MOV.U32 R98, RZ, RZ, R26 ;  /* 0x000000ffff627224 */ /* 0x000fc600078e001a */
[----:B------:R-:W-:-:S03]  /*11540*/  LOP3.LUT R99, R99, 0x800fffff, R27, 0xf8, !PT ;  /* 0x800fffff63637812 */ /* 0x000fc600078ef81b */
[----:B------:R-:W-:-:S03]  /*11550*/  DFMA R102, R100, -R14, 1 ;  /* 0x3ff000006466742b */ /* 0x000fc6000000080e */
[----:B------:R-:W-:-:S05]  /*11560*/  @!P3 DFMA R98, R98, 2, -R104 ;  /* 0x400000006262b82b */ /* 0x000fca0000000868 */
[----:B------:R-:W-:-:S05]  /*11570*/  DFMA R100, R100, R102, R100 ;  /* 0x000000666464722b */ /* 0x000fca0000000064 */
[----:B------:R-:W-:-:S03]  /*11580*/  @!P3 LOP3.LUT R7, R99, 0x7ff00000, RZ, 0xc0, !PT ;  /* 0x7ff000006307b812 */ /* 0x000fc600078ec0ff */
[----:B------:R-:W-:Y:S02]  /*11590*/  DMUL R102, R100, R98 ;  /* 0x0000006264667228 */ /* 0x000fe40000000000 */
[----:B------:R-:W-:-:S05]  /*115a0*/  VIADD R9, R7, 0xffffffff ;  /* 0xffffffff07097836 */ /* 0x000fca0000000000 */
[----:B------:R-:W-:Y:S01]  /*115b0*/  ISETP.GT.U32.AND P0, PT, R9, 0x7feffffe, PT ;  /* 0x7feffffe0900780c */ /* 0x000fe20003f04070 */
[----:B------:R-:W-:-:S03]  /*115c0*/  DFMA R104, R102, -R14, R98 ;  /* 0x8000000e6668722b */ /* 0x000fc60000000062 */
[----:B------:R-:W-:-:S05]  /*115d0*/  ISETP.GT.U32.OR P0, PT, R10, 0x7feffffe, P0 ;  /* 0x7feffffe0a00780c */ /* 0x000fca0000704470 */
[----:B------:R-:W-:-:S08]  /*115e0*/  DFMA R104, R100, R104, R102 ;  /* 0x000000686468722b */ /* 0x000fd00000000066 */
[----:B------:R-:W-:Y:S05]  /*115f0*/  @P0 BRA `(.L_x_286) ;  /* 0x00000000006c0947 */ /* 0x000fea0003800000 */
[----:B------:R-:W-:-:S04]  /*11600*/  LOP3.LUT R8, R13, 0x7ff00000, RZ, 0xc0, !PT ;  /* 0x7ff000000d087812 */ /* 0x000fc800078ec0ff */
[CC--:B------:R-:W-:Y:S02]  /*11610*/  VIADDMNMX R7, R3.reuse, -R8.reuse, 0xb9600000, !PT ;  /* 0xb960000003077446 */ /* 0x0c0fe40007800908 */
[----:B------:R-:W-:Y:S02]  /*11620*/  ISETP.GE.U32.AND P0, PT, R3, R8, PT ;  /* 0x000000080300720c */ /* 0x000fe40003f06070 */
[----:B------:R-:W-:Y:S02]  /*11630*/  VIMNMX R3, PT, PT, R7, 0x46a00000, PT ;  /* 0x46a0000007037848 */ /* 0x000fe40003fe0100 */
[----:B------:R-:W-:-:S05]  /*11640*/  SEL R6, R6, 0x63400000, !P0 ;  /* 0x6340000006067807 */ /* 0x000fca0004000000 */
[----:B------:R-:W-:Y:S01]  /*11650*/  IMAD.IADD R3, R3, 0x1, -R6 ;  /* 0x0000000103037824 */ /* 0x000fe200078e0a06 */
[----:B------:R-:W-:-:S03]  /*11660*/  MOV R6, RZ ;  /* 0x000000ff00067202 */ /* 0x000fc60000000f00 */
[----:B------:R-:W-:-:S06]  /*11670*/  VIADD R7, R3, 0x7fe00000 ;  /* 0x7fe0000003077836 */ /* 0x000fcc0000000000 */
[----:B------:R-:W-:-:S10]  /*11680*/  DMUL R100, R104, R6 ;  /* 0x0000000668647228 */ /* 0x000fd40000000000 */
[----:B------:R-:W-:-:S13]  /*11690*/  FSETP.GTU.AND P0, PT, |R101|, 1.469367938527859385e-39, PT ;  /* 0x001000006500780b */ /* 0x000fda0003f0c200 */
[----:B------:R-:W-:Y:S05]  /*116a0*/  @P0 BRA `(.L_x_287) ;  /* 0x0000000000940947 */ /* 0x000fea0003800000 */
[----:B------:R-:W-:Y:S01]  /*116b0*/  DFMA R14, R104, -R14, R98 ;  /* 0x8000000e680e722b */ /* 0x000fe20000000062 */
[----:B------:R-:W-:-:S09]  /*116c0*/  IMAD.MOV.U32 R8, RZ, RZ, RZ ;  /* 0x000000ffff087224 */ /* 0x000fd200078e00ff */
[C---:B------:R-:W-:Y:S02]  /*116d0*/  FSETP.NEU.AND P0, PT, R15.reuse, RZ, PT ;  /* 0x000000ff0f00720b */ /* 0x040fe40003f0d000 */
[----:B------:R-:W-:-:S04]  /*116e0*/  LOP3.LUT R6, R15, 0x80000000, R13, 0x48, !PT ;  /* 0x800000000f067812 */ /* 0x000fc800078e480d */
[----:B------:R-:W-:-:S07]  /*116f0*/  LOP3.LUT R9, R6, R7, RZ, 0xfc, !PT ;  /* 0x0000000706097212 */ /* 0x000fce00078efcff */
[----:B------:R-:W-:Y:S05]  /*11700*/  @!P0 BRA `(.L_x_287) ;  /* 0x00000000007c8947 */ /* 0x000fea0003800000 */
[----:B------:R-:W-:Y:S01]  /*11710*/  IMAD.MOV R13, RZ, RZ, -R3 ;  /* 0x000000ffff0d7224 */ /* 0x000fe200078e0a03 */
[----:B------:R-:W-:Y:S01]  /*11720*/  DMUL.RP R8, R104, R8 ;  /* 0x0000000868087228 */ /* 0x000fe20000008000 */
[----:B------:R-:W-:Y:S01]  /*11730*/  IMAD.MOV.U32 R12, RZ, RZ, RZ ;  /* 0x000000ffff0c7224 */ /* 0x000fe200078e00ff */
[----:B------:R-:W-:-:S05]  /*11740*/  IADD3 R3, PT, PT, -R3, -0x43300000, RZ ;  /* 0xbcd0000003037810 */ /* 0x000fca0007ffe1ff */
[----:B------:R-:W-:-:S10]  /*11750*/  DFMA R12, R100, -R12, R104 ;  /* 0x8000000c640c722b */ /* 0x000fd40000000068 */
[----:B------:R-:W-:Y:S02]  /*11760*/  FSETP.NEU.AND P0, PT, |R13|, R3, PT ;  /* 0x000000030d00720b */ /* 0x000fe40003f0d200 */
[----:B------:R-:W-:Y:S02]  /*11770*/  LOP3.LUT R3, R9, R6, RZ, 0x3c, !PT ;  /* 0x0000000609037212 */ /* 0x000fe400078e3cff */
[----:B------:R-:W-:Y:S02]  /*11780*/  FSEL R100, R8, R100, !P0 ;  /* 0x0000006408647208 */ /* 0x000fe40004000000 */
[----:B------:R-:W-:Y:S01]  /*11790*/  FSEL R101, R3, R101, !P0 ;  /* 0x0000006503657208 */ /* 0x000fe20004000000 */
[----:B------:R-:W-:Y:S06]  /*117a0*/  BRA `(.L_x_287) ;  /* 0x0000000000547947 */ /* 0x000fec0003800000 */
.L_x_286:
[----:B------:R-:W-:-:S14]  /*117b0*/  DSETP.NAN.AND P0, PT, R26, R26, PT ;  /* 0x0000001a1a00722a */ /* 0x000fdc0003f08000 */
[----:B------:R-:W-:Y:S05]  /*117c0*/  @P0 BRA `(.L_x_288) ;  /* 0x0000000000440947 */ /* 0x000fea0003800000 */
[----:B------:R-:W-:-:S14]  /*117d0*/  DSETP.NAN.AND P0, PT, R12, R12, PT ;  /* 0x0000000c0c00722a */ /* 0x000fdc0003f08000 */
[----:B------:R-:W-:Y:S05]  /*117e0*/  @P0 BRA `(.L_x_289) ;  /* 0x0000000000300947 */ /* 0x000fea0003800000 */
[----:B------:R-:W-:Y:S01]  /*117f0*/  ISETP.NE.AND P0, PT, R7, R8, PT ;  /* 0x000000080700720c */ /* 0x000fe20003f05270 */
[----:B------:R-:W-:Y:S02]  /*11800*/  IMAD.MOV.U32 R100, RZ, RZ, 0x0 ;  /* 0x00000000ff647424 */ /* 0x000fe400078e00ff */
[----:B------:R-:W-:-:S10]  /*11810*/  IMAD.MOV.U32 R101, RZ, RZ, -0x80000 ;  /* 0xfff80000ff657424 */ /* 0x000fd400078e00ff */
[----:B------:R-:W-:Y:S05]  /*11820*/  @!P0 BRA `(.L_x_287) ;  /* 0x0000000000348947 */ /* 0x000fea0003800000 */
[----:B------:R-:W-:Y:S02]  /*11830*/  ISETP.NE.AND P0, PT, R7, 0x7ff00000, PT ;  /* 0x7ff000000700780c */ /* 0x000fe40003f05270 */
[----:B------:R-:W-:Y:S02]  /*11840*/  LOP3.LUT R101, R27, 0x80000000, R13, 0x48, !PT ;  /* 0x800000001b657812 */ /* 0x000fe400078e480d */
[----:B------:R-:W-:-:S13]  /*11850*/  ISETP.EQ.OR P0, PT, R8, RZ, !P0 ;  /* 0x000000ff0800720c */ /* 0x000fda0004702670 */
[----:B------:R-:W-:Y:S02]  /*11860*/  @P0 LOP3.LUT R3, R101, 0x7ff00000, RZ, 0xfc, !PT ;  /* 0x7ff0000065030812 */ /* 0x000fe400078efcff */
[----:B------:R-:W-:Y:S01]  /*11870*/  @!P0 MOV R100, RZ ;  /* 0x000000ff00648202 */ /* 0x000fe20000000f00 */
[----:B------:R-:W-:Y:S02]  /*11880*/  @P0 IMAD.MOV.U32 R100, RZ, RZ, RZ ;  /* 0x000000ffff640224 */ /* 0x000fe400078e00ff */
[----:B------:R-:W-:Y:S01]  /*11890*/  @P0 IMAD.MOV.U32 R101, RZ, RZ, R3 ;  /* 0x000000ffff650224 */ /* 0x000fe200078e0003 */
[----:B------:R-:W-:Y:S06]  /*118a0*/  BRA `(.L_x_287) ;  /* 0x0000000000147947 */ /* 0x000fec0003800000 */
.L_x_289:
[----:B------:R-:W-:Y:S01]  /*118b0*/  LOP3.LUT R101, R13, 0x80000, RZ, 0xfc, !PT ;  /* 0x000800000d657812 */ /* 0x000fe200078efcff */
[----:B------:R-:W-:Y:S01]  /*118c0*/  IMAD.MOV.U32 R100, RZ, RZ, R12 ;  /* 0x000000ffff647224 */ /* 0x000fe200078e000c */
[----:B------:R-:W-:Y:S06]  /*118d0*/  BRA `(.L_x_287) ;  /* 0x0000000000087947 */ /* 0x000fec0003800000 */
.L_x_288:
[----:B------:R-:W-:Y:S01]  /*118e0*/  LOP3.LUT R101, R27, 0x80000, RZ, 0xfc, !PT ;  /* 0x000800001b657812 */ /* 0x000fe200078efcff */
[----:B------:R-:W-:-:S07]  /*118f0*/  IMAD.MOV.U32 R100, RZ, RZ, R26 ;  /* 0x000000ffff647224 */ /* 0x000fce00078e001a */
.L_x_287:
[----:B------:R-:W-:Y:S05]  /*11900*/  BSYNC.RECONVERGENT B0 ;  /* 0x0000000000007941 */ /* 0x000fea0003800200 */
.L_x_285:
[----:B------:R-:W-:Y:S02]  /*11910*/  HFMA2 R7, -RZ, RZ, 0, 0 ;  /* 0x00000000ff077431 */ /* 0x000fe400000001ff */
[----:B------:R-:W-:-:S04]  /*11920*/  IMAD.MOV.U32 R6, RZ, RZ, R0 ;  /* 0x000000ffff067224 */ /* 0x000fc800078e0000 */
[----:B------:R-:W-:Y:S05]  /*11930*/  RET.REL.NODEC R6 `(_Z9propagateP24curandStatePhilox4_32_10PdS1_S1_S1_S1_iiidddddddjjiPKdS3_S3_PKbPKjS3_S3_) ;  /* 0xfffffee406b07950 */ /* 0x000fea0003c3ffff */
        .weak           $__internal_1_$__cuda_sm20_dsqrt_rn_f64_mediumpath_v1
        .type           $__internal_1_$__cuda_sm20_dsqrt_rn_f64_mediumpath_v1,@function
        .size           $__internal_1_$__cuda_sm20_dsqrt_rn_f64_mediumpath_v1,($_Z9propagateP24curandStatePhilox4_32_10PdS1_S1_S1_S1_iiidddddddjjiPKdS3_S3_PKbPKjS3_S3_$__internal_trig_reduction_slowpathd - $__internal_1_$__cuda_sm20_dsqrt_rn_f64_mediumpath_v1)
$__internal_1_$__cuda_sm20_dsqrt_rn_f64_mediumpath_v1:
[----:B------:R-:W-:Y:S01]  /*11940*/  ISETP.GE.U32.AND P0, PT, R10, -0x3400000, PT ;  /* 0xfcc000000a00780c */ /* 0x000fe20003f06070 */
[----:B------:R-:W-:-:S12]  /*11950*/  BSSY.RECONVERGENT B0, `(.L_x_290) ;  /* 0x0000023000007945 */ /* 0x000fd80003800200 */
[----:B------:R-:W-:Y:S05]  /*11960*/  @!P0 BRA `(.L_x_291) ;  /* 0x0000000000208947 */ /* 0x000fea0003800000 */
[----:B------:R-:W-:-:S10]  /*11970*/  DFMA.RM R8, R12, R8, R6 ;  /* 0x000000080c08722b */ /* 0x000fd40000004006 */
[----:B------:R-:W-:-:S05]  /*11980*/  IADD3 R6, P0, PT, R8, 0x1, RZ ;  /* 0x0000000108067810 */ /* 0x000fca0007f1e0ff */
[----:B------:R-:W-:-:S06]  /*11990*/  IMAD.X R7, RZ, RZ, R9, P0 ;  /* 0x000000ffff077224 */ /* 0x000fcc00000e0609 */
[----:B------:R-:W-:-:S08]  /*119a0*/  DFMA.RP R14, -R8, R6, R14 ;  /* 0x00000006080e722b */ /* 0x000fd0000000810e */
[----:B------:R-:W-:-:S06]  /*119b0*/  DSETP.GT.AND P0, PT, R14, RZ, PT ;  /* 0x000000ff0e00722a */ /* 0x000fcc0003f04000 */
[----:B------:R-:W-:Y:S02]  /*119c0*/  FSEL R6, R6, R8, P0 ;  /* 0x0000000806067208 */ /* 0x000fe40000000000 */
[----:B------:R-:W-:Y:S01]  /*119d0*/  FSEL R7, R7, R9, P0 ;  /* 0x0000000907077208 */ /* 0x000fe20000000000 */
[----:B------:R-:W-:Y:S06]  /*119e0*/  BRA `(.L_x_292) ;  /* 0x0000000000647947 */ /* 0x000fec0003800000 */
.L_x_291:
[----:B------:R-:W-:-:S14]  /*119f0*/  DSETP.NE.AND P0, PT, R14, RZ, PT ;  /* 0x000000ff0e00722a */ /* 0x000fdc0003f05000 */
[----:B------:R-:W-:Y:S05]  /*11a00*/  @!P0 BRA `(.L_x_293) ;  /* 0x0000000000588947 */ /* 0x000fea0003800000 */
[----:B------:R-:W-:-:S13]  /*11a10*/  ISETP.GE.AND P0, PT, R15, RZ, PT ;  /* 0x000000ff0f00720c */ /* 0x000fda0003f06270 */
[----:B------:R-:W-:Y:S02]  /*11a20*/  @!P0 IMAD.MOV.U32 R6, RZ, RZ, 0x0 ;  /* 0x00000000ff068424 */ /* 0x000fe400078e00ff */
[----:B------:R-:W-:Y:S01]  /*11a30*/  @!P0 IMAD.MOV.U32 R7, RZ, RZ, -0x80000 ;  /* 0xfff80000ff078424 */ /* 0x000fe200078e00ff */
[----:B------:R-:W-:Y:S06]  /*11a40*/  @!P0 BRA `(.L_x_292) ;  /* 0x00000000004c8947 */ /* 0x000fec0003800000 */
[----:B------:R-:W-:-:S13]  /*11a50*/  ISETP.GT.AND P0, PT, R15, 0x7fefffff, PT ;  /* 0x7fefffff0f00780c */ /* 0x000fda0003f04270 */
[----:B------:R-:W-:Y:S05]  /*11a60*/  @P0 BRA `(.L_x_293) ;  /* 0x0000000000400947 */ /* 0x000fea0003800000 */
[----:B------:R-:W-:Y:S01]  /*11a70*/  DMUL R14, R14, 8.11296384146066816958e+31 ;  /* 0x469000000e0e7828 */ /* 0x000fe20000000000 */
[----:B------:R-:W-:Y:S01]  /*11a80*/  IMAD.MOV.U32 R12, RZ, RZ, RZ ;  /* 0x000000ffff0c7224 */ /* 0x000fe200078e00ff */
[----:B------:R-:W-:Y:S01]  /*11a90*/  MOV R7, 0x3fd80000 ;  /* 0x3fd8000000077802 */ /* 0x000fe20000000f00 */
[----:B------:R-:W-:-:S03]  /*11aa0*/  IMAD.MOV.U32 R6, RZ, RZ, 0x0 ;  /* 0x00000000ff067424 */ /* 0x000fc600078e00ff */
[----:B------:R-:W0:Y:S02]  /*11ab0*/  MUFU.RSQ64H R13, R15 ;  /* 0x0000000f000d7308 */ /* 0x000e240000001c00 */
[----:B0-----:R-:W-:-:S08]  /*11ac0*/  DMUL R8, R12, R12 ;  /* 0x0000000c0c087228 */ /* 0x001fd00000000000 */
[----:B------:R-:W-:-:S08]  /*11ad0*/  DFMA R8, R14, -R8, 1 ;  /* 0x3ff000000e08742b */ /* 0x000fd00000000808 */
[----:B------:R-:W-:Y:S02]  /*11ae0*/  DFMA R6, R8, R6, 0.5 ;  /* 0x3fe000000806742b */ /* 0x000fe40000000006 */
[----:B------:R-:W-:-:S08]  /*11af0*/  DMUL R8, R12, R8 ;  /* 0x000000080c087228 */ /* 0x000fd00000000000 */
[----:B------:R-:W-:-:S08]  /*11b00*/  DFMA R8, R6, R8, R12 ;  /* 0x000000080608722b */ /* 0x000fd0000000000c */
[----:B------:R-:W-:Y:S02]  /*11b10*/  DMUL R6, R14, R8 ;  /* 0x000000080e067228 */ /* 0x000fe40000000000 */
[----:B------:R-:W-:-:S06]  /*11b20*/  VIADD R9, R9, 0xfff00000 ;  /* 0xfff0000009097836 */ /* 0x000fcc0000000000 */
[----:B------:R-:W-:-:S08]  /*11b30*/  DFMA R12, R6, -R6, R14 ;  /* 0x80000006060c722b */ /* 0x000fd0000000000e */
[----:B------:R-:W-:-:S10]  /*11b40*/  DFMA R6, R8, R12, R6 ;  /* 0x0000000c0806722b */ /* 0x000fd40000000006 */
[----:B------:R-:W-:Y:S01]  /*11b50*/  VIADD R7, R7, 0xfcb00000 ;  /* 0xfcb0000007077836 */ /* 0x000fe20000000000 */
[----:B------:R-:W-:Y:S06]  /*11b60*/  BRA `(.L_x_292) ;  /* 0x0000000000047947 */ /* 0x000fec0003800000 */
.L_x_293:
[----:B------:R-:W-:-:S11]  /*11b70*/  DADD R6, R14, R14 ;  /* 0x000000000e067229 */ /* 0x000fd6000000000e */
.L_x_292:
[----:B------:R-:W-:Y:S05]  /*11b80*/  BSYNC.RECONVERGENT B0 ;  /* 0x0000000000007941 */ /* 0x000fea0003800200 */
.L_x_290:
[----:B------:R-:W-:Y:S02]  /*11b90*/  IMAD.MOV.U32 R3, RZ, RZ, R6 ;  /* 0x000000ffff037224 */ /* 0x000fe400078e0006 */
[----:B------:R-:W-:Y:S01]  /*11ba0*/  IMAD.MOV.U32 R8, RZ, RZ, R7 ;  /* 0x000000ffff087224 */ /* 0x000fe200078e0007 */
[----:B------:R-:W-:Y:S01]  /*11bb0*/  MOV R7, 0x0 ;  /* 0x0000000000077802 */ /* 0x000fe20000000f00 */
[----:B------:R-:W-:-:S04]  /*11bc0*/  IMAD.MOV.U32 R6, RZ, RZ, R0 ;  /* 0x000000ffff067224 */ /* 0x000fc800078e0000 */
[----:B------:R-:W-:Y:S05]  /*11bd0*/  RET.REL.NODEC R6 `(_Z9propagateP24curandStatePhilox4_32_10PdS1_S1_S1_S1_iiidddddddjjiPKdS3_S3_PKbPKjS3_S3_) ;  /* 0xfffffee406087950 */ /* 0x000fea0003c3ffff */
        .type           $_Z9propagateP24curandStatePhilox4_32_10PdS1_S1_S1_S1_iiidddddddjjiPKdS3_S3_PKbPKjS3_S3_$__internal_trig_reduction_slowpathd,@function
        .size           $_Z9propagateP24curandStatePhilox4_32_10PdS1_S1_S1_S1_iiidddddddjjiPKdS3_S3_PKbPKjS3_S3_$__internal_trig_reduction_slowpathd,(.L_x_309 - $_Z9propagateP24curandStatePhilox4_32_10PdS1_S1_S1_S1_iiidddddddjjiPKdS3_S3_PKbPKjS3_S3_$__internal_trig_reduction_slowpathd)
$_Z9propagateP24curandStatePhilox4_32_10PdS1_S1_S1_S1_iiidddddddjjiPKdS3_S3_PKbPKjS3_S3_$__internal_trig_reduction_slowpathd:
[--C-:B------:R-:W-:Y:S01]  /*11be0*/  SHF.R.U32.HI R10, RZ, 0x14, R109.reuse ;  /* 0x00000014ff0a7819 */ /* 0x100fe2000001166d */
[----:B------:R-:W-:Y:S02]  /*11bf0*/  IMAD.MOV.U32 R8, RZ, RZ, R0 ;  /* 0x000000ffff087224 */ /* 0x000fe400078e0000 */
[----:B------:R-:W-:Y:S01]  /*11c00*/  IMAD.MOV.U32 R9, RZ, RZ, R109 ;  /* 0x000000ffff097224 */ /* 0x000fe200078e006d */
[----:B------:R-:W-:Y:S01]  /*11c10*/  LOP3.LUT R3, R10, 0x7ff, RZ, 0xc0, !PT ;  /* 0x000007ff0a037812 */ /* 0x000fe200078ec0ff */
[----:B------:R-:W-:-:S03]  /*11c20*/  IMAD.MOV.U32 R0, RZ, RZ, RZ ;  /* 0x000000ffff007224 */ /* 0x000fc600078e00ff */
[----:B------:R-:W-:-:S13]  /*11c30*/  ISETP.NE.AND P0, PT, R3, 0x7ff, PT ;  /* 0x000007ff0300780c */ /* 0x000fda0003f05270 */
[----:B------:R-:W-:Y:S05]  /*11c40*/  @!P0 BRA `(.L_x_294) ;  /* 0x0000000800508947 */ /* 0x000fea0003800000 */
[----:B------:R-:W-:Y:S01]  /*11c50*/  VIADD R0, R3, 0xfffffc00 ;  /* 0xfffffc0003007836 */ /* 0x000fe20000000000 */
[----:B------:R-:W-:Y:S01]  /*11c60*/  BSSY.RECONVERGENT B0, `(.L_x_295) ;  /* 0x0000031000007945 */ /* 0x000fe20003800200 */
[----:B------:R-:W-:-:S03]  /*11c70*/  CS2R R96, SRZ ;  /* 0x0000000000607805 */ /* 0x000fc6000001ff00 */
[----:B------:R-:W-:Y:S02]  /*11c80*/  SHF.R.U32.HI R18, RZ, 0x6, R0 ;  /* 0x00000006ff127819 */ /* 0x000fe40000011600 */
[----:B------:R-:W-:Y:S02]  /*11c90*/  ISETP.GE.U32.AND P0, PT, R0, 0x80, PT ;  /* 0x000000800000780c */ /* 0x000fe40003f06070 */
[C---:B------:R-:W-:Y:S02]  /*11ca0*/  IADD3 R0, PT, PT, -R18.reuse, 0x13, RZ ;  /* 0x0000001312007810 */ /* 0x040fe40007ffe1ff */
[----:B------:R-:W-:Y:S02]  /*11cb0*/  IADD3 R3, PT, PT, -R18, 0xf, RZ ;  /* 0x0000000f12037810 */ /* 0x000fe40007ffe1ff */
[----:B------:R-:W-:Y:S01]  /*11cc0*/  SEL R110, R0, 0x12, P0 ;  /* 0x00000012006e7807 */ /* 0x000fe20000000000 */
[----:B------:R-:W-:-:S03]  /*11cd0*/  VIADD R0, R1, 0x20 ;  /* 0x0000002001007836 */ /* 0x000fc60000000000 */
[----:B------:R-:W-:-:S13]  /*11ce0*/  ISETP.GE.AND P0, PT, R3, R110, PT ;  /* 0x0000006e0300720c */ /* 0x000fda0003f06270 */
[----:B------:R-:W-:Y:S05]  /*11cf0*/  @P0 BRA `(.L_x_296) ;  /* 0x00000000009c0947 */ /* 0x000fea0003800000 */
[----:B------:R-:W0:Y:S01]  /*11d00*/  LDC.64 R12, c[0x0][0x358] ;  /* 0x0000d600ff0c7b82 */ /* 0x000e220000000a00 */
[C---:B------:R-:W-:Y:S01]  /*11d10*/  SHF.L.U64.HI R6, R8.reuse, 0xb, R9 ;  /* 0x0000000b08067819 */ /* 0x040fe20000010209 */
[----:B------:R-:W-:Y:S01]  /*11d20*/  BSSY.RECONVERGENT B1, `(.L_x_297) ;  /* 0x0000023000017945 */ /* 0x000fe20003800200 */
[----:B------:R-:W-:Y:S01]  /*11d30*/  IMAD.MOV.U32 R19, RZ, RZ, R3 ;  /* 0x000000ffff137224 */ /* 0x000fe200078e0003 */
[----:B------:R-:W-:Y:S01]  /*11d40*/  SHF.L.U32 R111, R8, 0xb, RZ ;  /* 0x0000000b086f7819 */ /* 0x000fe200000006ff */
[----:B------:R-:W-:Y:S01]  /*11d50*/  IMAD.MOV.U32 R15, RZ, RZ, RZ ;  /* 0x000000ffff0f7224 */ /* 0x000fe200078e00ff */
[----:B------:R-:W-:Y:S02]  /*11d60*/  IADD3 R3, PT, PT, RZ, -R18, -R110 ;  /* 0x80000012ff037210 */ /* 0x000fe40007ffe86e */
[----:B------:R-:W-:Y:S02]  /*11d70*/  CS2R R96, SRZ ;  /* 0x0000000000607805 */ /* 0x000fe4000001ff00 */
[----:B------:R-:W-:-:S07]  /*11d80*/  LOP3.LUT R113, R6, 0x80000000, RZ, 0xfc, !PT ;  /* 0x8000000006717812 */ /* 0x000fce00078efcff */
.L_x_298:
[----:B------:R-:W1:Y:S01]  /*11d90*/  LDC.64 R6, c[0x4][0x1d8] ;  /* 0x01007600ff067b82 */ /* 0x000e620000000a00 */
[----:B0-----:R-:W-:Y:S02]  /*11da0*/  R2UR UR4, R12 ;  /* 0x000000000c0472ca */ /* 0x001fe400000e0000 */
[----:B------:R-:W-:Y:S01]  /*11db0*/  R2UR UR5, R13 ;  /* 0x000000000d0572ca */ /* 0x000fe200000e0000 */
[----:B-1----:R-:W-:-:S12]  /*11dc0*/  IMAD.WIDE R6, R19, 0x8, R6 ;  /* 0x0000000813067825 */ /* 0x002fd800078e0206 */
[----:B------:R-:W2:Y:S01]  /*11dd0*/  LDG.E.64.CONSTANT R6, desc[UR4][R6.64] ;  /* 0x0000000406067981 */ /* 0x000ea2000c1e9b00 */
[----:B------:R-:W-:Y:S02]  /*11de0*/  IMAD.MOV.U32 R8, RZ, RZ, R96 ;  /* 0x000000ffff087224 */ /* 0x000fe400078e0060 */
[----:B------:R-:W-:Y:S02]  /*11df0*/  IMAD.MOV.U32 R9, RZ, RZ, R97 ;  /* 0x000000ffff097224 */ /* 0x000fe400078e0061 */
[----:B------:R-:W-:Y:S02]  /*11e00*/  VIADD R3, R3, 0x1 ;  /* 0x0000000103037836 */ /* 0x000fe40000000000 */
[----:B------:R-:W-:Y:S02]  /*11e10*/  VIADD R19, R19, 0x1 ;  /* 0x0000000113137836 */ /* 0x000fe40000000000 */
[----:B--2---:R-:W-:-:S04]  /*11e20*/  IMAD.WIDE.U32 R8, P3, R6, R111, R8 ;  /* 0x0000006f06087225 */ /* 0x004fc80007860008 */
[----:B------:R-:W-:Y:S02]  /*11e30*/  IMAD R27, R6, R113, RZ ;  /* 0x00000071061b7224 */ /* 0x000fe400078e02ff */
[CC--:B------:R-:W-:Y:S02]  /*11e40*/  IMAD R96, R7.reuse, R111.reuse, RZ ;  /* 0x0000006f07607224 */ /* 0x0c0fe400078e02ff */
[----:B------:R-:W-:Y:S01]  /*11e50*/  IMAD.HI.U32 R97, R7, R111, RZ ;  /* 0x0000006f07617227 */ /* 0x000fe200078e00ff */
[----:B------:R-:W-:-:S03]  /*11e60*/  IADD3 R9, P0, PT, R27, R9, RZ ;  /* 0x000000091b097210 */ /* 0x000fc60007f1e0ff */
[----:B------:R-:W-:Y:S01]  /*11e70*/  IMAD R27, R15, 0x8, R0 ;  /* 0x000000080f1b7824 */ /* 0x000fe200078e0200 */
[----:B------:R-:W-:Y:S01]  /*11e80*/  IADD3 R9, P1, PT, R96, R9, RZ ;  /* 0x0000000960097210 */ /* 0x000fe20007f3e0ff */
[----:B------:R-:W-:-:S04]  /*11e90*/  IMAD.HI.U32 R96, R6, R113, RZ ;  /* 0x0000007106607227 */ /* 0x000fc800078e00ff */
[CC--:B------:R-:W-:Y:S01]  /*11ea0*/  IMAD.HI.U32 R112, R7.reuse, R113.reuse, RZ ;  /* 0x0000007107707227 */ /* 0x0c0fe200078e00ff */
[----:B------:R-:W-:Y:S01]  /*11eb0*/  IADD3.X R6, PT, PT, R96, RZ, RZ, P3, !PT ;  /* 0x000000ff60067210 */ /* 0x000fe20001ffe4ff */
[----:B------:R1:W-:Y:S02]  /*11ec0*/  STL.64 [R27], R8 ;  /* 0x000000081b007387 */ /* 0x0003e40000100a00 */
[----:B------:R-:W-:Y:S01]  /*11ed0*/  IMAD R7, R7, R113, RZ ;  /* 0x0000007107077224 */ /* 0x000fe200078e02ff */
[----:B------:R-:W-:Y:S01]  /*11ee0*/  IADD3.X R6, P0, PT, R97, R6, RZ, P0, !PT ;  /* 0x0000000661067210 */ /* 0x000fe2000071e4ff */
[----:B------:R-:W-:-:S03]  /*11ef0*/  VIADD R15, R15, 0x1 ;  /* 0x000000010f0f7836 */ /* 0x000fc60000000000 */
[----:B------:R-:W-:Y:S01]  /*11f00*/  IADD3.X R96, P1, PT, R7, R6, RZ, P1, !PT ;  /* 0x0000000607607210 */ /* 0x000fe20000f3e4ff */
[----:B------:R-:W-:Y:S01]  /*11f10*/  IMAD.X R6, RZ, RZ, R112, P0 ;  /* 0x000000ffff067224 */ /* 0x000fe200000e0670 */
[----:B------:R-:W-:-:S03]  /*11f20*/  ISETP.NE.AND P0, PT, R3, -0xf, PT ;  /* 0xfffffff10300780c */ /* 0x000fc60003f05270 */
[----:B------:R-:W-:-:S10]  /*11f30*/  IMAD.X R97, RZ, RZ, R6, P1 ;  /* 0x000000ffff617224 */ /* 0x000fd400008e0606 */
[----:B-1----:R-:W-:Y:S05]  /*11f40*/  @P0 BRA `(.L_x_298) ;  /* 0xfffffffc00900947 */ /* 0x002fea000383ffff */
[----:B------:R-:W-:Y:S05]  /*11f50*/  BSYNC.RECONVERGENT B1 ;  /* 0x0000000000017941 */ /* 0x000fea0003800200 */
.L_x_297:
[----:B------:R-:W-:-:S07]  /*11f60*/  MOV R3, R110 ;  /* 0x0000006e00037202 */ /* 0x000fce0000000f00 */
.L_x_296:
[----:B------:R-:W-:Y:S05]  /*11f70*/  BSYNC.RECONVERGENT B0 ;  /* 0x0000000000007941 */ /* 0x000fea0003800200 */
.L_x_295:
[----:B------:R-:W-:Y:S01]  /*11f80*/  LOP3.LUT P0, R113, R10, 0x3f, RZ, 0xc0, !PT ;  /* 0x0000003f0a717812 */ /* 0x000fe2000780c0ff */
[----:B------:R-:W-:-:S04]  /*11f90*/  IMAD.IADD R111, R18, 0x1, R3 ;  /* 0x00000001126f7824 */ /* 0x000fc800078e0203 */
[----:B------:R-:W-:-:S05]  /*11fa0*/  IMAD.U32 R111, R111, 0x8, R0 ;  /* 0x000000086f6f7824 */ /* 0x000fca00078e0000 */
[----:B------:R0:W-:Y:S04]  /*11fb0*/  STL.64 [R111+-0x78], R96 ;  /* 0xffff88606f007387 */ /* 0x0001e80000100a00 */
[----:B------:R-:W2:Y:S04]  /*11fc0*/  @P0 LDL.64 R12, [R1+0x28] ;  /* 0x00002800010c0983 */ /* 0x000ea80000100a00 */
[----:B------:R-:W3:Y:S04]  /*11fd0*/  LDL.64 R6, [R1+0x30] ;  /* 0x0000300001067983 */ /* 0x000ee80000100a00 */
[----:B------:R-:W4:Y:S01]  /*11fe0*/  LDL.64 R8, [R1+0x38] ;  /* 0x0000380001087983 */ /* 0x000f220000100a00 */
[----:B------:R-:W-:Y:S01]  /*11ff0*/  @P0 LOP3.LUT R0, R113, 0x3f, RZ, 0x3c, !PT ;  /* 0x0000003f71000812 */ /* 0x000fe200078e3cff */
[----:B------:R-:W-:Y:S01]  /*12000*/  BSSY.RECONVERGENT B0, `(.L_x_299) ;  /* 0x0000034000007945 */ /* 0x000fe20003800200 */
[----:B--2---:R-:W-:-:S02]  /*12010*/  @P0 SHF.R.U64 R3, R12, 0x1, R13 ;  /* 0x000000010c030819 */ /* 0x004fc4000000120d */
[----:B------:R-:W-:Y:S02]  /*12020*/  @P0 SHF.R.U32.HI R13, RZ, 0x1, R13 ;  /* 0x00000001ff0d0819 */ /* 0x000fe4000001160d */
[CC--:B---3--:R-:W-:Y:S02]  /*12030*/  @P0 SHF.L.U32 R12, R6.reuse, R113.reuse, RZ ;  /* 0x00000071060c0219 */ /* 0x0c8fe400000006ff */
[----:B------:R-:W-:Y:S02]  /*12040*/  @P0 SHF.R.U64 R3, R3, R0, R13 ;  /* 0x0000000003030219 */ /* 0x000fe4000000120d */
[--C-:B------:R-:W-:Y:S02]  /*12050*/  @P0 SHF.R.U32.HI R27, RZ, 0x1, R7.reuse ;  /* 0x00000001ff1b0819 */ /* 0x100fe40000011607 */
[C-C-:B------:R-:W-:Y:S02]  /*12060*/  @P0 SHF.R.U64 R19, R6.reuse, 0x1, R7.reuse ;  /* 0x0000000106130819 */ /* 0x140fe40000001207 */
[----:B------:R-:W-:-:S02]  /*12070*/  @P0 SHF.L.U64.HI R15, R6, R113, R7 ;  /* 0x00000071060f0219 */ /* 0x000fc40000010207 */
[-C--:B------:R-:W-:Y:S02]  /*12080*/  @P0 SHF.R.U32.HI R10, RZ, R0.reuse, R13 ;  /* 0x00000000ff0a0219 */ /* 0x080fe4000001160d */
[----:B------:R-:W-:Y:S02]  /*12090*/  @P0 LOP3.LUT R6, R12, R3, RZ, 0xfc, !PT ;  /* 0x000000030c060212 */ /* 0x000fe400078efcff */
[-C--:B----4-:R-:W-:Y:S02]  /*120a0*/  @P0 SHF.L.U32 R13, R8, R113.reuse, RZ ;  /* 0x00000071080d0219 */ /* 0x090fe400000006ff */
[----:B------:R-:W-:Y:S01]  /*120b0*/  @P0 SHF.R.U64 R18, R19, R0, R27 ;  /* 0x0000000013120219 */ /* 0x000fe2000000121b */
[----:B------:R-:W-:Y:S01]  /*120c0*/  IMAD.SHL.U32 R12, R6, 0x4, RZ ;  /* 0x00000004060c7824 */ /* 0x000fe200078e00ff */
[----:B------:R-:W-:Y:S02]  /*120d0*/  @P0 LOP3.LUT R7, R15, R10, RZ, 0xfc, !PT ;  /* 0x0000000a0f070212 */ /* 0x000fe400078efcff */
[----:B------:R-:W-:-:S02]  /*120e0*/  @P0 SHF.L.U64.HI R3, R8, R113, R9 ;  /* 0x0000007108030219 */ /* 0x000fc40000010209 */
[----:B------:R-:W-:Y:S02]  /*120f0*/  @P0 LOP3.LUT R8, R13, R18, RZ, 0xfc, !PT ;  /* 0x000000120d080212 */ /* 0x000fe400078efcff */
[----:B------:R-:W-:Y:S02]  /*12100*/  @P0 SHF.R.U32.HI R0, RZ, R0, R27 ;  /* 0x00000000ff000219 */ /* 0x000fe4000001161b */
[----:B------:R-:W-:Y:S02]  /*12110*/  SHF.L.U64.HI R18, R6, 0x2, R7 ;  /* 0x0000000206127819 */ /* 0x000fe40000010207 */
[----:B------:R-:W-:Y:S02]  /*12120*/  @P0 LOP3.LUT R9, R3, R0, RZ, 0xfc, !PT ;  /* 0x0000000003090212 */ /* 0x000fe400078efcff */
[----:B------:R-:W-:Y:S02]  /*12130*/  SHF.L.W.U32.HI R7, R7, 0x2, R8 ;  /* 0x0000000207077819 */ /* 0x000fe40000010e08 */
[----:B------:R-:W-:-:S02]  /*12140*/  IADD3 RZ, P0, PT, RZ, -R12, RZ ;  /* 0x8000000cffff7210 */ /* 0x000fc40007f1e0ff */
[----:B------:R-:W-:Y:S02]  /*12150*/  LOP3.LUT R3, RZ, R18, RZ, 0x33, !PT ;  /* 0x00000012ff037212 */ /* 0x000fe400078e33ff */
[----:B------:R-:W-:Y:S02]  /*12160*/  SHF.L.W.U32.HI R0, R8, 0x2, R9 ;  /* 0x0000000208007819 */ /* 0x000fe40000010e09 */
[----:B------:R-:W-:Y:S02]  /*12170*/  LOP3.LUT R6, RZ, R7, RZ, 0x33, !PT ;  /* 0x00000007ff067212 */ /* 0x000fe400078e33ff */
[----:B------:R-:W-:Y:S02]  /*12180*/  IADD3.X R3, P0, PT, RZ, R3, RZ, P0, !PT ;  /* 0x00000003ff037210 */ /* 0x000fe4000071e4ff */
[----:B------:R-:W-:Y:S02]  /*12190*/  LOP3.LUT R8, RZ, R0, RZ, 0x33, !PT ;  /* 0x00000000ff087212 */ /* 0x000fe400078e33ff */
[----:B------:R-:W-:-:S02]  /*121a0*/  IADD3.X R6, P1, PT, RZ, R6, RZ, P0, !PT ;  /* 0x00000006ff067210 */ /* 0x000fc4000073e4ff */
[----:B------:R-:W-:-:S03]  /*121b0*/  ISETP.GT.U32.AND P3, PT, R7, -0x1, PT ;  /* 0xffffffff0700780c */ /* 0x000fc60003f64070 */
[----:B------:R-:W-:Y:S01]  /*121c0*/  IMAD.X R13, RZ, RZ, R8, P1 ;  /* 0x000000ffff0d7224 */ /* 0x000fe200008e0608 */
[----:B------:R-:W-:-:S04]  /*121d0*/  ISETP.GT.AND.EX P0, PT, R0, -0x1, PT, P3 ;  /* 0xffffffff0000780c */ /* 0x000fc80003f04330 */
[----:B------:R-:W-:Y:S02]  /*121e0*/  SEL R15, R0, R13, P0 ;  /* 0x0000000d000f7207 */ /* 0x000fe40000000000 */
[----:B------:R-:W-:Y:S02]  /*121f0*/  SEL R10, R7, R6, P0 ;  /* 0x00000006070a7207 */ /* 0x000fe40000000000 */
[----:B------:R-:W-:Y:S02]  /*12200*/  ISETP.NE.U32.AND P1, PT, R15, RZ, PT ;  /* 0x000000ff0f00720c */ /* 0x000fe40003f25070 */
[----:B------:R-:W-:Y:S02]  /*12210*/  SEL R13, R18, R3, P0 ;  /* 0x00000003120d7207 */ /* 0x000fe40000000000 */
[----:B------:R-:W-:Y:S02]  /*12220*/  SEL R6, R10, R15, !P1 ;  /* 0x0000000f0a067207 */ /* 0x000fe40004800000 */
[----:B------:R-:W-:-:S04]  /*12230*/  @!P0 IADD3 R12, PT, PT, -R12, RZ, RZ ;  /* 0x000000ff0c0c8210 */ /* 0x000fc80007ffe1ff */
[----:B------:R-:W1:Y:S02]  /*12240*/  FLO.U32 R6, R6 ;  /* 0x0000000600067300 */ /* 0x000e6400000e0000 */
[C---:B-1----:R-:W-:Y:S02]  /*12250*/  IADD3 R7, PT, PT, -R6.reuse, 0x1f, RZ ;  /* 0x0000001f06077810 */ /* 0x042fe40007ffe1ff */
[----:B------:R-:W-:-:S03]  /*12260*/  IADD3 R8, PT, PT, -R6, 0x3f, RZ ;  /* 0x0000003f06087810 */ /* 0x000fc60007ffe1ff */
[----:B------:R-:W-:-:S05]  /*12270*/  @P1 IMAD.MOV R8, RZ, RZ, R7 ;  /* 0x000000ffff081224 */ /* 0x000fca00078e0207 */
[----:B------:R-:W-:-:S13]  /*12280*/  ISETP.NE.AND P1, PT, R8, RZ, PT ;  /* 0x000000ff0800720c */ /* 0x000fda0003f25270 */
[----:B0-----:R-:W-:Y:S05]  /*12290*/  @!P1 BRA `(.L_x_300) ;  /* 0x0000000000289947 */ /* 0x001fea0003800000 */
[----:B------:R-:W-:Y:S02]  /*122a0*/  LOP3.LUT R3, R8, 0x3f, RZ, 0xc0, !PT ;  /* 0x0000003f08037812 */ /* 0x000fe400078ec0ff */
[--C-:B------:R-:W-:Y:S02]  /*122b0*/  SHF.R.U64 R7, R12, 0x1, R13.reuse ;  /* 0x000000010c077819 */ /* 0x100fe4000000120d */
[----:B------:R-:W-:Y:S02]  /*122c0*/  SHF.R.U32.HI R13, RZ, 0x1, R13 ;  /* 0x00000001ff0d7819 */ /* 0x000fe4000001160d */
[----:B------:R-:W-:Y:S02]  /*122d0*/  LOP3.LUT R6, R8, 0x3f, RZ, 0xc, !PT ;  /* 0x0000003f08067812 */ /* 0x000fe400078e0cff */
[CC--:B------:R-:W-:Y:S02]  /*122e0*/  SHF.L.U64.HI R15, R10.reuse, R3.reuse, R15 ;  /* 0x000000030a0f7219 */ /* 0x0c0fe4000001020f */
[----:B------:R-:W-:-:S02]  /*122f0*/  SHF.L.U32 R10, R10, R3, RZ ;  /* 0x000000030a0a7219 */ /* 0x000fc400000006ff */
[-CC-:B------:R-:W-:Y:S02]  /*12300*/  SHF.R.U64 R3, R7, R6.reuse, R13.reuse ;  /* 0x0000000607037219 */ /* 0x180fe4000000120d */
[----:B------:R-:W-:Y:S02]  /*12310*/  SHF.R.U32.HI R6, RZ, R6, R13 ;  /* 0x00000006ff067219 */ /* 0x000fe4000001160d */
[----:B------:R-:W-:Y:S02]  /*12320*/  LOP3.LUT R10, R10, R3, RZ, 0xfc, !PT ;  /* 0x000000030a0a7212 */ /* 0x000fe400078efcff */
[----:B------:R-:W-:-:S07]  /*12330*/  LOP3.LUT R15, R15, R6, RZ, 0xfc, !PT ;  /* 0x000000060f0f7212 */ /* 0x000fce00078efcff */
.L_x_300:
[----:B------:R-:W-:Y:S05]  /*12340*/  BSYNC.RECONVERGENT B0 ;  /* 0x0000000000007941 */ /* 0x000fea0003800200 */
.L_x_299:
[----:B------:R-:W-:-:S04]  /*12350*/  IMAD.WIDE.U32 R12, R10, 0x2168c235, RZ ;  /* 0x2168c2350a0c7825 */ /* 0x000fc800078e00ff */
[----:B------:R-:W-:Y:S01]  /*12360*/  IMAD.MOV.U32 R6, RZ, RZ, R13 ;  /* 0x000000ffff067224 */ /* 0x000fe200078e000d */
[----:B------:R-:W-:Y:S01]  /*12370*/  IADD3 RZ, P1, PT, R12, R12, RZ ;  /* 0x0000000c0cff7210 */ /* 0x000fe20007f3e0ff */
[----:B------:R-:W-:Y:S02]  /*12380*/  IMAD.MOV.U32 R7, RZ, RZ, RZ ;  /* 0x000000ffff077224 */ /* 0x000fe400078e00ff */
[----:B------:R-:W-:-:S04]  /*12390*/  IMAD.HI.U32 R3, R15, -0x36f0255e, RZ ;  /* 0xc90fdaa20f037827 */ /* 0x000fc800078e00ff */
[----:B------:R-:W-:-:S04]  /*123a0*/  IMAD.WIDE.U32 R6, R10, -0x36f0255e, R6 ;  /* 0xc90fdaa20a067825 */ /* 0x000fc800078e0006 */
[----:B------:R-:W-:-:S04]  /*123b0*/  IMAD.WIDE.U32 R6, P3, R15, 0x2168c235, R6 ;  /* 0x2168c2350f067825 */ /* 0x000fc80007860006 */
[----:B------:R-:W-:Y:S01]  /*123c0*/  IMAD R15, R15, -0x36f0255e, RZ ;  /* 0xc90fdaa20f0f7824 */ /* 0x000fe200078e02ff */
[----:B------:R-:W-:Y:S01]  /*123d0*/  IADD3.X RZ, P1, PT, R6, R6, RZ, P1, !PT ;  /* 0x0000000606ff7210 */ /* 0x000fe20000f3e4ff */
[----:B------:R-:W-:-:S03]  /*123e0*/  IMAD.X R3, RZ, RZ, R3, P3 ;  /* 0x000000ffff037224 */ /* 0x000fc600018e0603 */
[----:B------:R-:W-:-:S04]  /*123f0*/  IADD3 R7, P3, PT, R15, R7, RZ ;  /* 0x000000070f077210 */ /* 0x000fc80007f7e0ff */
[C---:B------:R-:W-:Y:S01]  /*12400*/  ISETP.GT.U32.AND P4, PT, R7.reuse, RZ, PT ;  /* 0x000000ff0700720c */ /* 0x040fe20003f84070 */
[----:B------:R-:W-:Y:S01]  /*12410*/  IMAD.X R3, RZ, RZ, R3, P3 ;  /* 0x000000ffff037224 */ /* 0x000fe200018e0603 */
[----:B------:R-:W-:-:S04]  /*12420*/  IADD3.X R6, P3, PT, R7, R7, RZ, P1, !PT ;  /* 0x0000000707067210 */ /* 0x000fc80000f7e4ff */
[C---:B------:R-:W-:Y:S01]  /*12430*/  ISETP.GT.AND.EX P1, PT, R3.reuse, RZ, PT, P4 ;  /* 0x000000ff0300720c */ /* 0x040fe20003f24340 */
[----:B------:R-:W-:-:S03]  /*12440*/  IMAD.X R10, R3, 0x1, R3, P3 ;  /* 0x00000001030a7824 */ /* 0x000fc600018e0603 */
[----:B------:R-:W-:Y:S02]  /*12450*/  SEL R7, R6, R7, P1 ;  /* 0x0000000706077207 */ /* 0x000fe40000800000 */
[----:B------:R-:W-:Y:S02]  /*12460*/  SEL R10, R10, R3, P1 ;  /* 0x000000030a0a7207 */ /* 0x000fe40000800000 */
[----:B------:R-:W-:Y:S02]  /*12470*/  IADD3 R7, P3, PT, R7, 0x1, RZ ;  /* 0x0000000107077810 */ /* 0x000fe40007f7e0ff */
[----:B------:R-:W-:Y:S02]  /*12480*/  SEL R13, RZ, 0xffffffff, !P1 ;  /* 0xffffffffff0d7807 */ /* 0x000fe40004800000 */
[----:B------:R-:W-:Y:S02]  /*12490*/  IADD3.X R10, PT, PT, RZ, R10, RZ, P3, !PT ;  /* 0x0000000aff0a7210 */ /* 0x000fe40001ffe4ff */
[----:B------:R-:W-:Y:S01]  /*124a0*/  LOP3.LUT P1, R3, R109, 0x80000000, RZ, 0xc0, !PT ;  /* 0x800000006d037812 */ /* 0x000fe2000782c0ff */
[----:B------:R-:W-:Y:S01]  /*124b0*/  IMAD.IADD R6, R13, 0x1, -R8 ;  /* 0x000000010d067824 */ /* 0x000fe200078e0a08 */
[----:B------:R-:W-:-:S02]  /*124c0*/  SHF.R.U64 R7, R7, 0xa, R10 ;  /* 0x0000000a07077819 */ /* 0x000fc4000000120a */
[----:B------:R-:W-:Y:S01]  /*124d0*/  SHF.R.U32.HI R13, RZ, 0x1e, R9 ;  /* 0x0000001eff0d7819 */ /* 0x000fe20000011609 */
[----:B------:R-:W-:Y:S01]  /*124e0*/  IMAD.SHL.U32 R6, R6, 0x100000, RZ ;  /* 0x0010000006067824 */ /* 0x000fe200078e00ff */
[----:B------:R-:W-:Y:S02]  /*124f0*/  IADD3 R7, P3, PT, R7, 0x1, RZ ;  /* 0x0000000107077810 */ /* 0x000fe40007f7e0ff */
[----:B------:R-:W-:Y:S02]  /*12500*/  LEA.HI R0, R0, R13, RZ, 0x1 ;  /* 0x0000000d00007211 */ /* 0x000fe400078f08ff */
[----:B------:R-:W-:Y:S02]  /*12510*/  LEA.HI.X R10, R10, RZ, RZ, 0x16, P3 ;  /* 0x000000ff0a0a7211 */ /* 0x000fe400018fb4ff */
[----:B------:R-:W-:Y:S01]  /*12520*/  @!P0 LOP3.LUT R3, R3, 0x80000000, RZ, 0x3c, !PT ;  /* 0x8000000003038812 */ /* 0x000fe200078e3cff */
[----:B------:R-:W-:Y:S01]  /*12530*/  @P1 IMAD.MOV R0, RZ, RZ, -R0 ;  /* 0x000000ffff001224 */ /* 0x000fe200078e0a00 */
[----:B------:R-:W-:-:S02]  /*12540*/  SHF.R.U64 R7, R7, 0x1, R10 ;  /* 0x0000000107077819 */ /* 0x000fc4000000120a */
[----:B------:R-:W-:Y:S02]  /*12550*/  SHF.R.U32.HI R9, RZ, 0x1, R10 ;  /* 0x00000001ff097819 */ /* 0x000fe4000001160a */
[----:B------:R-:W-:-:S04]  /*12560*/  IADD3 R8, P3, P4, RZ, RZ, R7 ;  /* 0x000000ffff087210 */ /* 0x000fc80007c7e007 */
[----:B------:R-:W-:-:S04]  /*12570*/  IADD3.X R6, PT, PT, R6, 0x3fe00000, R9, P3, P4 ;  /* 0x3fe0000006067810 */ /* 0x000fc80001fe8409 */
[----:B------:R-:W-:-:S07]  /*12580*/  LOP3.LUT R9, R6, R3, RZ, 0xfc, !PT ;  /* 0x0000000306097212 */ /* 0x000fce00078efcff */
.L_x_294:
[----:B------:R-:W-:-:S04]  /*12590*/  IMAD.MOV.U32 R15, RZ, RZ, 0x0 ;  /* 0x00000000ff0f7424 */ /* 0x000fc800078e00ff */
[----:B------:R-:W-:Y:S05]  /*125a0*/  RET.REL.NODEC R14 `(_Z9propagateP24curandStatePhilox4_32_10PdS1_S1_S1_S1_iiidddddddjjiPKdS3_S3_PKbPKjS3_S3_) ;  /* 0xfffffed80e947950 */ /* 0x000fea0003c3ffff */
.L_x_301:
        /* <DEDUP_REMOVED lines=13> */
.L_x_309:


//--------------------- .text._Z12setup_kernelP24curandStatePhilox4_32_10m --------------------------
	.section	.text._Z12setup_kernelP24curandStatePhilox4_32_10m,"ax",@progbits
	.align	128
        .global         _Z12setup_kernelP24curandStatePhilox4_32_10m
        .type           _Z12setup_kernelP24curandStatePhilox4_32_10m,@function
        .size           _Z12setup_kernelP24curandStatePhilox4_32_10m,(.L_x_313 - _Z12setup_kernelP24curandStatePhilox4_32_10m)
        .other          _Z12setup_kernelP24curandStatePhilox4_32_10m,@"STO_CUDA_ENTRY STV_DEFAULT"
_Z12setup_kernelP24curandStatePhilox4_32_10m:
.text._Z12setup_kernelP24curandStatePhilox4_32_10m:
[----:B------:R-:W-:Y:S01]  /*0000*/  LDC R1, c[0x0][0x37c] ;  /* 0x0000df00ff017b82 */ /* 0x000fe20000000800 */
[----:B------:R-:W0:Y:S01]  /*0010*/  S2R R6, SR_TID.X ;  /* 0x0000000000067919 */ /* 0x000e220000002100 */
[----:B------:R-:W0:Y:S06]  /*0020*/  LDCU UR4, c[0x0][0x360] ;  /* 0x00006c00ff0477ac */ /* 0x000e2c0008000800 */
[----:B------:R-:W1:Y:S01]  /*0030*/  LDC.64 R2, c[0x0][0x388] ;  /* 0x0000e200ff027b82 */ /* 0x000e620000000a00 */
[----:B------:R-:W0:Y:S07]  /*0040*/  S2R R5, SR_CTAID.X ;  /* 0x0000000000057919 */ /* 0x000e2e0000002500 */
[----:B------:R-:W2:Y:S01]  /*0050*/  LDC.64 R16, c[0x0][0x380] ;  /* 0x0000e000ff107b82 */ /* 0x000ea20000000a00 */
[----:B-1----:R-:W-:-:S02]  /*0060*/  VIADD R9, R3, 0xbb67ae85 ;  /* 0xbb67ae8503097836 */ /* 0x002fc40000000000 */
[----:B0-----:R-:W-:Y:S01]  /*0070*/  IMAD R6, R5, UR4, R6 ;  /* 0x0000000405067c24 */ /* 0x001fe2000f8e0206 */
[----:B------:R-:W0:Y:S03]  /*0080*/  LDCU.64 UR4, c[0x0][0x358] ;  /* 0x00006b00ff0477ac */ /* 0x000e260008000a00 */
[----:B------:R-:W-:Y:S01]  /*0090*/  IMAD.WIDE.U32 R10, R6, -0x326172a9, RZ ;  /* 0xcd9e8d57060a7825 */ /* 0x000fe200078e00ff */
[----:B------:R-:W-:-:S03]  /*00a0*/  SHF.R.S32.HI R7, RZ, 0x1f, R6 ;  /* 0x0000001fff077819 */ /* 0x000fc60000011406 */
[----:B--2---:R-:W-:Y:S01]  /*00b0*/  IMAD.WIDE R16, R6, 0x40, R16 ;  /* 0x0000004006107825 */ /* 0x004fe200078e0210 */
[----:B------:R-:W-:Y:S02]  /*00c0*/  LOP3.LUT R4, R11, R2, RZ, 0x3c, !PT ;  /* 0x000000020b047212 */ /* 0x000fe400078e3cff */
[----:B------:R-:W-:Y:S02]  /*00d0*/  LOP3.LUT R12, R7, R3, RZ, 0x3c, !PT ;  /* 0x00000003070c7212 */ /* 0x000fe400078e3cff */
[----:B------:R-:W-:Y:S01]  /*00e0*/  IADD3 R11, PT, PT, R2, 0x3c6ef372, RZ ;  /* 0x3c6ef372020b7810 */ /* 0x000fe20007ffe0ff */
[----:B------:R-:W-:-:S04]  /*00f0*/  IMAD.WIDE.U32 R4, R4, -0x2daee0ad, RZ ;  /* 0xd2511f5304047825 */ /* 0x000fc800078e00ff */
[----:B------:R-:W-:Y:S01]  /*0100*/  IMAD.WIDE.U32 R12, R12, -0x326172a9, RZ ;  /* 0xcd9e8d570c0c7825 */ /* 0x000fe200078e00ff */
[----:B------:R-:W-:Y:S01]  /*0110*/  LOP3.LUT R9, R9, R5, RZ, 0x3c, !PT ;  /* 0x0000000509097212 */ /* 0x000fe200078e3cff */
[----:B0-----:R-:W-:Y:S02]  /*0120*/  STG.E.64 desc[UR4][R16.64+0x30], RZ ;  /* 0x000030ff10007986 */ /* 0x001fe4000c101b04 */
[----:B------:R-:W-:Y:S02]  /*0130*/  VIADD R5, R2, 0x9e3779b9 ;  /* 0x9e3779b902057836 */ /* 0x000fe40000000000 */
[----:B------:R-:W-:Y:S01]  /*0140*/  IMAD.WIDE.U32 R8, R9, -0x326172a9, RZ ;  /* 0xcd9e8d5709087825 */ /* 0x000fe200078e00ff */
[----:B------:R-:W-:Y:S02]  /*0150*/  STG.E.64 desc[UR4][R16.64+0x38], RZ ;  /* 0x000038ff10007986 */ /* 0x000fe4000c101b04 */
[----:B------:R-:W-:Y:S02]  /*0160*/  LOP3.LUT R5, R5, R10, R13, 0x96, !PT ;  /* 0x0000000a05057212 */ /* 0x000fe400078e960d */
[----:B------:R-:W-:Y:S01]  /*0170*/  LOP3.LUT R11, R9, R12, R11, 0x96, !PT ;  /* 0x0000000c090b7212 */ /* 0x000fe200078e960b */
[----:B------:R-:W-:-:S02]  /*0180*/  VIADD R9, R3, 0x76cf5d0a ;  /* 0x76cf5d0a03097836 */ /* 0x000fc40000000000 */
[----:B------:R-:W-:Y:S01]  /*0190*/  IMAD.WIDE.U32 R12, R5, -0x2daee0ad, RZ ;  /* 0xd2511f53050c7825 */ /* 0x000fe200078e00ff */
[----:B------:R-:W-:-:S03]  /*01a0*/  IADD3 R5, PT, PT, R3, 0x32370b8f, RZ ;  /* 0x32370b8f03057810 */ /* 0x000fc60007ffe0ff */
[----:B------:R-:W-:Y:S01]  /*01b0*/  IMAD.WIDE.U32 R10, R11, -0x2daee0ad, RZ ;  /* 0xd2511f530b0a7825 */ /* 0x000fe200078e00ff */
[----:B------:R-:W-:-:S04]  /*01c0*/  LOP3.LUT R9, R13, R4, R9, 0x96, !PT ;  /* 0x000000040d097212 */ /* 0x000fc800078e9609 */
[----:B------:R-:W-:Y:S01]  /*01d0*/  LOP3.LUT R5, R11, R12, R5, 0x96, !PT ;  /* 0x0000000c0b057212 */ /* 0x000fe200078e9605 */
[C---:B------:R-:W-:Y:S02]  /*01e0*/  VIADD R11, R2.reuse, 0xdaa66d2b ;  /* 0xdaa66d2b020b7836 */ /* 0x040fe40000000000 */
[----:B------:R-:W-:Y:S01]  /*01f0*/  IMAD.WIDE.U32 R12, R9, -0x326172a9, RZ ;  /* 0xcd9e8d57090c7825 */ /* 0x000fe200078e00ff */
[----:B------:R-:W-:-:S03]  /*0200*/  IADD3 R9, PT, PT, R2, 0x78dde6e4, RZ ;  /* 0x78dde6e402097810 */ /* 0x000fc60007ffe0ff */
[----:B------:R-:W-:Y:S01]  /*0210*/  IMAD.WIDE.U32 R4, R5, -0x326172a9, RZ ;  /* 0xcd9e8d5705047825 */ /* 0x000fe200078e00ff */
[----:B------:R-:W-:-:S04]  /*0220*/  LOP3.LUT R11, R13, R8, R11, 0x96, !PT ;  /* 0x000000080d0b7212 */ /* 0x000fc800078e960b */
[----:B------:R-:W-:Y:S01]  /*0230*/  LOP3.LUT R9, R5, R12, R9, 0x96, !PT ;  /* 0x0000000c05097212 */ /* 0x000fe200078e9609 */
[----:B------:R-:W-:Y:S02]  /*0240*/  VIADD R5, R3, 0xed9eba14 ;  /* 0xed9eba1403057836 */ /* 0x000fe40000000000 */
[----:B------:R-:W-:Y:S01]  /*0250*/  IMAD.WIDE.U32 R12, R11, -0x2daee0ad, RZ ;  /* 0xd2511f530b0c7825 */ /* 0x000fe200078e00ff */
[----:B------:R-:W-:-:S03]  /*0260*/  IADD3 R11, PT, PT, R3, -0x56f99767, RZ ;  /* 0xa9066899030b7810 */ /* 0x000fc60007ffe0ff */
[----:B------:R-:W-:Y:S01]  /*0270*/  IMAD.WIDE.U32 R8, R9, -0x2daee0ad, RZ ;  /* 0xd2511f5309087825 */ /* 0x000fe200078e00ff */
[----:B------:R-:W-:-:S04]  /*0280*/  LOP3.LUT R5, R13, R10, R5, 0x96, !PT ;  /* 0x0000000a0d057212 */ /* 0x000fc800078e9605 */
[----:B------:R-:W-:Y:S01]  /*0290*/  LOP3.LUT R11, R9, R12, R11, 0x96, !PT ;  /* 0x0000000c090b7212 */ /* 0x000fe200078e960b */
[C---:B------:R-:W-:Y:S02]  /*02a0*/  VIADD R9, R2.reuse, 0x1715609d ;  /* 0x1715609d02097836 */ /* 0x040fe40000000000 */
[----:B------:R-:W-:Y:S01]  /*02b0*/  IMAD.WIDE.U32 R12, R5, -0x326172a9, RZ ;  /* 0xcd9e8d57050c7825 */ /* 0x000fe200078e00ff */
[----:B------:R-:W-:-:S03]  /*02c0*/  IADD3 R5, PT, PT, R2, -0x4ab325aa, RZ ;  /* 0xb54cda5602057810 */ /* 0x000fc60007ffe0ff */
[----:B------:R-:W-:Y:S01]  /*02d0*/  IMAD.WIDE.U32 R10, R11, -0x326172a9, RZ ;  /* 0xcd9e8d570b0a7825 */ /* 0x000fe200078e00ff */
[----:B------:R-:W-:-:S04]  /*02e0*/  LOP3.LUT R9, R13, R4, R9, 0x96, !PT ;  /* 0x000000040d097212 */ /* 0x000fc800078e9609 */
[----:B------:R-:W-:Y:S01]  /*02f0*/  LOP3.LUT R5, R11, R12, R5, 0x96, !PT ;  /* 0x0000000c0b057212 */ /* 0x000fe200078e9605 */
[----:B------:R-:W-:Y:S02]  /*0300*/  VIADD R11, R3, 0x646e171e ;  /* 0x646e171e030b7836 */ /* 0x000fe40000000000 */
[----:B------:R-:W-:Y:S01]  /*0310*/  IMAD.WIDE.U32 R12, R9, -0x2daee0ad, RZ ;  /* 0xd2511f53090c7825 */ /* 0x000fe200078e00ff */
[----:B------:R-:W-:-:S03]  /*0320*/  IADD3 R9, PT, PT, R3, 0x1fd5c5a3, RZ ;  /* 0x1fd5c5a303097810 */ /* 0x000fc60007ffe0ff */
[----:B------:R-:W-:Y:S01]  /*0330*/  IMAD.WIDE.U32 R4, R5, -0x2daee0ad, RZ ;  /* 0xd2511f5305047825 */ /* 0x000fe200078e00ff */
[----:B------:R-:W-:Y:S02]  /*0340*/  LOP3.LUT R8, R13, R8, R11, 0x96, !PT ;  /* 0x000000080d087212 */ /* 0x000fe400078e960b */
[C---:B------:R-:W-:Y:S02]  /*0350*/  IADD3 R11, PT, PT, R2.reuse, -0xe443238, RZ ;  /* 0xf1bbcdc8020b7810 */ /* 0x040fe40007ffe0ff */
[----:B------:R-:W-:Y:S01]  /*0360*/  LOP3.LUT R12, R5, R12, R9, 0x96, !PT ;  /* 0x0000000c050c7212 */ /* 0x000fe200078e9609 */
[----:B------:R-:W-:Y:S02]  /*0370*/  VIADD R5, R2, 0x5384540f ;  /* 0x5384540f02057836 */ /* 0x000fe40000000000 */
[----:B------:R-:W-:-:S04]  /*0380*/  IMAD.WIDE.U32 R8, R8, -0x326172a9, RZ ;  /* 0xcd9e8d5708087825 */ /* 0x000fc800078e00ff */
[----:B------:R-:W-:Y:S01]  /*0390*/  IMAD.WIDE.U32 R12, R12, -0x326172a9, RZ ;  /* 0xcd9e8d570c0c7825 */ /* 0x000fe200078e00ff */
[----:B------:R-:W-:-:S03]  /*03a0*/  LOP3.LUT R5, R9, R10, R5, 0x96, !PT ;  /* 0x0000000a09057212 */ /* 0x000fc600078e9605 */
[----:B------:R-:W-:Y:S01]  /*03b0*/  VIADD R9, R3, 0xdb3d7428 ;  /* 0xdb3d742803097836 */ /* 0x000fe20000000000 */
[----:B------:R-:W-:Y:S01]  /*03c0*/  LOP3.LUT R11, R13, R8, R11, 0x96, !PT ;  /* 0x000000080d0b7212 */ /* 0x000fe200078e960b */
[----:B------:R-:W-:Y:S01]  /*03d0*/  IMAD.WIDE.U32 R14, R5, -0x2daee0ad, RZ ;  /* 0xd2511f53050e7825 */ /* 0x000fe200078e00ff */
[----:B------:R-:W-:Y:S02]  /*03e0*/  IADD3 R5, PT, PT, R3, -0x695add53, RZ ;  /* 0x96a522ad03057810 */ /* 0x000fe40007ffe0ff */
[----:B------:R-:W-:Y:S01]  /*03f0*/  MOV R8, R2 ;  /* 0x0000000200087202 */ /* 0x000fe20000000f00 */
[----:B------:R-:W-:Y:S01]  /*0400*/  IMAD.WIDE.U32 R18, R11, -0x2daee0ad, RZ ;  /* 0xd2511f530b127825 */ /* 0x000fe200078e00ff */
[----:B------:R-:W-:Y:S02]  /*0410*/  LOP3.LUT R9, R15, R4, R9, 0x96, !PT ;  /* 0x000000040f097212 */ /* 0x000fe400078e9609 */
[----:B------:R-:W-:Y:S01]  /*0420*/  CS2R R10, SRZ ;  /* 0x00000000000a7805 */ /* 0x000fe2000001ff00 */
[----:B------:R-:W-:Y:S01]  /*0430*/  VIADD R13, R2, 0x8ff34781 ;  /* 0x8ff34781020d7836 */ /* 0x000fe20000000000 */
[----:B------:R-:W-:Y:S01]  /*0440*/  LOP3.LUT R14, R19, R14, R5, 0x96, !PT ;  /* 0x0000000e130e7212 */ /* 0x000fe200078e9605 */
[----:B------:R-:W-:Y:S01]  /*0450*/  IMAD.WIDE.U32 R20, R9, -0x326172a9, RZ ;  /* 0xcd9e8d5709147825 */ /* 0x000fe200078e00ff */
[----:B------:R-:W-:-:S02]  /*0460*/  CS2R R4, SRZ ;  /* 0x0000000000047805 */ /* 0x000fc4000001ff00 */
[----:B------:R-:W-:Y:S01]  /*0470*/  MOV R15, R18 ;  /* 0x00000012000f7202 */ /* 0x000fe20000000f00 */
[----:B------:R-:W-:Y:S01]  /*0480*/  IMAD.MOV.U32 R9, RZ, RZ, R3 ;  /* 0x000000ffff097224 */ /* 0x000fe200078e0003 */
[----:B------:R-:W-:Y:S01]  /*0490*/  LOP3.LUT R12, R21, R12, R13, 0x96, !PT ;  /* 0x0000000c150c7212 */ /* 0x000fe200078e960d */
[----:B------:R-:W-:Y:S01]  /*04a0*/  IMAD.MOV.U32 R13, RZ, RZ, R20 ;  /* 0x000000ffff0d7224 */ /* 0x000fe200078e0014 */
[----:B------:R-:W-:Y:S04]  /*04b0*/  STG.E.128 desc[UR4][R16.64], R4 ;  /* 0x0000000410007986 */ /* 0x000fe8000c101d04 */
[----:B------:R-:W-:Y:S04]  /*04c0*/  STG.E.128 desc[UR4][R16.64+0x20], R8 ;  /* 0x0000200810007986 */ /* 0x000fe8000c101d04 */
[----:B------:R-:W-:Y:S01]  /*04d0*/  STG.E.128 desc[UR4][R16.64+0x10], R12 ;  /* 0x0000100c10007986 */ /* 0x000fe2000c101d04 */
[----:B------:R-:W-:Y:S05]  /*04e0*/  EXIT ;  /* 0x000000000000794d */ /* 0x000fea0003800000 */
.L_x_302:
        /* <DEDUP_REMOVED lines=9> */
.L_x_313:


//--------------------- .nv.global.init           --------------------------
	.section	.nv.global.init,"aw",@progbits
	.align	16
.nv.global.init:
	.type		__cudart_sin_cos_coeffs,@object
	.size		__cudart_sin_cos_coeffs,(__cudart_i2opi_d - __cudart_sin_cos_coeffs)
__cudart_sin_cos_coeffs:
        /*0000*/ 	.byte	0x46, 0xd2, 0xb0, 0x2c, 0xf1, 0xe5, 0x5a, 0xbe, 0x92, 0xe3, 0xac, 0x69, 0xe3, 0x1d, 0xc7, 0x3e
        /*0010*/ 	.byte	0xa1, 0x62, 0xdb, 0x19, 0xa0, 0x01, 0x2a, 0xbf, 0x18, 0x08, 0x11, 0x11, 0x11, 0x11, 0x81, 0x3f
        /*0020*/ 	.byte	0x54, 0x55, 0x55, 0x55, 0x55, 0x55, 0xc5, 0xbf, 0x00, 0x00, 0x00, 0x00, 0x00, 0x00, 0x00, 0x00
        /*0030*/ 	.byte	0x00, 0x00, 0x00, 0x00, 0x00, 0x00, 0x00, 0x00, 0x64, 0x81, 0xfd, 0x20, 0x83, 0xff, 0xa8, 0xbd
        /*0040*/ 	.byte	0x28, 0x85, 0xef, 0xc1, 0xa7, 0xee, 0x21, 0x3e, 0xd9, 0xe6, 0x06, 0x8e, 0x4f, 0x7e, 0x92, 0xbe
        /*0050*/ 	.byte	0xe9, 0xbc, 0xdd, 0x19, 0xa0, 0x01, 0xfa, 0x3e, 0x47, 0x5d, 0xc1, 0x16, 0x6c, 0xc1, 0x56, 0xbf
        /*0060*/ 	.byte	0x51, 0x55, 0x55, 0x55, 0x55, 0x55, 0xa5, 0x3f, 0x00, 0x00, 0x00, 0x00, 0x00, 0x00, 0xe0, 0xbf
        /*0070*/ 	.byte	0x00, 0x00, 0x00, 0x00, 0x00, 0x00, 0xf0, 0x3f, 0x00, 0x00, 0x00, 0x00, 0x00, 0x00, 0x00, 0x00
	.type		__cudart_i2opi_d,@object
	.size		__cudart_i2opi_d,(mrg32k3aM1SubSeq - __cudart_i2opi_d)
__cudart_i2opi_d:
        /* <DEDUP_REMOVED lines=9> */
	.type		mrg32k3aM1SubSeq,@object
	.size		mrg32k3aM1SubSeq,(mrg32k3aM2SubSeq - mrg32k3aM1SubSeq)
mrg32k3aM1SubSeq:
        /* <DEDUP_REMOVED lines=126> */
	.type		mrg32k3aM2SubSeq,@object
	.size		mrg32k3aM2SubSeq,(mrg32k3aM1 - mrg32k3aM2SubSeq)
mrg32k3aM2SubSeq:
        /* <DEDUP_REMOVED lines=126> */
	.type		mrg32k3aM1,@object
	.size		mrg32k3aM1,(mrg32k3aM1Seq - mrg32k3aM1)
mrg32k3aM1:
        /* <DEDUP_REMOVED lines=144> */
	.type		mrg32k3aM1Seq,@object
	.size		mrg32k3aM1Seq,(mrg32k3aM2 - mrg32k3aM1Seq)
mrg32k3aM1Seq:
        /* <DEDUP_REMOVED lines=144> */
	.type		mrg32k3aM2,@object
	.size		mrg32k3aM2,(mrg32k3aM2Seq - mrg32k3aM2)
mrg32k3aM2:
        /* <DEDUP_REMOVED lines=144> */
	.type		mrg32k3aM2Seq,@object
	.size		mrg32k3aM2Seq,(precalc_xorwow_matrix - mrg32k3aM2Seq)
mrg32k3aM2Seq:
        /* <DEDUP_REMOVED lines=144> */
	.type		precalc_xorwow_matrix,@object
	.size		precalc_xorwow_matrix,(precalc_xorwow_offset_matrix - precalc_xorwow_matrix)
precalc_xorwow_matrix:
        /* <DEDUP_REMOVED lines=6400> */
	.type		precalc_xorwow_offset_matrix,@object
	.size		precalc_xorwow_offset_matrix,($str$2 - precalc_xorwow_offset_matrix)
precalc_xorwow_offset_matrix:
        /* <DEDUP_REMOVED lines=6400> */
	.type		$str$2,@object
	.size		$str$2,($str$3 - $str$2)
$str$2:
        /*354d0*/ 	.byte	0x74, 0x72, 0x75, 0x65, 0x00
	.type		$str$3,@object
	.size		$str$3,($str$4 - $str$3)
$str$3:
        /*354d5*/ 	.byte	0x66, 0x61, 0x6c, 0x73, 0x65, 0x00
	.type		$str$4,@object
	.size		$str$4,($str$1 - $str$4)
$str$4:
        /*354db*/ 	.byte	0x25, 0x73, 0x20, 0x25, 0x73, 0x20, 0x25, 0x73, 0x20, 0x25, 0x73, 0x0a, 0x00
	.type		$str$1,@object
	.size		$str$1,($str$5 - $str$1)
$str$1:
        /*354e8*/ 	.byte	0x25, 0x64, 0x20, 0x25, 0x64, 0x20, 0x25, 0x64, 0x20, 0x25, 0x64, 0x0a, 0x00
	.type		$str$5,@object
	.size		$str$5,($str$7 - $str$5)
$str$5:
        /*354f5*/ 	.byte	0x25, 0x2e, 0x34, 0x66, 0x20, 0x25, 0x2e, 0x34, 0x66, 0x20, 0x25, 0x2e, 0x34, 0x66, 0x20, 0x25
        /*35505*/ 	.byte	0x2e, 0x34, 0x66, 0x0a, 0x00
	.type		$str$7,@object
	.size		$str$7,($str$6 - $str$7)
$str$7:
        /*3550a*/ 	.byte	0x52, 0x75, 0x6e, 0x20, 0x6f, 0x75, 0x74, 0x20, 0x6f, 0x66, 0x20, 0x69, 0x74, 0x65, 0x72, 0x61
        /*3551a*/ 	.byte	0x74, 0x69, 0x6f, 0x6e, 0x73, 0x2e, 0x0a, 0x00
	.type		$str$6,@object
	.size		$str$6,($str - $str$6)
$str$6:
        /*35522*/ 	.byte	0x65, 0x72, 0x72, 0x6f, 0x72, 0x3a, 0x20, 0x57, 0x61, 0x6c, 0x6b, 0x65, 0x72, 0x20, 0x69, 0x6e
        /*35532*/ 	.byte	0x20, 0x49, 0x43, 0x53, 0x20, 0x68, 0x61, 0x73, 0x20, 0x6e, 0x6f, 0x20, 0x63, 0x65, 0x6c, 0x6c
        /*35542*/ 	.byte	0x20, 0x6c, 0x61, 0x62, 0x65, 0x6c, 0x2e, 0x0a, 0x00
	.type		$str,@object
	.size		$str,(.L_52 - $str)
$str:
        /*3554b*/ 	.byte	0x65, 0x72, 0x72, 0x6f, 0x72, 0x3a, 0x20, 0x57, 0x61, 0x6c, 0x6b, 0x65, 0x72, 0x20, 0x69, 0x6e
        /*3555b*/ 	.byte	0x20, 0x45, 0x43, 0x53, 0x20, 0x64, 0x6f, 0x65, 0x73, 0x20, 0x6e, 0x6f, 0x74, 0x20, 0x65, 0x6e
        /*3556b*/ 	.byte	0x63, 0x6f, 0x75, 0x6e, 0x74, 0x65, 0x72, 0x20, 0x74, 0x68, 0x65, 0x20, 0x63, 0x65, 0x6c, 0x6c
        /*3557b*/ 	.byte	0x20, 0x6d, 0x65, 0x6d, 0x62, 0x72, 0x61, 0x6e, 0x65, 0x2e, 0x0a, 0x00
.L_52:


//--------------------- .nv.shared.reserved.0     --------------------------
	.section	.nv.shared.reserved.0,"aw",@nobits
	.weak		__nv_reservedSMEM_offset_0_alias
	.size		__nv_reservedSMEM_offset_0_alias, 0, 64
	.other		__nv_reservedSMEM_offset_0_alias,@"STO_CUDA_RESERVED_SHARED STV_DEFAULT"
__nv_reservedSMEM_offset_0_alias:
	.zero		0
	.zero		64


//--------------------- .nv.global                --------------------------
	.section	.nv.global,"aw",@nobits
.nv.global:
	.type		_ZN34_INTERNAL_260e4391_4_k_cu_7f1e8bdc6thrust24THRUST_300001_SM_1000_NS3seqE,@object
	.size		_ZN34_INTERNAL_260e4391_4_k_cu_7f1e8bdc6thrust24THRUST_300001_SM_1000_NS3seqE,(_ZN34_INTERNAL_260e4391_4_k_cu_7f1e8bdc4cuda3std3__48in_placeE - _ZN34_INTERNAL_260e4391_4_k_cu_7f1e8bdc6thrust24THRUST_300001_SM_1000_NS3seqE)
_ZN34_INTERNAL_260e4391_4_k_cu_7f1e8bdc6thrust24THRUST_300001_SM_1000_NS3seqE:
	.zero		1
	.type		_ZN34_INTERNAL_260e4391_4_k_cu_7f1e8bdc4cuda3std3__48in_placeE,@object
	.size		_ZN34_INTERNAL_260e4391_4_k_cu_7f1e8bdc4cuda3std3__48in_placeE,(_ZN34_INTERNAL_260e4391_4_k_cu_7f1e8bdc4cuda3std6ranges3__45__cpo4sizeE - _ZN34_INTERNAL_260e4391_4_k_cu_7f1e8bdc4cuda3std3__48in_placeE)
_ZN34_INTERNAL_260e4391_4_k_cu_7f1e8bdc4cuda3std3__48in_placeE:
	.zero		1
	.type		_ZN34_INTERNAL_260e4391_4_k_cu_7f1e8bdc4cuda3std6ranges3__45__cpo4sizeE,@object
	.size		_ZN34_INTERNAL_260e4391_4_k_cu_7f1e8bdc4cuda3std6ranges3__45__cpo4sizeE,(_ZN34_INTERNAL_260e4391_4_k_cu_7f1e8bdc6thrust24THRUST_300001_SM_1000_NS12placeholders2_3E - _ZN34_INTERNAL_260e4391_4_k_cu_7f1e8bdc4cuda3std6ranges3__45__cpo4sizeE)
_ZN34_INTERNAL_260e4391_4_k_cu_7f1e8bdc4cuda3std6ranges3__45__cpo4sizeE:
	.zero		1
	.type		_ZN34_INTERNAL_260e4391_4_k_cu_7f1e8bdc6thrust24THRUST_300001_SM_1000_NS12placeholders2_3E,@object
	.size		_ZN34_INTERNAL_260e4391_4_k_cu_7f1e8bdc6thrust24THRUST_300001_SM_1000_NS12placeholders2_3E,(_ZN34_INTERNAL_260e4391_4_k_cu_7f1e8bdc4cuda3std3__45__cpo6cbeginE - _ZN34_INTERNAL_260e4391_4_k_cu_7f1e8bdc6thrust24THRUST_300001_SM_1000_NS12placeholders2_3E)
_ZN34_INTERNAL_260e4391_4_k_cu_7f1e8bdc6thrust24THRUST_300001_SM_1000_NS12placeholders2_3E:
	.zero		1
	.type		_ZN34_INTERNAL_260e4391_4_k_cu_7f1e8bdc4cuda3std3__45__cpo6cbeginE,@object
	.size		_ZN34_INTERNAL_260e4391_4_k_cu_7f1e8bdc4cuda3std3__45__cpo6cbeginE,(_ZN34_INTERNAL_260e4391_4_k_cu_7f1e8bdc4cuda3std6ranges3__45__cpo6cbeginE - _ZN34_INTERNAL_260e4391_4_k_cu_7f1e8bdc4cuda3std3__45__cpo6cbeginE)
_ZN34_INTERNAL_260e4391_4_k_cu_7f1e8bdc4cuda3std3__45__cpo6cbeginE:
	.zero		1
	.type		_ZN34_INTERNAL_260e4391_4_k_cu_7f1e8bdc4cuda3std6ranges3__45__cpo6cbeginE,@object
	.size		_ZN34_INTERNAL_260e4391_4_k_cu_7f1e8bdc4cuda3std6ranges3__45__cpo6cbeginE,(_ZN34_INTERNAL_260e4391_4_k_cu_7f1e8bdc6thrust24THRUST_300001_SM_1000_NS12placeholders2_7E - _ZN34_INTERNAL_260e4391_4_k_cu_7f1e8bdc4cuda3std6ranges3__45__cpo6cbeginE)
_ZN34_INTERNAL_260e4391_4_k_cu_7f1e8bdc4cuda3std6ranges3__45__cpo6cbeginE:
	.zero		1
	.type		_ZN34_INTERNAL_260e4391_4_k_cu_7f1e8bdc6thrust24THRUST_300001_SM_1000_NS12placeholders2_7E,@object
	.size		_ZN34_INTERNAL_260e4391_4_k_cu_7f1e8bdc6thrust24THRUST_300001_SM_1000_NS12placeholders2_7E,(_ZN34_INTERNAL_260e4391_4_k_cu_7f1e8bdc4cuda3std3__45__cpo7crbeginE - _ZN34_INTERNAL_260e4391_4_k_cu_7f1e8bdc6thrust24THRUST_300001_SM_1000_NS12placeholders2_7E)
_ZN34_INTERNAL_260e4391_4_k_cu_7f1e8bdc6thrust24THRUST_300001_SM_1000_NS12placeholders2_7E:
	.zero		1
	.type		_ZN34_INTERNAL_260e4391_4_k_cu_7f1e8bdc4cuda3std3__45__cpo7crbeginE,@object
	.size		_ZN34_INTERNAL_260e4391_4_k_cu_7f1e8bdc4cuda3std3__45__cpo7crbeginE,(_ZN34_INTERNAL_260e4391_4_k_cu_7f1e8bdc4cuda3std6ranges3__45__cpo4nextE - _ZN34_INTERNAL_260e4391_4_k_cu_7f1e8bdc4cuda3std3__45__cpo7crbeginE)
_ZN34_INTERNAL_260e4391_4_k_cu_7f1e8bdc4cuda3std3__45__cpo7crbeginE:
	.zero		1
	.type		_ZN34_INTERNAL_260e4391_4_k_cu_7f1e8bdc4cuda3std6ranges3__45__cpo4nextE,@object
	.size		_ZN34_INTERNAL_260e4391_4_k_cu_7f1e8bdc4cuda3std6ranges3__45__cpo4nextE,(_ZN34_INTERNAL_260e4391_4_k_cu_7f1e8bdc4cuda3std6ranges3__45__cpo4swapE - _ZN34_INTERNAL_260e4391_4_k_cu_7f1e8bdc4cuda3std6ranges3__45__cpo4nextE)
_ZN34_INTERNAL_260e4391_4_k_cu_7f1e8bdc4cuda3std6ranges3__45__cpo4nextE:
	.zero		1
	.type		_ZN34_INTERNAL_260e4391_4_k_cu_7f1e8bdc4cuda3std6ranges3__45__cpo4swapE,@object
	.size		_ZN34_INTERNAL_260e4391_4_k_cu_7f1e8bdc4cuda3std6ranges3__45__cpo4swapE,(_ZN34_INTERNAL_260e4391_4_k_cu_7f1e8bdc6thrust24THRUST_300001_SM_1000_NS8cuda_cub10par_nosyncE - _ZN34_INTERNAL_260e4391_4_k_cu_7f1e8bdc4cuda3std6ranges3__45__cpo4swapE)
_ZN34_INTERNAL_260e4391_4_k_cu_7f1e8bdc4cuda3std6ranges3__45__cpo4swapE:
	.zero		1
	.type		_ZN34_INTERNAL_260e4391_4_k_cu_7f1e8bdc6thrust24THRUST_300001_SM_1000_NS8cuda_cub10par_nosyncE,@object
	.size		_ZN34_INTERNAL_260e4391_4_k_cu_7f1e8bdc6thrust24THRUST_300001_SM_1000_NS8cuda_cub10par_nosyncE,(_ZN34_INTERNAL_260e4391_4_k_cu_7f1e8bdc6thrust24THRUST_300001_SM_1000_NS12placeholders2_9E - _ZN34_INTERNAL_260e4391_4_k_cu_7f1e8bdc6thrust24THRUST_300001_SM_1000_NS8cuda_cub10par_nosyncE)
_ZN34_INTERNAL_260e4391_4_k_cu_7f1e8bdc6thrust24THRUST_300001_SM_1000_NS8cuda_cub10par_nosyncE:
	.zero		1
	.type		_ZN34_INTERNAL_260e4391_4_k_cu_7f1e8bdc6thrust24THRUST_300001_SM_1000_NS12placeholders2_9E,@object
	.size		_ZN34_INTERNAL_260e4391_4_k_cu_7f1e8bdc6thrust24THRUST_300001_SM_1000_NS12placeholders2_9E,(_ZN34_INTERNAL_260e4391_4_k_cu_7f1e8bdc4cuda3std3__436_GLOBAL__N__260e4391_4_k_cu_7f1e8bdc6ignoreE - _ZN34_INTERNAL_260e4391_4_k_cu_7f1e8bdc6thrust24THRUST_300001_SM_1000_NS12placeholders2_9E)
_ZN34_INTERNAL_260e4391_4_k_cu_7f1e8bdc6thrust24THRUST_300001_SM_1000_NS12placeholders2_9E:
	.zero		1
	.type		_ZN34_INTERNAL_260e4391_4_k_cu_7f1e8bdc4cuda3std3__436_GLOBAL__N__260e4391_4_k_cu_7f1e8bdc6ignoreE,@object
	.size		_ZN34_INTERNAL_260e4391_4_k_cu_7f1e8bdc4cuda3std3__436_GLOBAL__N__260e4391_4_k_cu_7f1e8bdc6ignoreE,(_ZN34_INTERNAL_260e4391_4_k_cu_7f1e8bdc4cuda3std6ranges3__45__cpo4dataE - _ZN34_INTERNAL_260e4391_4_k_cu_7f1e8bdc4cuda3std3__436_GLOBAL__N__260e4391_4_k_cu_7f1e8bdc6ignoreE)
_ZN34_INTERNAL_260e4391_4_k_cu_7f1e8bdc4cuda3std3__436_GLOBAL__N__260e4391_4_k_cu_7f1e8bdc6ignoreE:
	.zero		1
	.type		_ZN34_INTERNAL_260e4391_4_k_cu_7f1e8bdc4cuda3std6ranges3__45__cpo4dataE,@object
	.size		_ZN34_INTERNAL_260e4391_4_k_cu_7f1e8bdc4cuda3std6ranges3__45__cpo4dataE,(_ZN34_INTERNAL_260e4391_4_k_cu_7f1e8bdc6thrust24THRUST_300001_SM_1000_NS12placeholders2_1E - _ZN34_INTERNAL_260e4391_4_k_cu_7f1e8bdc4cuda3std6ranges3__45__cpo4dataE)
_ZN34_INTERNAL_260e4391_4_k_cu_7f1e8bdc4cuda3std6ranges3__45__cpo4dataE:
	.zero		1
	.type		_ZN34_INTERNAL_260e4391_4_k_cu_7f1e8bdc6thrust24THRUST_300001_SM_1000_NS12placeholders2_1E,@object
	.size		_ZN34_INTERNAL_260e4391_4_k_cu_7f1e8bdc6thrust24THRUST_300001_SM_1000_NS12placeholders2_1E,(_ZN34_INTERNAL_260e4391_4_k_cu_7f1e8bdc4cuda3std3__45__cpo5beginE - _ZN34_INTERNAL_260e4391_4_k_cu_7f1e8bdc6thrust24THRUST_300001_SM_1000_NS12placeholders2_1E)
_ZN34_INTERNAL_260e4391_4_k_cu_7f1e8bdc6thrust24THRUST_300001_SM_1000_NS12placeholders2_1E:
	.zero		1
	.type		_ZN34_INTERNAL_260e4391_4_k_cu_7f1e8bdc4cuda3std3__45__cpo5beginE,@object
	.size		_ZN34_INTERNAL_260e4391_4_k_cu_7f1e8bdc4cuda3std3__45__cpo5beginE,(_ZN34_INTERNAL_260e4391_4_k_cu_7f1e8bdc4cuda3std6ranges3__45__cpo5beginE - _ZN34_INTERNAL_260e4391_4_k_cu_7f1e8bdc4cuda3std3__45__cpo5beginE)
_ZN34_INTERNAL_260e4391_4_k_cu_7f1e8bdc4cuda3std3__45__cpo5beginE:
	.zero		1
	.type		_ZN34_INTERNAL_260e4391_4_k_cu_7f1e8bdc4cuda3std6ranges3__45__cpo5beginE,@object
	.size		_ZN34_INTERNAL_260e4391_4_k_cu_7f1e8bdc4cuda3std6ranges3__45__cpo5beginE,(_ZN34_INTERNAL_260e4391_4_k_cu_7f1e8bdc6thrust24THRUST_300001_SM_1000_NS12placeholders2_5E - _ZN34_INTERNAL_260e4391_4_k_cu_7f1e8bdc4cuda3std6ranges3__45__cpo5beginE)
_ZN34_INTERNAL_260e4391_4_k_cu_7f1e8bdc4cuda3std6ranges3__45__cpo5beginE:
	.zero		1
	.type		_ZN34_INTERNAL_260e4391_4_k_cu_7f1e8bdc6thrust24THRUST_300001_SM_1000_NS12placeholders2_5E,@object
	.size		_ZN34_INTERNAL_260e4391_4_k_cu_7f1e8bdc6thrust24THRUST_300001_SM_1000_NS12placeholders2_5E,(_ZN34_INTERNAL_260e4391_4_k_cu_7f1e8bdc4cuda3std3__45__cpo6rbeginE - _ZN34_INTERNAL_260e4391_4_k_cu_7f1e8bdc6thrust24THRUST_300001_SM_1000_NS12placeholders2_5E)
_ZN34_INTERNAL_260e4391_4_k_cu_7f1e8bdc6thrust24THRUST_300001_SM_1000_NS12placeholders2_5E:
	.zero		1
	.type		_ZN34_INTERNAL_260e4391_4_k_cu_7f1e8bdc4cuda3std3__45__cpo6rbeginE,@object
	.size		_ZN34_INTERNAL_260e4391_4_k_cu_7f1e8bdc4cuda3std3__45__cpo6rbeginE,(_ZN34_INTERNAL_260e4391_4_k_cu_7f1e8bdc4cuda3std6ranges3__45__cpo7advanceE - _ZN34_INTERNAL_260e4391_4_k_cu_7f1e8bdc4cuda3std3__45__cpo6rbeginE)
_ZN34_INTERNAL_260e4391_4_k_cu_7f1e8bdc4cuda3std3__45__cpo6rbeginE:
	.zero		1
	.type		_ZN34_INTERNAL_260e4391_4_k_cu_7f1e8bdc4cuda3std6ranges3__45__cpo7advanceE,@object
	.size		_ZN34_INTERNAL_260e4391_4_k_cu_7f1e8bdc4cuda3std6ranges3__45__cpo7advanceE,(_ZN34_INTERNAL_260e4391_4_k_cu_7f1e8bdc4cuda3std3__47nulloptE - _ZN34_INTERNAL_260e4391_4_k_cu_7f1e8bdc4cuda3std6ranges3__45__cpo7advanceE)
_ZN34_INTERNAL_260e4391_4_k_cu_7f1e8bdc4cuda3std6ranges3__45__cpo7advanceE:
	.zero		1
	.type		_ZN34_INTERNAL_260e4391_4_k_cu_7f1e8bdc4cuda3std3__47nulloptE,@object
	.size		_ZN34_INTERNAL_260e4391_4_k_cu_7f1e8bdc4cuda3std3__47nulloptE,(_ZN34_INTERNAL_260e4391_4_k_cu_7f1e8bdc4cuda3std6ranges3__45__cpo8distanceE - _ZN34_INTERNAL_260e4391_4_k_cu_7f1e8bdc4cuda3std3__47nulloptE)
_ZN34_INTERNAL_260e4391_4_k_cu_7f1e8bdc4cuda3std3__47nulloptE:
	.zero		1
	.type		_ZN34_INTERNAL_260e4391_4_k_cu_7f1e8bdc4cuda3std6ranges3__45__cpo8distanceE,@object
	.size		_ZN34_INTERNAL_260e4391_4_k_cu_7f1e8bdc4cuda3std6ranges3__45__cpo8distanceE,(_ZN34_INTERNAL_260e4391_4_k_cu_7f1e8bdc6thrust24THRUST_300001_SM_1000_NS12placeholders3_10E - _ZN34_INTERNAL_260e4391_4_k_cu_7f1e8bdc4cuda3std6ranges3__45__cpo8distanceE)
_ZN34_INTERNAL_260e4391_4_k_cu_7f1e8bdc4cuda3std6ranges3__45__cpo8distanceE:
	.zero		1
	.type		_ZN34_INTERNAL_260e4391_4_k_cu_7f1e8bdc6thrust24THRUST_300001_SM_1000_NS12placeholders3_10E,@object
	.size		_ZN34_INTERNAL_260e4391_4_k_cu_7f1e8bdc6thrust24THRUST_300001_SM_1000_NS12placeholders3_10E,(_ZN34_INTERNAL_260e4391_4_k_cu_7f1e8bdc4cuda3std3__419piecewise_constructE - _ZN34_INTERNAL_260e4391_4_k_cu_7f1e8bdc6thrust24THRUST_300001_SM_1000_NS12placeholders3_10E)
_ZN34_INTERNAL_260e4391_4_k_cu_7f1e8bdc6thrust24THRUST_300001_SM_1000_NS12placeholders3_10E:
	.zero		1
	.type		_ZN34_INTERNAL_260e4391_4_k_cu_7f1e8bdc4cuda3std3__419piecewise_constructE,@object
	.size		_ZN34_INTERNAL_260e4391_4_k_cu_7f1e8bdc4cuda3std3__419piecewise_constructE,(_ZN34_INTERNAL_260e4391_4_k_cu_7f1e8bdc4cuda3std6ranges3__45__cpo5cdataE - _ZN34_INTERNAL_260e4391_4_k_cu_7f1e8bdc4cuda3std3__419piecewise_constructE)
_ZN34_INTERNAL_260e4391_4_k_cu_7f1e8bdc4cuda3std3__419piecewise_constructE:
	.zero		1
	.type		_ZN34_INTERNAL_260e4391_4_k_cu_7f1e8bdc4cuda3std6ranges3__45__cpo5cdataE,@object
	.size		_ZN34_INTERNAL_260e4391_4_k_cu_7f1e8bdc4cuda3std6ranges3__45__cpo5cdataE,(_ZN34_INTERNAL_260e4391_4_k_cu_7f1e8bdc6thrust24THRUST_300001_SM_1000_NS12placeholders2_2E - _ZN34_INTERNAL_260e4391_4_k_cu_7f1e8bdc4cuda3std6ranges3__45__cpo5cdataE)
_ZN34_INTERNAL_260e4391_4_k_cu_7f1e8bdc4cuda3std6ranges3__45__cpo5cdataE:
	.zero		1
	.type		_ZN34_INTERNAL_260e4391_4_k_cu_7f1e8bdc6thrust24THRUST_300001_SM_1000_NS12placeholders2_2E,@object
	.size		_ZN34_INTERNAL_260e4391_4_k_cu_7f1e8bdc6thrust24THRUST_300001_SM_1000_NS12placeholders2_2E,(_ZN34_INTERNAL_260e4391_4_k_cu_7f1e8bdc4cuda3std3__45__cpo3endE - _ZN34_INTERNAL_260e4391_4_k_cu_7f1e8bdc6thrust24THRUST_300001_SM_1000_NS12placeholders2_2E)
_ZN34_INTERNAL_260e4391_4_k_cu_7f1e8bdc6thrust24THRUST_300001_SM_1000_NS12placeholders2_2E:
	.zero		1
	.type		_ZN34_INTERNAL_260e4391_4_k_cu_7f1e8bdc4cuda3std3__45__cpo3endE,@object
	.size		_ZN34_INTERNAL_260e4391_4_k_cu_7f1e8bdc4cuda3std3__45__cpo3endE,(_ZN34_INTERNAL_260e4391_4_k_cu_7f1e8bdc4cuda3std6ranges3__45__cpo3endE - _ZN34_INTERNAL_260e4391_4_k_cu_7f1e8bdc4cuda3std3__45__cpo3endE)
_ZN34_INTERNAL_260e4391_4_k_cu_7f1e8bdc4cuda3std3__45__cpo3endE:
	.zero		1
	.type		_ZN34_INTERNAL_260e4391_4_k_cu_7f1e8bdc4cuda3std6ranges3__45__cpo3endE,@object
	.size		_ZN34_INTERNAL_260e4391_4_k_cu_7f1e8bdc4cuda3std6ranges3__45__cpo3endE,(_ZN34_INTERNAL_260e4391_4_k_cu_7f1e8bdc6thrust24THRUST_300001_SM_1000_NS12placeholders2_6E - _ZN34_INTERNAL_260e4391_4_k_cu_7f1e8bdc4cuda3std6ranges3__45__cpo3endE)
_ZN34_INTERNAL_260e4391_4_k_cu_7f1e8bdc4cuda3std6ranges3__45__cpo3endE:
	.zero		1
	.type		_ZN34_INTERNAL_260e4391_4_k_cu_7f1e8bdc6thrust24THRUST_300001_SM_1000_NS12placeholders2_6E,@object
	.size		_ZN34_INTERNAL_260e4391_4_k_cu_7f1e8bdc6thrust24THRUST_300001_SM_1000_NS12placeholders2_6E,(_ZN34_INTERNAL_260e4391_4_k_cu_7f1e8bdc4cuda3std3__45__cpo4rendE - _ZN34_INTERNAL_260e4391_4_k_cu_7f1e8bdc6thrust24THRUST_300001_SM_1000_NS12placeholders2_6E)
_ZN34_INTERNAL_260e4391_4_k_cu_7f1e8bdc6thrust24THRUST_300001_SM_1000_NS12placeholders2_6E:
	.zero		1
	.type		_ZN34_INTERNAL_260e4391_4_k_cu_7f1e8bdc4cuda3std3__45__cpo4rendE,@object
	.size		_ZN34_INTERNAL_260e4391_4_k_cu_7f1e8bdc4cuda3std3__45__cpo4rendE,(_ZN34_INTERNAL_260e4391_4_k_cu_7f1e8bdc4cuda3std6ranges3__45__cpo9iter_swapE - _ZN34_INTERNAL_260e4391_4_k_cu_7f1e8bdc4cuda3std3__45__cpo4rendE)
_ZN34_INTERNAL_260e4391_4_k_cu_7f1e8bdc4cuda3std3__45__cpo4rendE:
	.zero		1
	.type		_ZN34_INTERNAL_260e4391_4_k_cu_7f1e8bdc4cuda3std6ranges3__45__cpo9iter_swapE,@object
	.size		_ZN34_INTERNAL_260e4391_4_k_cu_7f1e8bdc4cuda3std6ranges3__45__cpo9iter_swapE,(_ZN34_INTERNAL_260e4391_4_k_cu_7f1e8bdc4cuda3std3__48unexpectE - _ZN34_INTERNAL_260e4391_4_k_cu_7f1e8bdc4cuda3std6ranges3__45__cpo9iter_swapE)
_ZN34_INTERNAL_260e4391_4_k_cu_7f1e8bdc4cuda3std6ranges3__45__cpo9iter_swapE:
	.zero		1
	.type		_ZN34_INTERNAL_260e4391_4_k_cu_7f1e8bdc4cuda3std3__48unexpectE,@object
	.size		_ZN34_INTERNAL_260e4391_4_k_cu_7f1e8bdc4cuda3std3__48unexpectE,(_ZN34_INTERNAL_260e4391_4_k_cu_7f1e8bdc6thrust24THRUST_300001_SM_1000_NS8cuda_cub3parE - _ZN34_INTERNAL_260e4391_4_k_cu_7f1e8bdc4cuda3std3__48unexpectE)
_ZN34_INTERNAL_260e4391_4_k_cu_7f1e8bdc4cuda3std3__48unexpectE:
	.zero		1
	.type		_ZN34_INTERNAL_260e4391_4_k_cu_7f1e8bdc6thrust24THRUST_300001_SM_1000_NS8cuda_cub3parE,@object
	.size		_ZN34_INTERNAL_260e4391_4_k_cu_7f1e8bdc6thrust24THRUST_300001_SM_1000_NS8cuda_cub3parE,(_ZN34_INTERNAL_260e4391_4_k_cu_7f1e8bdc6thrust24THRUST_300001_SM_1000_NS12placeholders2_4E - _ZN34_INTERNAL_260e4391_4_k_cu_7f1e8bdc6thrust24THRUST_300001_SM_1000_NS8cuda_cub3parE)
_ZN34_INTERNAL_260e4391_4_k_cu_7f1e8bdc6thrust24THRUST_300001_SM_1000_NS8cuda_cub3parE:
	.zero		1
	.type		_ZN34_INTERNAL_260e4391_4_k_cu_7f1e8bdc6thrust24THRUST_300001_SM_1000_NS12placeholders2_4E,@object
	.size		_ZN34_INTERNAL_260e4391_4_k_cu_7f1e8bdc6thrust24THRUST_300001_SM_1000_NS12placeholders2_4E,(_ZN34_INTERNAL_260e4391_4_k_cu_7f1e8bdc4cuda3std3__45__cpo4cendE - _ZN34_INTERNAL_260e4391_4_k_cu_7f1e8bdc6thrust24THRUST_300001_SM_1000_NS12placeholders2_4E)
_ZN34_INTERNAL_260e4391_4_k_cu_7f1e8bdc6thrust24THRUST_300001_SM_1000_NS12placeholders2_4E:
	.zero		1
	.type		_ZN34_INTERNAL_260e4391_4_k_cu_7f1e8bdc4cuda3std3__45__cpo4cendE,@object
	.size		_ZN34_INTERNAL_260e4391_4_k_cu_7f1e8bdc4cuda3std3__45__cpo4cendE,(_ZN34_INTERNAL_260e4391_4_k_cu_7f1e8bdc4cuda3std6ranges3__45__cpo4cendE - _ZN34_INTERNAL_260e4391_4_k_cu_7f1e8bdc4cuda3std3__45__cpo4cendE)
_ZN34_INTERNAL_260e4391_4_k_cu_7f1e8bdc4cuda3std3__45__cpo4cendE:
	.zero		1
	.type		_ZN34_INTERNAL_260e4391_4_k_cu_7f1e8bdc4cuda3std6ranges3__45__cpo4cendE,@object
	.size		_ZN34_INTERNAL_260e4391_4_k_cu_7f1e8bdc4cuda3std6ranges3__45__cpo4cendE,(_ZN34_INTERNAL_260e4391_4_k_cu_7f1e8bdc4cuda3std3__420unreachable_sentinelE - _ZN34_INTERNAL_260e4391_4_k_cu_7f1e8bdc4cuda3std6ranges3__45__cpo4cendE)
_ZN34_INTERNAL_260e4391_4_k_cu_7f1e8bdc4cuda3std6ranges3__45__cpo4cendE:
	.zero		1
	.type		_ZN34_INTERNAL_260e4391_4_k_cu_7f1e8bdc4cuda3std3__420unreachable_sentinelE,@object
	.size		_ZN34_INTERNAL_260e4391_4_k_cu_7f1e8bdc4cuda3std3__420unreachable_sentinelE,(_ZN34_INTERNAL_260e4391_4_k_cu_7f1e8bdc4cuda3std6ranges3__45__cpo5ssizeE - _ZN34_INTERNAL_260e4391_4_k_cu_7f1e8bdc4cuda3std3__420unreachable_sentinelE)
_ZN34_INTERNAL_260e4391_4_k_cu_7f1e8bdc4cuda3std3__420unreachable_sentinelE:
	.zero		1
	.type		_ZN34_INTERNAL_260e4391_4_k_cu_7f1e8bdc4cuda3std6ranges3__45__cpo5ssizeE,@object
	.size		_ZN34_INTERNAL_260e4391_4_k_cu_7f1e8bdc4cuda3std6ranges3__45__cpo5ssizeE,(_ZN34_INTERNAL_260e4391_4_k_cu_7f1e8bdc6thrust24THRUST_300001_SM_1000_NS12placeholders2_8E - _ZN34_INTERNAL_260e4391_4_k_cu_7f1e8bdc4cuda3std6ranges3__45__cpo5ssizeE)
_ZN34_INTERNAL_260e4391_4_k_cu_7f1e8bdc4cuda3std6ranges3__45__cpo5ssizeE:
	.zero		1
	.type		_ZN34_INTERNAL_260e4391_4_k_cu_7f1e8bdc6thrust24THRUST_300001_SM_1000_NS12placeholders2_8E,@object
	.size		_ZN34_INTERNAL_260e4391_4_k_cu_7f1e8bdc6thrust24THRUST_300001_SM_1000_NS12placeholders2_8E,(_ZN34_INTERNAL_260e4391_4_k_cu_7f1e8bdc4cuda3std3__45__cpo5crendE - _ZN34_INTERNAL_260e4391_4_k_cu_7f1e8bdc6thrust24THRUST_300001_SM_1000_NS12placeholders2_8E)
_ZN34_INTERNAL_260e4391_4_k_cu_7f1e8bdc6thrust24THRUST_300001_SM_1000_NS12placeholders2_8E:
	.zero		1
	.type		_ZN34_INTERNAL_260e4391_4_k_cu_7f1e8bdc4cuda3std3__45__cpo5crendE,@object
	.size		_ZN34_INTERNAL_260e4391_4_k_cu_7f1e8bdc4cuda3std3__45__cpo5crendE,(_ZN34_INTERNAL_260e4391_4_k_cu_7f1e8bdc4cuda3std6ranges3__45__cpo4prevE - _ZN34_INTERNAL_260e4391_4_k_cu_7f1e8bdc4cuda3std3__45__cpo5crendE)
_ZN34_INTERNAL_260e4391_4_k_cu_7f1e8bdc4cuda3std3__45__cpo5crendE:
	.zero		1
	.type		_ZN34_INTERNAL_260e4391_4_k_cu_7f1e8bdc4cuda3std6ranges3__45__cpo4prevE,@object
	.size		_ZN34_INTERNAL_260e4391_4_k_cu_7f1e8bdc4cuda3std6ranges3__45__cpo4prevE,(_ZN34_INTERNAL_260e4391_4_k_cu_7f1e8bdc4cuda3std6ranges3__45__cpo9iter_moveE - _ZN34_INTERNAL_260e4391_4_k_cu_7f1e8bdc4cuda3std6ranges3__45__cpo4prevE)
_ZN34_INTERNAL_260e4391_4_k_cu_7f1e8bdc4cuda3std6ranges3__45__cpo4prevE:
	.zero		1
	.type		_ZN34_INTERNAL_260e4391_4_k_cu_7f1e8bdc4cuda3std6ranges3__45__cpo9iter_moveE,@object
	.size		_ZN34_INTERNAL_260e4391_4_k_cu_7f1e8bdc4cuda3std6ranges3__45__cpo9iter_moveE,(_ZN34_INTERNAL_260e4391_4_k_cu_7f1e8bdc6thrust24THRUST_300001_SM_1000_NS6system6detail10sequential3seqE - _ZN34_INTERNAL_260e4391_4_k_cu_7f1e8bdc4cuda3std6ranges3__45__cpo9iter_moveE)
_ZN34_INTERNAL_260e4391_4_k_cu_7f1e8bdc4cuda3std6ranges3__45__cpo9iter_moveE:
	.zero		1
	.type		_ZN34_INTERNAL_260e4391_4_k_cu_7f1e8bdc6thrust24THRUST_300001_SM_1000_NS6system6detail10sequential3seqE,@object
	.size		_ZN34_INTERNAL_260e4391_4_k_cu_7f1e8bdc6thrust24THRUST_300001_SM_1000_NS6system6detail10sequential3seqE,(.L_40 - _ZN34_INTERNAL_260e4391_4_k_cu_7f1e8bdc6thrust24THRUST_300001_SM_1000_NS6system6detail10sequential3seqE)
_ZN34_INTERNAL_260e4391_4_k_cu_7f1e8bdc6thrust24THRUST_300001_SM_1000_NS6system6detail10sequential3seqE:
	.zero		1
.L_40:


//--------------------- .nv.constant0._ZN3cub18CUB_300001_SM_10006detail8for_each13static_kernelINS2_12policy_hub_t12policy_500_tEmN6thrust24THRUST_300001_SM_1000_NS8cuda_cub20__uninitialized_fill7functorINS7_10device_ptrI24curandStatePhilox4_32_10EESC_EEEEvT0_T1_ --------------------------
	.section	.nv.constant0._ZN3cub18CUB_300001_SM_10006detail8for_each13static_kernelINS2_12policy_hub_t12policy_500_tEmN6thrust24THRUST_300001_SM_1000_NS8cuda_cub20__uninitialized_fill7functorINS7_10device_ptrI24curandStatePhilox4_32_10EESC_EEEEvT0_T1_,"a",@progbits
	.sectionflags	@""
	.align	4
.nv.constant0._ZN3cub18CUB_300001_SM_10006detail8for_each13static_kernelINS2_12policy_hub_t12policy_500_tEmN6thrust24THRUST_300001_SM_1000_NS8cuda_cub20__uninitialized_fill7functorINS7_10device_ptrI24curandStatePhilox4_32_10EESC_EEEEvT0_T1_:
	.zero		992


//--------------------- .nv.constant0._ZN3cub18CUB_300001_SM_10006detail11EmptyKernelIvEEvv --------------------------
	.section	.nv.constant0._ZN3cub18CUB_300001_SM_10006detail11EmptyKernelIvEEvv,"a",@progbits
	.sectionflags	@""
	.align	4
.nv.constant0._ZN3cub18CUB_300001_SM_10006detail11EmptyKernelIvEEvv:
	.zero		896


//--------------------- .nv.constant0._Z9propagateP24curandStatePhilox4_32_10PdS1_S1_S1_S1_iiidddddddjjiPKdS3_S3_PKbPKjS3_S3_ --------------------------
	.section	.nv.constant0._Z9propagateP24curandStatePhilox4_32_10PdS1_S1_S1_S1_iiidddddddjjiPKdS3_S3_PKbPKjS3_S3_,"a",@progbits
	.sectionflags	@""
	.align	4
.nv.constant0._Z9propagateP24curandStatePhilox4_32_10PdS1_S1_S1_S1_iiidddddddjjiPKdS3_S3_PKbPKjS3_S3_:
	.zero		1088


//--------------------- .nv.constant0._Z12setup_kernelP24curandStatePhilox4_32_10m --------------------------
	.section	.nv.constant0._Z12setup_kernelP24curandStatePhilox4_32_10m,"a",@progbits
	.sectionflags	@""
	.align	4
.nv.constant0._Z12setup_kernelP24curandStatePhilox4_32_10m:
	.zero		912


//--------------------- SYMBOLS --------------------------

	.type		.nv.reservedSmem.offset0,@object
	.size		.nv.reservedSmem.offset0,0x4
	.type		vprintf,@function
